def matmul_kernel(
    a_ptr,
    b_ptr,
    c_ptr,
    M,
    N,
    K,
    stride_am,
    stride_ak,
    stride_bk,
    stride_bn,
    stride_cm,
    stride_cn,
    BLOCK_M: tl.constexpr,
    BLOCK_N: tl.constexpr,
    BLOCK_K: tl.constexpr,
    GROUP_M: tl.constexpr,
):
    pid = tl.program_id(axis=0)
    num_pid_m = tl.cdiv(M, BLOCK_M)
    num_pid_n = tl.cdiv(N, BLOCK_N)
    num_pid_in_group = GROUP_M * num_pid_n
    group_id = pid // num_pid_in_group
    first_pid_m = group_id * GROUP_M
    group_size_m = min(num_pid_m - first_pid_m, GROUP_M)
    pid_m = first_pid_m + ((pid % num_pid_in_group) % group_size_m)
    pid_n = (pid % num_pid_in_group) // group_size_m

    offs_am = (pid_m * BLOCK_M + tl.arange(0, BLOCK_M)) % M
    offs_bn = (pid_n * BLOCK_N + tl.arange(0, BLOCK_N)) % N
    offs_k = tl.arange(0, BLOCK_K)
    a_ptrs = a_ptr + offs_am[:, None] * stride_am + offs_k[None, :] * stride_ak
    b_ptrs = b_ptr + offs_k[:, None] * stride_bk + offs_bn[None, :] * stride_bn

    acc = tl.zeros((BLOCK_M, BLOCK_N), dtype=tl.float32)
    for kk in range(0, tl.cdiv(K, BLOCK_K)):
        a = tl.load(a_ptrs, mask=offs_k[None, :] < K - kk * BLOCK_K, other=0.0)
        b = tl.load(b_ptrs, mask=offs_k[:, None] < K - kk * BLOCK_K, other=0.0)
        acc = tl.dot(a, b, acc)
        a_ptrs += BLOCK_K * stride_ak
        b_ptrs += BLOCK_K * stride_bk

    c = acc.to(c_ptr.dtype.element_ty)
    offs_cm = pid_m * BLOCK_M + tl.arange(0, BLOCK_M)
    offs_cn = pid_n * BLOCK_N + tl.arange(0, BLOCK_N)
    c_ptrs = c_ptr + offs_cm[:, None] * stride_cm + offs_cn[None, :] * stride_cn
    mask = (offs_cm[:, None] < M) & (offs_cn[None, :] < N)
    tl.store(c_ptrs, c, mask=mask)

# config = {"BLOCK_K": 64, "BLOCK_M": 512, "BLOCK_N": 32, "GROUP_M": 8, "arch": "sm_100", "dtype": "fp8e4m3", "num_ctas": 1, "num_stages": 2, "num_warps": 2}
# arch = sm_100


// ===== COMPILED SASS (sm_100a) =====

	.target	sm_100a

	.elftype	@"ET_EXEC"


//--------------------- .note.nv.tkinfo           --------------------------
	.section	.note.nv.tkinfo,"",@"SHT_NOTE"
	.sectionflags	@"SHF_NOTE_NV_TKINFO"
	.tkinfo
        /*0018*/ 	.word	0x00000081
        /*0030*/ 	.string	""
        /*0030*/ 	.string	"ptxas-blackwell"
        /*0030*/ 	.string	"Cuda compilation tools, release 12.9, V12.9.86"
        /*0030*/ 	.string	"Build cuda_12.9.r12.9/compiler.36037853_0"
        /*0030*/ 	.string	"-v  -suppress-debug-info  -lineinfo  -arch sm_100a "



//--------------------- .note.nv.cuver            --------------------------
	.section	.note.nv.cuver,"",@"SHT_NOTE"
	.sectionflags	@"SHF_NOTE_NV_CUVER"
        /*0018*/ 	.short	0x0001
        /*001a*/ 	.short	0x0064
        /*001c*/ 	.short	0x0001
        /*001e*/ 	.short	0x0000
        /*0020*/ 	.short	0x0001
        /*0022*/ 	.short	0x0000


//--------------------- .nv.info                  --------------------------
	.section	.nv.info,"",@"SHT_CUDA_INFO"
	.align	4


	//----- nvinfo : EIATTR_REGCOUNT
	.align		4
        /*0000*/ 	.byte	0x04, 0x2f
        /*0002*/ 	.short	(.L_1 - .L_0)
	.align		4
.L_0:
        /*0004*/ 	.word	index@(matmul_kernel)
        /*0008*/ 	.word	0x00000020


	//----- nvinfo : EIATTR_FRAME_SIZE
	.align		4
.L_1:
        /*000c*/ 	.byte	0x04, 0x11
        /*000e*/ 	.short	(.L_3 - .L_2)
	.align		4
.L_2:
        /*0010*/ 	.word	index@(matmul_kernel)
        /*0014*/ 	.word	0x00003578


	//----- nvinfo : EIATTR_MIN_STACK_SIZE
	.align		4
.L_3:
        /*0018*/ 	.byte	0x04, 0x12
        /*001a*/ 	.short	(.L_5 - .L_4)
	.align		4
.L_4:
        /*001c*/ 	.word	index@(matmul_kernel)
        /*0020*/ 	.word	0x00003578
.L_5:


//--------------------- .nv.info.matmul_kernel    --------------------------
	.section	.nv.info.matmul_kernel,"",@"SHT_CUDA_INFO"
	.sectionflags	@""
	.align	4


	//----- nvinfo : EIATTR_CUDA_API_VERSION
	.align		4
        /*0000*/ 	.byte	0x04, 0x37
        /*0002*/ 	.short	(.L_7 - .L_6)
.L_6:
        /*0004*/ 	.word	0x00000081


	//----- nvinfo : EIATTR_KPARAM_INFO
	.align		4
.L_7:
        /*0008*/ 	.byte	0x04, 0x17
        /*000a*/ 	.short	(.L_9 - .L_8)
.L_8:
        /*000c*/ 	.word	0x00000000
        /*0010*/ 	.short	0x000d
        /*0012*/ 	.short	0x0048
        /*0014*/ 	.byte	0x00, 0xf4, 0x21, 0x00


	//----- nvinfo : EIATTR_KPARAM_INFO
	.align		4
.L_9:
        /*0018*/ 	.byte	0x04, 0x17
        /*001a*/ 	.short	(.L_11 - .L_10)
.L_10:
        /*001c*/ 	.word	0x00000000
        /*0020*/ 	.short	0x000c
        /*0022*/ 	.short	0x0040
        /*0024*/ 	.byte	0x00, 0xf4, 0x21, 0x00


	//----- nvinfo : EIATTR_KPARAM_INFO
	.align		4
.L_11:
        /*0028*/ 	.byte	0x04, 0x17
        /*002a*/ 	.short	(.L_13 - .L_12)
.L_12:
        /*002c*/ 	.word	0x00000000
        /*0030*/ 	.short	0x000b
        /*0032*/ 	.short	0x0038
        /*0034*/ 	.byte	0x00, 0xf0, 0x11, 0x00


	//----- nvinfo : EIATTR_KPARAM_INFO
	.align		4
.L_13:
        /*0038*/ 	.byte	0x04, 0x17
        /*003a*/ 	.short	(.L_15 - .L_14)
.L_14:
        /*003c*/ 	.word	0x00000000
        /*0040*/ 	.short	0x000a
        /*0042*/ 	.short	0x0034
        /*0044*/ 	.byte	0x00, 0xf0, 0x11, 0x00


	//----- nvinfo : EIATTR_KPARAM_INFO
	.align		4
.L_15:
        /*0048*/ 	.byte	0x04, 0x17
        /*004a*/ 	.short	(.L_17 - .L_16)
.L_16:
        /*004c*/ 	.word	0x00000000
        /*0050*/ 	.short	0x0009
        /*0052*/ 	.short	0x0030
        /*0054*/ 	.byte	0x00, 0xf0, 0x11, 0x00


	//----- nvinfo : EIATTR_KPARAM_INFO
	.align		4
.L_17:
        /*0058*/ 	.byte	0x04, 0x17
        /*005a*/ 	.short	(.L_19 - .L_18)
.L_18:
        /*005c*/ 	.word	0x00000000
        /*0060*/ 	.short	0x0008
        /*0062*/ 	.short	0x002c
        /*0064*/ 	.byte	0x00, 0xf0, 0x11, 0x00


	//----- nvinfo : EIATTR_KPARAM_INFO
	.align		4
.L_19:
        /*0068*/ 	.byte	0x04, 0x17
        /*006a*/ 	.short	(.L_21 - .L_20)
.L_20:
        /*006c*/ 	.word	0x00000000
        /*0070*/ 	.short	0x0007
        /*0072*/ 	.short	0x0028
        /*0074*/ 	.byte	0x00, 0xf0, 0x11, 0x00


	//----- nvinfo : EIATTR_KPARAM_INFO
	.align		4
.L_21:
        /*0078*/ 	.byte	0x04, 0x17
        /*007a*/ 	.short	(.L_23 - .L_22)
.L_22:
        /*007c*/ 	.word	0x00000000
        /*0080*/ 	.short	0x0006
        /*0082*/ 	.short	0x0024
        /*0084*/ 	.byte	0x00, 0xf0, 0x11, 0x00


	//----- nvinfo : EIATTR_KPARAM_INFO
	.align		4
.L_23:
        /*0088*/ 	.byte	0x04, 0x17
        /*008a*/ 	.short	(.L_25 - .L_24)
.L_24:
        /*008c*/ 	.word	0x00000000
        /*0090*/ 	.short	0x0005
        /*0092*/ 	.short	0x0020
        /*0094*/ 	.byte	0x00, 0xf0, 0x11, 0x00


	//----- nvinfo : EIATTR_KPARAM_INFO
	.align		4
.L_25:
        /*0098*/ 	.byte	0x04, 0x17
        /*009a*/ 	.short	(.L_27 - .L_26)
.L_26:
        /*009c*/ 	.word	0x00000000
        /*00a0*/ 	.short	0x0004
        /*00a2*/ 	.short	0x001c
        /*00a4*/ 	.byte	0x00, 0xf0, 0x11, 0x00


	//----- nvinfo : EIATTR_KPARAM_INFO
	.align		4
.L_27:
        /*00a8*/ 	.byte	0x04, 0x17
        /*00aa*/ 	.short	(.L_29 - .L_28)
.L_28:
        /*00ac*/ 	.word	0x00000000
        /*00b0*/ 	.short	0x0003
        /*00b2*/ 	.short	0x0018
        /*00b4*/ 	.byte	0x00, 0xf0, 0x11, 0x00


	//----- nvinfo : EIATTR_KPARAM_INFO
	.align		4
.L_29:
        /*00b8*/ 	.byte	0x04, 0x17
        /*00ba*/ 	.short	(.L_31 - .L_30)
.L_30:
        /*00bc*/ 	.word	0x00000000
        /*00c0*/ 	.short	0x0002
        /*00c2*/ 	.short	0x0010
        /*00c4*/ 	.byte	0x00, 0xf4, 0x21, 0x00


	//----- nvinfo : EIATTR_KPARAM_INFO
	.align		4
.L_31:
        /*00c8*/ 	.byte	0x04, 0x17
        /*00ca*/ 	.short	(.L_33 - .L_32)
.L_32:
        /*00cc*/ 	.word	0x00000000
        /*00d0*/ 	.short	0x0001
        /*00d2*/ 	.short	0x0008
        /*00d4*/ 	.byte	0x00, 0xf4, 0x21, 0x00


	//----- nvinfo : EIATTR_KPARAM_INFO
	.align		4
.L_33:
        /*00d8*/ 	.byte	0x04, 0x17
        /*00da*/ 	.short	(.L_35 - .L_34)
.L_34:
        /*00dc*/ 	.word	0x00000000
        /*00e0*/ 	.short	0x0000
        /*00e2*/ 	.short	0x0000
        /*00e4*/ 	.byte	0x00, 0xf4, 0x21, 0x00


	//----- nvinfo : EIATTR_SPARSE_MMA_MASK
	.align		4
.L_35:
        /*00e8*/ 	.byte	0x03, 0x50
        /*00ea*/ 	.short	0x0000


	//----- nvinfo : EIATTR_MAXREG_COUNT
	.align		4
        /*00ec*/ 	.byte	0x03, 0x1b
        /*00ee*/ 	.short	0x00ff


	//----- nvinfo : EIATTR_NUM_BARRIERS
	.align		4
        /*00f0*/ 	.byte	0x02, 0x4c
        /*00f2*/ 	.byte	0x01
	.zero		1


	//----- nvinfo : EIATTR_ANNOTATIONS
	.align		4
        /*00f4*/ 	.byte	0x04, 0x55
        /*00f6*/ 	.short	(.L_37 - .L_36)


	//   ....[0]....
.L_36:
        /*00f8*/ 	.word	0x00000001
        /*00fc*/ 	.byte	0x10, 0x05, 0x00, 0x00, 0x01, 0x00, 0x00, 0x00, 0x60, 0x05, 0x00, 0x00, 0x01, 0x00, 0x00, 0x00
        /* <DEDUP_REMOVED lines=1949> */
        /*7adc*/ 	.byte	0x10, 0xf2, 0x01, 0x00, 0x01, 0x00, 0x00, 0x00, 0x20, 0xf2, 0x01, 0x00


	//----- nvinfo : EIATTR_VRC_CTA_INIT_COUNT
	.align		4
.L_37:
        /*7ae8*/ 	.byte	0x02, 0x4a
	.zero		1
	.zero		1


	//----- nvinfo : EIATTR_EXIT_INSTR_OFFSETS
	.align		4
        /*7aec*/ 	.byte	0x04, 0x1c
        /*7aee*/ 	.short	(.L_39 - .L_38)


	//   ....[0]....
.L_38:
        /*7af0*/ 	.word	0x00057d90


	//   ....[1]....
        /*7af4*/ 	.word	0x00057db0


	//----- nvinfo : EIATTR_REQNTID
	.align		4
.L_39:
        /*7af8*/ 	.byte	0x04, 0x10
        /*7afa*/ 	.short	(.L_41 - .L_40)
.L_40:
        /*7afc*/ 	.word	0x00000040
        /*7b00*/ 	.word	0x00000001
        /*7b04*/ 	.word	0x00000001


	//----- nvinfo : EIATTR_CBANK_PARAM_SIZE
	.align		4
.L_41:
        /*7b08*/ 	.byte	0x03, 0x19
        /*7b0a*/ 	.short	0x0050


	//----- nvinfo : EIATTR_PARAM_CBANK
	.align		4
        /*7b0c*/ 	.byte	0x04, 0x0a
        /*7b0e*/ 	.short	(.L_43 - .L_42)
	.align		4
.L_42:
        /*7b10*/ 	.word	index@(.nv.constant0.matmul_kernel)
        /*7b14*/ 	.short	0x0380
        /*7b16*/ 	.short	0x0050


	//----- nvinfo : EIATTR_SW_WAR
	.align		4
.L_43:
        /*7b18*/ 	.byte	0x04, 0x36
        /*7b1a*/ 	.short	(.L_45 - .L_44)
.L_44:
        /*7b1c*/ 	.word	0x00000008
.L_45:


//--------------------- .nv.compat                --------------------------
	.section	.nv.compat,"",@"SHT_CUDA_COMPAT_INFO"
	.align	4
        /*0000*/ 	.byte	0x02, 0x02, 0x02, 0x00, 0x02, 0x05, 0x05, 0x00, 0x02, 0x03, 0x00, 0x00, 0x02, 0x06, 0x01, 0x00


//--------------------- .nv.callgraph             --------------------------
	.section	.nv.callgraph,"",@"SHT_CUDA_CALLGRAPH"
	.align	4
	.sectionentsize	8
	.align		4
        /*0000*/ 	.word	0x00000000
	.align		4
        /*0004*/ 	.word	0xffffffff
	.align		4
        /*0008*/ 	.word	0x00000000
	.align		4
        /*000c*/ 	.word	0xfffffffe
	.align		4
        /*0010*/ 	.word	0x00000000
	.align		4
        /*0014*/ 	.word	0xfffffffd
	.align		4
        /*0018*/ 	.word	0x00000000
	.align		4
        /*001c*/ 	.word	0xfffffffc


//--------------------- .text.matmul_kernel       --------------------------
	.section	.text.matmul_kernel,"ax",@progbits
	.align	128
        .global         matmul_kernel
        .type           matmul_kernel,@function
        .size           matmul_kernel,(.L_x_4 - matmul_kernel)
        .other          matmul_kernel,@"STO_CUDA_ENTRY STV_DEFAULT"
matmul_kernel:
.text.matmul_kernel:
[----:B------:R-:W0:Y:S08]  /*0000*/  LDC R1, c[0x0][0x37c] ;  /* 0x0000df00ff017b82 */ /* 0x000e300000000800 */
[----:B------:R-:W1:Y:S01]  /*0010*/  LDC.64 R4, c[0x0][0x398] ;  /* 0x0000e600ff047b82 */ /* 0x000e620000000a00 */
[----:B------:R-:W2:Y:S01]  /*0020*/  S2R R16, SR_TID.X ;  /* 0x0000000000107919 */ /* 0x000ea20000002100 */
[----:B0-----:R-:W-:Y:S01]  /*0030*/  VIADD R1, R1, 0xffffca88 ;  /* 0xffffca8801017836 */ /* 0x001fe20000000000 */
[----:B------:R-:W0:Y:S01]  /*0040*/  LDCU UR8, c[0x0][0x3a0] ;  /* 0x00007400ff0877ac */ /* 0x000e220008000800 */
[----:B------:R-:W-:-:S04]  /*0050*/  UMOV UR4, 0x400 ;  /* 0x0000040000047882 */ /* 0x000fc80000000000 */
[----:B------:R-:W3:Y:S01]  /*0060*/  S2UR UR5, SR_CgaCtaId ;  /* 0x00000000000579c3 */ /* 0x000ee20000008800 */
[----:B------:R-:W4:Y:S01]  /*0070*/  LDCU.64 UR42, c[0x0][0x358] ;  /* 0x00006b00ff2a77ac */ /* 0x000f220008000a00 */
[----:B0-----:R-:W-:Y:S01]  /*0080*/  UIADD3 UR8, UPT, UPT, UR8, 0x3f, URZ ;  /* 0x0000003f08087890 */ /* 0x001fe2000fffe0ff */
[----:B-1----:R-:W-:-:S03]  /*0090*/  VIADD R0, R5, 0x1f ;  /* 0x0000001f05007836 */ /* 0x002fc60000000000 */
[----:B------:R-:W-:Y:S02]  /*00a0*/  UISETP.GT.AND UP0, UPT, UR8, 0x3f, UPT ;  /* 0x0000003f0800788c */ /* 0x000fe4000bf04270 */
[----:B------:R-:W-:Y:S01]  /*00b0*/  SHF.R.S32.HI R3, RZ, 0x1f, R0 ;  /* 0x0000001fff037819 */ /* 0x000fe20000011400 */
[----:B---3--:R-:W-:-:S03]  /*00c0*/  ULEA UR4, UR5, UR4, 0x18 ;  /* 0x0000000405047291 */ /* 0x008fc6000f8ec0ff */
[----:B------:R-:W-:Y:S02]  /*00d0*/  LEA.HI R3, R3, R0, RZ, 0x5 ;  /* 0x0000000003037211 */ /* 0x000fe400078f28ff */
[----:B--2---:R-:W-:Y:S02]  /*00e0*/  LOP3.LUT R14, R16, 0x3f, RZ, 0xc0, !PT ;  /* 0x0000003f100e7812 */ /* 0x004fe400078ec0ff */
[----:B------:R-:W-:Y:S02]  /*00f0*/  SHF.R.S32.HI R0, RZ, 0x5, R3 ;  /* 0x00000005ff007819 */ /* 0x000fe40000011403 */
[----:B------:R-:W0:Y:S03]  /*0100*/  S2R R3, SR_CTAID.X ;  /* 0x0000000000037919 */ /* 0x000e260000002500 */
[----:B------:R-:W-:-:S05]  /*0110*/  IMAD.SHL.U32 R0, R0, 0x8, RZ ;  /* 0x0000000800007824 */ /* 0x000fca00078e00ff */
[-C--:B------:R-:W-:Y:S02]  /*0120*/  IABS R9, R0.reuse ;  /* 0x0000000000097213 */ /* 0x080fe40000000000 */
[----:B------:R-:W-:Y:S02]  /*0130*/  IABS R12, R0 ;  /* 0x00000000000c7213 */ /* 0x000fe40000000000 */
[----:B------:R-:W1:Y:S08]  /*0140*/  I2F.RP R2, R9 ;  /* 0x0000000900027306 */ /* 0x000e700000209400 */
[----:B-1----:R-:W1:Y:S01]  /*0150*/  MUFU.RCP R2, R2 ;  /* 0x0000000200027308 */ /* 0x002e620000001000 */
[----:B0-----:R-:W-:Y:S01]  /*0160*/  IABS R10, R3 ;  /* 0x00000003000a7213 */ /* 0x001fe20000000000 */
[----:B-1----:R-:W-:-:S02]  /*0170*/  VIADD R6, R2, 0xffffffe ;  /* 0x0ffffffe02067836 */ /* 0x002fc40000000000 */
[----:B------:R-:W-:-:S04]  /*0180*/  IMAD.MOV R2, RZ, RZ, -R12 ;  /* 0x000000ffff027224 */ /* 0x000fc800078e0a0c */
[----:B------:R0:W1:Y:S02]  /*0190*/  F2I.FTZ.U32.TRUNC.NTZ R7, R6 ;  /* 0x0000000600077305 */ /* 0x000064000021f000 */
[----:B0-----:R-:W-:Y:S02]  /*01a0*/  IMAD.MOV.U32 R6, RZ, RZ, RZ ;  /* 0x000000ffff067224 */ /* 0x001fe400078e00ff */
[----:B-1----:R-:W-:-:S04]  /*01b0*/  IMAD.MOV R8, RZ, RZ, -R7 ;  /* 0x000000ffff087224 */ /* 0x002fc800078e0a07 */
[----:B------:R-:W-:Y:S02]  /*01c0*/  IMAD R11, R8, R9, RZ ;  /* 0x00000009080b7224 */ /* 0x000fe400078e02ff */
[----:B------:R-:W-:Y:S02]  /*01d0*/  IMAD.MOV.U32 R8, RZ, RZ, R10 ;  /* 0x000000ffff087224 */ /* 0x000fe400078e000a */
[----:B------:R-:W-:-:S06]  /*01e0*/  IMAD.HI.U32 R7, R7, R11, R6 ;  /* 0x0000000b07077227 */ /* 0x000fcc00078e0006 */
[----:B------:R-:W-:-:S04]  /*01f0*/  IMAD.HI.U32 R7, R7, R8, RZ ;  /* 0x0000000807077227 */ /* 0x000fc800078e00ff */
[----:B------:R-:W-:-:S05]  /*0200*/  IMAD R2, R7, R2, R8 ;  /* 0x0000000207027224 */ /* 0x000fca00078e0208 */
[----:B------:R-:W-:-:S13]  /*0210*/  ISETP.GT.U32.AND P1, PT, R9, R2, PT ;  /* 0x000000020900720c */ /* 0x000fda0003f24070 */
[----:B------:R-:W-:Y:S02]  /*0220*/  @!P1 IMAD.IADD R2, R2, 0x1, -R9 ;  /* 0x0000000102029824 */ /* 0x000fe400078e0a09 */
[----:B------:R-:W-:Y:S01]  /*0230*/  @!P1 VIADD R7, R7, 0x1 ;  /* 0x0000000107079836 */ /* 0x000fe20000000000 */
[----:B------:R-:W-:Y:S02]  /*0240*/  ISETP.NE.AND P1, PT, R0, RZ, PT ;  /* 0x000000ff0000720c */ /* 0x000fe40003f25270 */
[----:B------:R-:W-:Y:S02]  /*0250*/  ISETP.GE.U32.AND P0, PT, R2, R9, PT ;  /* 0x000000090200720c */ /* 0x000fe40003f06070 */
[----:B------:R-:W-:-:S04]  /*0260*/  LOP3.LUT R2, R3, R0, RZ, 0x3c, !PT ;  /* 0x0000000003027212 */ /* 0x000fc800078e3cff */
[----:B------:R-:W-:Y:S01]  /*0270*/  ISETP.GE.AND P2, PT, R2, RZ, PT ;  /* 0x000000ff0200720c */ /* 0x000fe20003f46270 */
[----:B------:R-:W-:-:S06]  /*0280*/  VIADD R2, R4, 0x1ff ;  /* 0x000001ff04027836 */ /* 0x000fcc0000000000 */
[----:B------:R-:W-:-:S04]  /*0290*/  @P0 VIADD R7, R7, 0x1 ;  /* 0x0000000107070836 */ /* 0x000fc80000000000 */
[----:B------:R-:W-:Y:S01]  /*02a0*/  IMAD.MOV.U32 R6, RZ, RZ, R7 ;  /* 0x000000ffff067224 */ /* 0x000fe200078e0007 */
[----:B------:R-:W-:-:S03]  /*02b0*/  SHF.R.S32.HI R7, RZ, 0x1f, R2 ;  /* 0x0000001fff077819 */ /* 0x000fc60000011402 */
[----:B------:R-:W-:Y:S01]  /*02c0*/  @!P2 IMAD.MOV R6, RZ, RZ, -R6 ;  /* 0x000000ffff06a224 */ /* 0x000fe200078e0a06 */
[----:B------:R-:W-:Y:S02]  /*02d0*/  @!P1 LOP3.LUT R6, RZ, R0, RZ, 0x33, !PT ;  /* 0x00000000ff069212 */ /* 0x000fe400078e33ff */
[----:B------:R-:W-:-:S03]  /*02e0*/  LEA.HI R7, R7, R2, RZ, 0x9 ;  /* 0x0000000207077211 */ /* 0x000fc600078f48ff */
[----:B------:R-:W-:Y:S02]  /*02f0*/  IMAD.SHL.U32 R2, R6, 0x8, RZ ;  /* 0x0000000806027824 */ /* 0x000fe400078e00ff */
[----:B------:R-:W-:-:S03]  /*0300*/  IMAD.MOV R6, RZ, RZ, -R6 ;  /* 0x000000ffff067224 */ /* 0x000fc600078e0a06 */
[----:B------:R-:W-:Y:S01]  /*0310*/  LEA.HI.SX32 R7, R7, -R2, 0x17 ;  /* 0x8000000207077211 */ /* 0x000fe200078fbaff */
[----:B------:R-:W-:Y:S02]  /*0320*/  IMAD R15, R0, R6, R3 ;  /* 0x00000006000f7224 */ /* 0x000fe400078e0203 */
[----:B------:R-:W-:Y:S01]  /*0330*/  IMAD.MOV.U32 R6, RZ, RZ, RZ ;  /* 0x000000ffff067224 */ /* 0x000fe200078e00ff */
[----:B------:R-:W-:Y:S02]  /*0340*/  VIMNMX R8, PT, PT, R7, 0x8, PT ;  /* 0x0000000807087848 */ /* 0x000fe40003fe0100 */
[----:B------:R-:W-:Y:S02]  /*0350*/  IABS R13, R15 ;  /* 0x0000000f000d7213 */ /* 0x000fe40000000000 */
[----:B------:R-:W-:-:S04]  /*0360*/  IABS R11, R8 ;  /* 0x00000008000b7213 */ /* 0x000fc80000000000 */
[----:B------:R-:W0:Y:S08]  /*0370*/  I2F.RP R9, R11 ;  /* 0x0000000b00097306 */ /* 0x000e300000209400 */
[----:B0-----:R-:W0:Y:S02]  /*0380*/  MUFU.RCP R9, R9 ;  /* 0x0000000900097308 */ /* 0x001e240000001000 */
[----:B0-----:R-:W-:-:S06]  /*0390*/  VIADD R7, R9, 0xffffffe ;  /* 0x0ffffffe09077836 */ /* 0x001fcc0000000000 */
[----:B------:R-:W0:Y:S02]  /*03a0*/  F2I.FTZ.U32.TRUNC.NTZ R7, R7 ;  /* 0x0000000700077305 */ /* 0x000e24000021f000 */
[----:B0-----:R-:W-:-:S04]  /*03b0*/  IMAD.MOV R10, RZ, RZ, -R7 ;  /* 0x000000ffff0a7224 */ /* 0x001fc800078e0a07 */
[----:B------:R-:W-:-:S04]  /*03c0*/  IMAD.MOV.U32 R0, RZ, RZ, R10 ;  /* 0x000000ffff007224 */ /* 0x000fc800078e000a */
[----:B------:R-:W-:Y:S01]  /*03d0*/  IMAD R3, R0, R11, RZ ;  /* 0x0000000b00037224 */ /* 0x000fe200078e02ff */
[----:B------:R-:W-:-:S03]  /*03e0*/  IABS R0, R8 ;  /* 0x0000000800007213 */ /* 0x000fc60000000000 */
[----:B------:R-:W-:-:S04]  /*03f0*/  IMAD.HI.U32 R6, R7, R3, R6 ;  /* 0x0000000307067227 */ /* 0x000fc800078e0006 */
[----:B------:R-:W-:Y:S02]  /*0400*/  IMAD.MOV R0, RZ, RZ, -R0 ;  /* 0x000000ffff007224 */ /* 0x000fe400078e0a00 */
        /* <DEDUP_REMOVED lines=8> */
[----:B------:R-:W-:-:S07]  /*0490*/  ISETP.GE.AND P2, PT, R0, RZ, PT ;  /* 0x000000ff0000720c */ /* 0x000fce0003f46270 */
[----:B------:R-:W-:-:S06]  /*04a0*/  @P0 VIADD R6, R6, 0x1 ;  /* 0x0000000106060836 */ /* 0x000fcc0000000000 */
[----:B------:R-:W-:Y:S01]  /*04b0*/  @!P2 IMAD.MOV R6, RZ, RZ, -R6 ;  /* 0x000000ffff06a224 */ /* 0x000fe200078e0a06 */
[----:B------:R-:W-:-:S05]  /*04c0*/  @!P1 LOP3.LUT R6, RZ, R8, RZ, 0x33, !PT ;  /* 0x00000008ff069212 */ /* 0x000fca00078e33ff */
[----:B------:R-:W-:Y:S02]  /*04d0*/  IMAD.MOV R3, RZ, RZ, -R6 ;  /* 0x000000ffff037224 */ /* 0x000fe400078e0a06 */
[----:B------:R-:W-:Y:S02]  /*04e0*/  IMAD.SHL.U32 R17, R6, 0x20, RZ ;  /* 0x0000002006117824 */ /* 0x000fe400078e00ff */
[----:B------:R-:W-:Y:S02]  /*04f0*/  IMAD R3, R8, R3, R15 ;  /* 0x0000000308037224 */ /* 0x000fe400078e020f */
[C---:B------:R-:W-:Y:S01]  /*0500*/  VIADD R6, R17.reuse, 0x2 ;  /* 0x0000000211067836 */ /* 0x040fe20000000000 */
[----:B------:R-:W-:Y:S01]  /*0510*/  STL [R1+0xcf8], R17 ;  /* 0x000cf81101007387 */ /* 0x000fe20000100800 */
[----:B------:R-:W-:Y:S02]  /*0520*/  IMAD.IADD R0, R2, 0x1, R3 ;  /* 0x0000000102007824 */ /* 0x000fe400078e0203 */
[----:B------:R-:W-:-:S02]  /*0530*/  VIADD R3, R17, 0x1 ;  /* 0x0000000111037836 */ /* 0x000fc40000000000 */
[C---:B------:R-:W-:Y:S02]  /*0540*/  VIADD R2, R17.reuse, 0x3 ;  /* 0x0000000311027836 */ /* 0x040fe40000000000 */
[----:B------:R-:W-:Y:S01]  /*0550*/  IMAD R0, R0, 0x200, R14 ;  /* 0x0000020000007824 */ /* 0x000fe200078e020e */
[----:B------:R0:W-:Y:S01]  /*0560*/  STL [R1+0x64], R3 ;  /* 0x0000640301007387 */ /* 0x0001e20000100800 */
[C---:B------:R-:W-:Y:S02]  /*0570*/  VIADD R7, R17.reuse, 0x15 ;  /* 0x0000001511077836 */ /* 0x040fe40000000000 */
[C---:B------:R-:W-:Y:S01]  /*0580*/  VIADD R8, R17.reuse, 0x16 ;  /* 0x0000001611087836 */ /* 0x040fe20000000000 */
[----:B------:R1:W-:Y:S01]  /*0590*/  STL [R1+0x60], R6 ;  /* 0x0000600601007387 */ /* 0x0003e20000100800 */
[C---:B------:R-:W-:Y:S02]  /*05a0*/  VIADD R13, R17.reuse, 0x17 ;  /* 0x00000017110d7836 */ /* 0x040fe40000000000 */
[C---:B------:R-:W-:Y:S01]  /*05b0*/  VIADD R9, R17.reuse, 0x18 ;  /* 0x0000001811097836 */ /* 0x040fe20000000000 */
[----:B------:R2:W-:Y:S01]  /*05c0*/  STL [R1+0x5c], R2 ;  /* 0x00005c0201007387 */ /* 0x0005e20000100800 */
[----:B------:R-:W-:-:S02]  /*05d0*/  VIADD R10, R17, 0x19 ;  /* 0x00000019110a7836 */ /* 0x000fc40000000000 */
[C---:B0-----:R-:W-:Y:S02]  /*05e0*/  VIADD R3, R17.reuse, 0x4 ;  /* 0x0000000411037836 */ /* 0x041fe40000000000 */
[C---:B------:R-:W-:Y:S02]  /*05f0*/  VIADD R22, R17.reuse, 0x1a ;  /* 0x0000001a11167836 */ /* 0x040fe40000000000 */
[C---:B-1----:R-:W-:Y:S01]  /*0600*/  VIADD R6, R17.reuse, 0x5 ;  /* 0x0000000511067836 */ /* 0x042fe20000000000 */
[----:B------:R0:W-:Y:S01]  /*0610*/  STL [R1+0x58], R3 ;  /* 0x0000580301007387 */ /* 0x0001e20000100800 */
[C---:B------:R-:W-:Y:S02]  /*0620*/  VIADD R21, R17.reuse, 0x1b ;  /* 0x0000001b11157836 */ /* 0x040fe40000000000 */
[C---:B--2---:R-:W-:Y:S01]  /*0630*/  VIADD R2, R17.reuse, 0x6 ;  /* 0x0000000611027836 */ /* 0x044fe20000000000 */
[----:B------:R1:W-:Y:S01]  /*0640*/  STL [R1+0x54], R6 ;  /* 0x0000540601007387 */ /* 0x0003e20000100800 */
[----:B------:R-:W-:-:S02]  /*0650*/  VIADD R12, R17, 0x1c ;  /* 0x0000001c110c7836 */ /* 0x000fc40000000000 */
[C---:B------:R-:W-:Y:S01]  /*0660*/  VIADD R14, R17.reuse, 0x1d ;  /* 0x0000001d110e7836 */ /* 0x040fe20000000000 */
[----:B------:R2:W-:Y:S01]  /*0670*/  STL [R1+0x50], R2 ;  /* 0x0000500201007387 */ /* 0x0005e20000100800 */
[C---:B------:R-:W-:Y:S02]  /*0680*/  VIADD R15, R17.reuse, 0x1e ;  /* 0x0000001e110f7836 */ /* 0x040fe40000000000 */
[C---:B0-----:R-:W-:Y:S02]  /*0690*/  VIADD R3, R17.reuse, 0x7 ;  /* 0x0000000711037836 */ /* 0x041fe40000000000 */
[C---:B------:R-:W-:Y:S02]  /*06a0*/  VIADD R20, R17.reuse, 0x1f ;  /* 0x0000001f11147836 */ /* 0x040fe40000000000 */
[----:B-1----:R-:W-:Y:S01]  /*06b0*/  VIADD R6, R17, 0x8 ;  /* 0x0000000811067836 */ /* 0x002fe20000000000 */
[----:B------:R0:W-:Y:S01]  /*06c0*/  STL [R1+0x4c], R3 ;  /* 0x00004c0301007387 */ /* 0x0001e20000100800 */
[----:B------:R-:W-:-:S02]  /*06d0*/  VIADD R11, R0, 0x80 ;  /* 0x00000080000b7836 */ /* 0x000fc40000000000 */
[C---:B--2---:R-:W-:Y:S01]  /*06e0*/  VIADD R2, R17.reuse, 0x9 ;  /* 0x0000000911027836 */ /* 0x044fe20000000000 */
[----:B------:R1:W-:Y:S04]  /*06f0*/  STL [R1+0x48], R6 ;  /* 0x0000480601007387 */ /* 0x0003e80000100800 */
[----:B------:R2:W-:Y:S01]  /*0700*/  STL [R1+0x44], R2 ;  /* 0x0000440201007387 */ /* 0x0005e20000100800 */
[C---:B0-----:R-:W-:Y:S02]  /*0710*/  VIADD R3, R17.reuse, 0xa ;  /* 0x0000000a11037836 */ /* 0x041fe40000000000 */
[----:B-1----:R-:W-:-:S03]  /*0720*/  VIADD R6, R17, 0xb ;  /* 0x0000000b11067836 */ /* 0x002fc60000000000 */
[----:B------:R0:W-:Y:S01]  /*0730*/  STL [R1+0x40], R3 ;  /* 0x0000400301007387 */ /* 0x0001e20000100800 */
[----:B--2---:R-:W-:-:S03]  /*0740*/  VIADD R2, R17, 0xc ;  /* 0x0000000c11027836 */ /* 0x004fc60000000000 */
        /* <DEDUP_REMOVED lines=14> */
[----:B0-----:R-:W-:-:S03]  /*0830*/  VIADD R3, R17, 0x13 ;  /* 0x0000001311037836 */ /* 0x001fc60000000000 */
[----:B------:R-:W-:Y:S01]  /*0840*/  STL [R1+0x1e58], R0 ;  /* 0x001e580001007387 */ /* 0x000fe20000100800 */
[----:B-1----:R-:W-:Y:S02]  /*0850*/  VIADD R6, R17, 0x14 ;  /* 0x0000001411067836 */ /* 0x002fe40000000000 */
[C---:B------:R-:W-:Y:S02]  /*0860*/  VIADD R17, R0.reuse, 0x40 ;  /* 0x0000004000117836 */ /* 0x040fe40000000000 */
[----:B--2---:R-:W-:-:S03]  /*0870*/  VIADD R2, R0, 0xc0 ;  /* 0x000000c000027836 */ /* 0x004fc60000000000 */
[----:B------:R0:W-:Y:S04]  /*0880*/  STL [R1+0x1e5c], R17 ;  /* 0x001e5c1101007387 */ /* 0x0001e80000100800 */
[----:B------:R1:W-:Y:S04]  /*0890*/  STL [R1+0x1e60], R11 ;  /* 0x001e600b01007387 */ /* 0x0003e80000100800 */
[----:B------:R2:W-:Y:S01]  /*08a0*/  STL [R1+0x1e64], R2 ;  /* 0x001e640201007387 */ /* 0x0005e20000100800 */
[C---:B0-----:R-:W-:Y:S02]  /*08b0*/  VIADD R17, R0.reuse, 0x100 ;  /* 0x0000010000117836 */ /* 0x041fe40000000000 */
[----:B-1----:R-:W-:-:S03]  /*08c0*/  VIADD R11, R0, 0x140 ;  /* 0x00000140000b7836 */ /* 0x002fc60000000000 */
[----:B------:R0:W-:Y:S01]  /*08d0*/  STL [R1+0x1e68], R17 ;  /* 0x001e681101007387 */ /* 0x0001e20000100800 */
[----:B--2---:R-:W-:-:S03]  /*08e0*/  VIADD R2, R0, 0x180 ;  /* 0x0000018000027836 */ /* 0x004fc60000000000 */
[----:B------:R0:W-:Y:S01]  /*08f0*/  STL [R1+0x1e74], R11 ;  /* 0x001e740b01007387 */ /* 0x0001e20000100800 */
[----:B------:R-:W-:-:S05]  /*0900*/  VIADD R0, R0, 0x1c0 ;  /* 0x000001c000007836 */ /* 0x000fca0000000000 */
[----:B------:R0:W-:Y:S04]  /*0910*/  STL [R1+0x1e6c], R0 ;  /* 0x001e6c0001007387 */ /* 0x0001e80000100800 */
[----:B------:R0:W-:Y:S01]  /*0920*/  STL [R1+0x1e70], R2 ;  /* 0x001e700201007387 */ /* 0x0001e20000100800 */
[----:B----4-:R-:W-:Y:S05]  /*0930*/  BRA.U UP0, `(.L_x_0) ;  /* 0x00000011000c7547 */ /* 0x010fea000b800000 */
[----:B0-----:R-:W-:Y:S01]  /*0940*/  IMAD.SHL.U32 R0, R16, 0x8, RZ ;  /* 0x0000000810007824 */ /* 0x001fe200078e00ff */
[----:B------:R0:W-:Y:S04]  /*0950*/  STL [R1+0xf0], RZ ;  /* 0x0000f0ff01007387 */ /* 0x0001e80000100800 */
[----:B------:R0:W-:Y:S04]  /*0960*/  STL [R1+0x1e78], R0 ;  /* 0x001e780001007387 */ /* 0x0001e80000100800 */
[----:B------:R0:W-:Y:S04]  /*0970*/  STL [R1+0xf4], RZ ;  /* 0x0000f4ff01007387 */ /* 0x0001e80000100800 */
        /* <DEDUP_REMOVED lines=253> */
[----:B------:R0:W-:Y:S01]  /*1950*/  STL [R1+0x32c], RZ ;  /* 0x00032cff01007387 */ /* 0x0001e20000100800 */
[----:B------:R-:W-:Y:S05]  /*1960*/  BRA `(.L_x_1) ;  /* 0x00000464006c7947 */ /* 0x000fea0003800000 */
.L_x_0:
[----:B------:R-:W-:Y:S01]  /*1970*/  STL [R1+0x1eec], R12 ;  /* 0x001eec0c01007387 */ /* 0x000fe20000100800 */
[----:B0-----:R-:W-:Y:S02]  /*1980*/  IABS R2, R5 ;  /* 0x0000000500027213 */ /* 0x001fe40000000000 */
[----:B------:R-:W-:Y:S01]  /*1990*/  IABS R11, R4 ;  /* 0x00000004000b7213 */ /* 0x000fe20000000000 */
[----:B------:R-:W-:Y:S01]  /*19a0*/  STL [R1+0x1ee8], R21 ;  /* 0x001ee81501007387 */ /* 0x000fe20000100800 */
[----:B------:R-:W-:Y:S01]  /*19b0*/  IMAD.MOV.U32 R16, RZ, RZ, RZ ;  /* 0x000000ffff107224 */ /* 0x000fe200078e00ff */
[----:B------:R-:W-:Y:S01]  /*19c0*/  ISETP.GE.AND P5, PT, R20, RZ, PT ;  /* 0x000000ff1400720c */ /* 0x000fe20003fa6270 */
[----:B------:R-:W0:Y:S01]  /*19d0*/  LDCU UR64, c[0x0][0x3ac] ;  /* 0x00007580ff4077ac */ /* 0x000e220008000800 */
[----:B------:R-:W-:Y:S01]  /*19e0*/  STL [R1+0x1ee4], R22 ;  /* 0x001ee41601007387 */ /* 0x000fe20000100800 */
[----:B------:R-:W1:Y:S03]  /*19f0*/  LDCU.128 UR24, c[0x0][0x380] ;  /* 0x00007000ff1877ac */ /* 0x000e660008000c00 */
[----:B------:R2:W-:Y:S01]  /*1a00*/  STL [R1+0x1ee0], R10 ;  /* 0x001ee00a01007387 */ /* 0x0005e20000100800 */
[----:B------:R-:W3:Y:S01]  /*1a10*/  LDCU UR66, c[0x0][0x3b0] ;  /* 0x00007600ff4277ac */ /* 0x000ee20008000800 */
[----:B------:R-:W4:Y:S02]  /*1a20*/  LDCU UR65, c[0x0][0x3a4] ;  /* 0x00007480ff4177ac */ /* 0x000f240008000800 */
[----:B--2---:R-:W2:Y:S01]  /*1a30*/  LDL R10, [R1+0x1e58] ;  /* 0x001e5800010a7983 */ /* 0x004ea20000100800 */
[----:B------:R-:W5:Y:S03]  /*1a40*/  LDCU UR5, c[0x0][0x3a8] ;  /* 0x00007500ff0577ac */ /* 0x000f660008000800 */
[----:B------:R0:W-:Y:S01]  /*1a50*/  STL [R1+0x1edc], R9 ;  /* 0x001edc0901007387 */ /* 0x0001e20000100800 */
[----:B------:R-:W1:Y:S01]  /*1a60*/  LDCU UR21, c[0x0][0x3a8] ;  /* 0x00007500ff1577ac */ /* 0x000e620008000800 */
[----:B------:R-:W1:Y:S01]  /*1a70*/  LDCU UR14, c[0x0][0x3a8] ;  /* 0x00007500ff0e77ac */ /* 0x000e620008000800 */
[----:B------:R-:W1:Y:S01]  /*1a80*/  LDCU UR7, c[0x0][0x3a8] ;  /* 0x00007500ff0777ac */ /* 0x000e620008000800 */
[----:B0-----:R-:W3:Y:S01]  /*1a90*/  LDL R9, [R1+0x1e5c] ;  /* 0x001e5c0001097983 */ /* 0x001ee20000100800 */
[----:B------:R-:W0:Y:S03]  /*1aa0*/  LDCU UR57, c[0x0][0x3a8] ;  /* 0x00007500ff3977ac */ /* 0x000e260008000800 */
[----:B------:R1:W-:Y:S01]  /*1ab0*/  STL [R1+0x1ed8], R13 ;  /* 0x001ed80d01007387 */ /* 0x0003e20000100800 */
[----:B------:R-:W0:Y:S01]  /*1ac0*/  LDCU UR54, c[0x0][0x3a8] ;  /* 0x00007500ff3677ac */ /* 0x000e220008000800 */
[----:B------:R-:W0:Y:S02]  /*1ad0*/  LDCU UR51, c[0x0][0x3a8] ;  /* 0x00007500ff3377ac */ /* 0x000e240008000800 */
[----:B-1----:R-:W4:Y:S01]  /*1ae0*/  LDL R13, [R1+0x1e60] ;  /* 0x001e6000010d7983 */ /* 0x002f220000100800 */
[----:B------:R-:W1:Y:S03]  /*1af0*/  LDCU UR48, c[0x0][0x3a8] ;  /* 0x00007500ff3077ac */ /* 0x000e660008000800 */
[----:B------:R0:W-:Y:S01]  /*1b00*/  STL [R1+0x1ed4], R8 ;  /* 0x001ed40801007387 */ /* 0x0001e20000100800 */
[----:B------:R-:W1:Y:S01]  /*1b10*/  LDCU UR45, c[0x0][0x3a8] ;  /* 0x00007500ff2d77ac */ /* 0x000e620008000800 */
[----:B------:R-:W1:Y:S01]  /*1b20*/  LDCU UR40, c[0x0][0x3a8] ;  /* 0x00007500ff2877ac */ /* 0x000e620008000800 */
[----:B------:R-:W1:Y:S01]  /*1b30*/  LDCU UR37, c[0x0][0x3a8] ;  /* 0x00007500ff2577ac */ /* 0x000e620008000800 */
[----:B0-----:R-:W5:Y:S01]  /*1b40*/  LDL R8, [R1+0x1e64] ;  /* 0x001e640001087983 */ /* 0x001f620000100800 */
[----:B------:R-:W0:Y:S03]  /*1b50*/  LDCU UR33, c[0x0][0x3a8] ;  /* 0x00007500ff2177ac */ /* 0x000e260008000800 */
[----:B------:R1:W-:Y:S01]  /*1b60*/  STL [R1+0x1ed0], R7 ;  /* 0x001ed00701007387 */ /* 0x0003e20000100800 */
[----:B------:R-:W0:Y:S01]  /*1b70*/  LDCU UR30, c[0x0][0x3a8] ;  /* 0x00007500ff1e77ac */ /* 0x000e220008000800 */
[----:B------:R-:W0:Y:S02]  /*1b80*/  LDCU UR23, c[0x0][0x3a8] ;  /* 0x00007500ff1777ac */ /* 0x000e240008000800 */
[----:B-1----:R-:W5:Y:S01]  /*1b90*/  LDL R7, [R1+0x1e68] ;  /* 0x001e680001077983 */ /* 0x002f620000100800 */
        /* <DEDUP_REMOVED lines=11> */
[----:B------:R-:W1:Y:S01]  /*1c50*/  I2F.RP R0, R11 ;  /* 0x0000000b00007306 */ /* 0x000e620000209400 */
[----:B------:R-:W0:Y:S02]  /*1c60*/  LDCU UR55, c[0x0][0x3a8] ;  /* 0x00007500ff3777ac */ /* 0x000e240008000800 */
[----:B------:R1:W-:Y:S01]  /*1c70*/  STL [R1+0x1eb8], R5 ;  /* 0x001eb80501007387 */ /* 0x0003e20000100800 */
[----:B------:R-:W0:Y:S01]  /*1c80*/  LDCU UR53, c[0x0][0x3a8] ;  /* 0x00007500ff3577ac */ /* 0x000e220008000800 */
[----:B------:R-:W0:Y:S02]  /*1c90*/  LDCU UR52, c[0x0][0x3a8] ;  /* 0x00007500ff3477ac */ /* 0x000e240008000800 */
[----:B-1----:R-:W5:Y:S01]  /*1ca0*/  LDL R5, [R1+0x1e6c] ;  /* 0x001e6c0001057983 */ /* 0x002f620000100800 */
[----:B------:R-:W1:Y:S01]  /*1cb0*/  I2F.RP R18, R2 ;  /* 0x0000000200127306 */ /* 0x000e620000209400 */
[----:B------:R-:W0:Y:S01]  /*1cc0*/  LDCU UR50, c[0x0][0x3a8] ;  /* 0x00007500ff3277ac */ /* 0x000e220008000800 */
[----:B------:R-:W0:Y:S06]  /*1cd0*/  LDCU UR49, c[0x0][0x3a8] ;  /* 0x00007500ff3177ac */ /* 0x000e2c0008000800 */
[----:B------:R-:W0:Y:S01]  /*1ce0*/  MUFU.RCP R0, R0 ;  /* 0x0000000000007308 */ /* 0x000e220000001000 */
[----:B------:R-:W2:Y:S01]  /*1cf0*/  LDCU UR47, c[0x0][0x3a8] ;  /* 0x00007500ff2f77ac */ /* 0x000ea20008000800 */
[----:B------:R-:W2:Y:S06]  /*1d00*/  LDCU UR46, c[0x0][0x3a8] ;  /* 0x00007500ff2e77ac */ /* 0x000eac0008000800 */
[----:B-1----:R-:W1:Y:S01]  /*1d10*/  MUFU.RCP R18, R18 ;  /* 0x0000001200127308 */ /* 0x002e620000001000 */
[----:B------:R-:W2:Y:S01]  /*1d20*/  LDCU UR44, c[0x0][0x3a8] ;  /* 0x00007500ff2c77ac */ /* 0x000ea20008000800 */
[----:B------:R-:W2:Y:S01]  /*1d30*/  LDCU UR41, c[0x0][0x3a8] ;  /* 0x00007500ff2977ac */ /* 0x000ea20008000800 */
[----:B0-----:R-:W-:Y:S01]  /*1d40*/  VIADD R0, R0, 0xffffffe ;  /* 0x0ffffffe00007836 */ /* 0x001fe20000000000 */
[----:B------:R-:W0:Y:S04]  /*1d50*/  LDCU UR39, c[0x0][0x3a8] ;  /* 0x00007500ff2777ac */ /* 0x000e280008000800 */
[----:B------:R-:W0:Y:S01]  /*1d60*/  F2I.FTZ.U32.TRUNC.NTZ R17, R0 ;  /* 0x0000000000117305 */ /* 0x000e22000021f000 */
[----:B------:R-:W2:Y:S01]  /*1d70*/  LDCU UR38, c[0x0][0x3a8] ;  /* 0x00007500ff2677ac */ /* 0x000ea20008000800 */
[----:B-1----:R-:W-:Y:S01]  /*1d80*/  VIADD R18, R18, 0xffffffe ;  /* 0x0ffffffe12127836 */ /* 0x002fe20000000000 */
[----:B------:R-:W1:Y:S05]  /*1d90*/  LDCU UR36, c[0x0][0x3a8] ;  /* 0x00007500ff2477ac */ /* 0x000e6a0008000800 */
[----:B------:R0:W1:Y:S01]  /*1da0*/  F2I.FTZ.U32.TRUNC.NTZ R19, R18 ;  /* 0x0000001200137305 */ /* 0x000062000021f000 */
[----:B------:R-:W1:Y:S01]  /*1db0*/  LDCU UR34, c[0x0][0x3a8] ;  /* 0x00007500ff2277ac */ /* 0x000e620008000800 */
[----:B------:R-:W2:Y:S01]  /*1dc0*/  LDCU UR32, c[0x0][0x3a8] ;  /* 0x00007500ff2077ac */ /* 0x000ea20008000800 */
[----:B0-----:R-:W-:-:S02]  /*1dd0*/  IMAD.MOV R0, RZ, RZ, -R17 ;  /* 0x000000ffff007224 */ /* 0x001fc400078e0a11 */
[----:B------:R-:W-:Y:S01]  /*1de0*/  IMAD.MOV.U32 R18, RZ, RZ, RZ ;  /* 0x000000ffff127224 */ /* 0x000fe200078e00ff */
[----:B------:R-:W0:Y:S01]  /*1df0*/  LDCU UR31, c[0x0][0x3a8] ;  /* 0x00007500ff1f77ac */ /* 0x000e220008000800 */
[----:B------:R-:W-:Y:S01]  /*1e00*/  IMAD R0, R0, R11, RZ ;  /* 0x0000000b00007224 */ /* 0x000fe200078e02ff */
[----:B------:R-:W0:Y:S03]  /*1e10*/  LDCU UR29, c[0x0][0x3a8] ;  /* 0x00007500ff1d77ac */ /* 0x000e260008000800 */
[----:B------:R-:W-:Y:S01]  /*1e20*/  IMAD.HI.U32 R16, R17, R0, R16 ;  /* 0x0000000011107227 */ /* 0x000fe200078e0010 */
[----:B------:R-:W0:Y:S03]  /*1e30*/  LDCU UR28, c[0x0][0x3a8] ;  /* 0x00007500ff1c77ac */ /* 0x000e260008000800 */
[--C-:B-1----:R-:W-:Y:S01]  /*1e40*/  IMAD.MOV R0, RZ, RZ, -R19.reuse ;  /* 0x000000ffff007224 */ /* 0x102fe200078e0a13 */
[----:B------:R-:W1:Y:S03]  /*1e50*/  LDCU UR22, c[0x0][0x3a8] ;  /* 0x00007500ff1677ac */ /* 0x000e660008000800 */
[----:B------:R-:W-:Y:S01]  /*1e60*/  IMAD R0, R0, R2, RZ ;  /* 0x0000000200007224 */ /* 0x000fe200078e02ff */
[----:B------:R-:W0:Y:S03]  /*1e70*/  LDCU UR20, c[0x0][0x3a8] ;  /* 0x00007500ff1477ac */ /* 0x000e260008000800 */
[----:B------:R-:W-:Y:S01]  /*1e80*/  IMAD.HI.U32 R0, R19, R0, R18 ;  /* 0x0000000013007227 */ /* 0x000fe200078e0012 */
[----:B------:R-:W0:Y:S01]  /*1e90*/  LDCU UR18, c[0x0][0x3a8] ;  /* 0x00007500ff1277ac */ /* 0x000e220008000800 */
        /* <DEDUP_REMOVED lines=11> */
[----:B--2---:R-:W-:-:S05]  /*1f50*/  IABS R26, R10 ;  /* 0x0000000a001a7213 */ /* 0x004fca0000000000 */
[----:B------:R-:W-:-:S04]  /*1f60*/  IMAD.HI.U32 R27, R16, R26, RZ ;  /* 0x0000001a101b7227 */ /* 0x000fc800078e00ff */
[----:B------:R-:W-:-:S04]  /*1f70*/  IMAD.MOV R27, RZ, RZ, -R27 ;  /* 0x000000ffff1b7224 */ /* 0x000fc800078e0a1b */
[----:B------:R-:W-:Y:S01]  /*1f80*/  IMAD R18, R11, R27, R26 ;  /* 0x0000001b0b127224 */ /* 0x000fe200078e021a */
[----:B---3--:R-:W-:-:S05]  /*1f90*/  IABS R17, R9 ;  /* 0x0000000900117213 */ /* 0x008fca0000000000 */
[----:B------:R-:W-:-:S04]  /*1fa0*/  IMAD.HI.U32 R25, R16, R17, RZ ;  /* 0x0000001110197227 */ /* 0x000fc800078e00ff */
[----:B------:R-:W-:-:S04]  /*1fb0*/  IMAD.MOV R25, RZ, RZ, -R25 ;  /* 0x000000ffff197224 */ /* 0x000fc800078e0a19 */
[----:B------:R-:W-:Y:S01]  /*1fc0*/  IMAD R17, R11, R25, R17 ;  /* 0x000000190b117224 */ /* 0x000fe200078e0211 */
[----:B----4-:R-:W-:-:S05]  /*1fd0*/  IABS R23, R13 ;  /* 0x0000000d00177213 */ /* 0x010fca0000000000 */
[----:B------:R-:W-:-:S04]  /*1fe0*/  IMAD.HI.U32 R24, R16, R23, RZ ;  /* 0x0000001710187227 */ /* 0x000fc800078e00ff */
[----:B------:R-:W-:-:S04]  /*1ff0*/  IMAD.MOV R24, RZ, RZ, -R24 ;  /* 0x000000ffff187224 */ /* 0x000fc800078e0a18 */
[----:B------:R-:W-:Y:S01]  /*2000*/  IMAD R19, R11, R24, R23 ;  /* 0x000000180b137224 */ /* 0x000fe200078e0217 */
[----:B-----5:R-:W-:-:S05]  /*2010*/  IABS R27, R8 ;  /* 0x00000008001b7213 */ /* 0x020fca0000000000 */
[----:B------:R-:W-:-:S04]  /*2020*/  IMAD.HI.U32 R21, R16, R27, RZ ;  /* 0x0000001b10157227 */ /* 0x000fc800078e00ff */
[----:B------:R-:W-:Y:S01]  /*2030*/  IMAD.MOV R21, RZ, RZ, -R21 ;  /* 0x000000ffff157224 */ /* 0x000fe200078e0a15 */
[----:B------:R-:W-:-:S05]  /*2040*/  IABS R23, R7 ;  /* 0x0000000700177213 */ /* 0x000fca0000000000 */
[----:B------:R-:W-:Y:S01]  /*2050*/  IMAD.HI.U32 R28, R16, R23, RZ ;  /* 0x00000017101c7227 */ /* 0x000fe200078e00ff */
[----:B------:R-:W-:-:S05]  /*2060*/  IABS R26, R6 ;  /* 0x00000006001a7213 */ /* 0x000fca0000000000 */
[----:B------:R-:W-:Y:S01]  /*2070*/  IMAD.HI.U32 R29, R16, R26, RZ ;  /* 0x0000001a101d7227 */ /* 0x000fe200078e00ff */
[----:B------:R-:W-:Y:S02]  /*2080*/  IABS R24, R3 ;  /* 0x0000000300187213 */ /* 0x000fe40000000000 */
[----:B------:R-:W-:-:S03]  /*2090*/  IABS R25, R5 ;  /* 0x0000000500197213 */ /* 0x000fc60000000000 */
[----:B------:R-:W-:-:S04]  /*20a0*/  IMAD.HI.U32 R22, R16, R24, RZ ;  /* 0x0000001810167227 */ /* 0x000fc800078e00ff */
[----:B------:R-:W-:-:S04]  /*20b0*/  IMAD.HI.U32 R12, R16, R25, RZ ;  /* 0x00000019100c7227 */ /* 0x000fc800078e00ff */
[----:B------:R-:W-:Y:S02]  /*20c0*/  IMAD.MOV.U32 R16, RZ, RZ, R22 ;  /* 0x000000ffff107224 */ /* 0x000fe400078e0016 */
[----:B------:R-:W-:Y:S02]  /*20d0*/  IMAD.MOV R22, RZ, RZ, -R28 ;  /* 0x000000ffff167224 */ /* 0x000fe400078e0a1c */
[----:B------:R-:W-:Y:S02]  /*20e0*/  IMAD.MOV R28, RZ, RZ, -R12 ;  /* 0x000000ffff1c7224 */ /* 0x000fe400078e0a0c */
[----:B------:R-:W2:Y:S01]  /*20f0*/  LDL.LU R12, [R1+0x1eec] ;  /* 0x001eec00010c7983 */ /* 0x000ea20000300800 */
[C---:B------:R-:W-:Y:S01]  /*2100*/  IMAD R27, R11.reuse, R21, R27 ;  /* 0x000000150b1b7224 */ /* 0x040fe200078e021b */
[C---:B------:R-:W-:Y:S01]  /*2110*/  ISETP.GT.U32.AND P4, PT, R11.reuse, R17, PT ;  /* 0x000000110b00720c */ /* 0x040fe20003f84070 */
[----:B------:R-:W-:Y:S01]  /*2120*/  IMAD.MOV R29, RZ, RZ, -R29 ;  /* 0x000000ffff1d7224 */ /* 0x000fe200078e0a1d */
[----:B------:R-:W3:Y:S01]  /*2130*/  LDL.LU R21, [R1+0x1ee8] ;  /* 0x001ee80001157983 */ /* 0x000ee20000300800 */
[C---:B------:R-:W-:Y:S01]  /*2140*/  IMAD R23, R11.reuse, R22, R23 ;  /* 0x000000160b177224 */ /* 0x040fe200078e0217 */
[C---:B------:R-:W-:Y:S01]  /*2150*/  ISETP.GT.U32.AND P3, PT, R11.reuse, R18, PT ;  /* 0x000000120b00720c */ /* 0x040fe20003f64070 */
[----:B------:R-:W-:Y:S01]  /*2160*/  IMAD.MOV R16, RZ, RZ, -R16 ;  /* 0x000000ffff107224 */ /* 0x000fe200078e0a10 */
[----:B------:R-:W-:-:S02]  /*2170*/  ISETP.GT.U32.AND P2, PT, R11, R19, PT ;  /* 0x000000130b00720c */ /* 0x000fc40003f44070 */
[C---:B------:R-:W-:Y:S02]  /*2180*/  ISETP.GT.U32.AND P0, PT, R11.reuse, R23, PT ;  /* 0x000000170b00720c */ /* 0x040fe40003f04070 */
[C---:B------:R-:W-:Y:S01]  /*2190*/  ISETP.GT.U32.AND P6, PT, R11.reuse, R27, PT ;  /* 0x0000001b0b00720c */ /* 0x040fe20003fc4070 */
[C---:B------:R-:W-:Y:S02]  /*21a0*/  IMAD R26, R11.reuse, R29, R26 ;  /* 0x0000001d0b1a7224 */ /* 0x040fe400078e021a */
[C---:B------:R-:W-:Y:S02]  /*21b0*/  IMAD R25, R11.reuse, R28, R25 ;  /* 0x0000001c0b197224 */ /* 0x040fe400078e0219 */
[C---:B------:R-:W-:Y:S01]  /*21c0*/  IMAD R16, R11.reuse, R16, R24 ;  /* 0x000000100b107224 */ /* 0x040fe200078e0218 */
[----:B------:R-:W-:Y:S01]  /*21d0*/  ISETP.GT.U32.AND P1, PT, R11, R26, PT ;  /* 0x0000001a0b00720c */ /* 0x000fe20003f24070 */
[--C-:B------:R-:W-:Y:S01]  /*21e0*/  @!P4 IMAD.IADD R17, R17, 0x1, -R11.reuse ;  /* 0x000000011111c824 */ /* 0x100fe200078e0a0b */
[C---:B------:R-:W-:Y:S01]  /*21f0*/  ISETP.GT.U32.AND P4, PT, R11.reuse, R25, PT ;  /* 0x000000190b00720c */ /* 0x040fe20003f84070 */
[--C-:B------:R-:W-:Y:S01]  /*2200*/  @!P3 IMAD.IADD R18, R18, 0x1, -R11.reuse ;  /* 0x000000011212b824 */ /* 0x100fe200078e0a0b */
[----:B------:R-:W-:Y:S01]  /*2210*/  ISETP.GT.U32.AND P3, PT, R11, R16, PT ;  /* 0x000000100b00720c */ /* 0x000fe20003f64070 */
[----:B------:R-:W-:-:S02]  /*2220*/  @!P2 IMAD.IADD R19, R19, 0x1, -R11 ;  /* 0x000000011313a824 */ /* 0x000fc400078e0a0b */
[--C-:B------:R-:W-:Y:S01]  /*2230*/  @!P0 IMAD.IADD R23, R23, 0x1, -R11.reuse ;  /* 0x0000000117178824 */ /* 0x100fe200078e0a0b */
[----:B------:R-:W-:Y:S01]  /*2240*/  ISETP.GT.U32.AND P0, PT, R11, R17, PT ;  /* 0x000000110b00720c */ /* 0x000fe20003f04070 */
[--C-:B------:R-:W-:Y:S01]  /*2250*/  @!P6 IMAD.IADD R27, R27, 0x1, -R11.reuse ;  /* 0x000000011b1be824 */ /* 0x100fe200078e0a0b */
[C---:B------:R-:W-:Y:S02]  /*2260*/  ISETP.GT.U32.AND P6, PT, R11.reuse, R18, PT ;  /* 0x000000120b00720c */ /* 0x040fe40003fc4070 */
[----:B------:R-:W-:Y:S02]  /*2270*/  ISETP.GT.U32.AND P2, PT, R11, R19, PT ;  /* 0x000000130b00720c */ /* 0x000fe40003f44070 */
[----:B------:R-:W-:Y:S01]  /*2280*/  IABS R20, R20 ;  /* 0x0000001400147213 */ /* 0x000fe20000000000 */
[--C-:B------:R-:W-:Y:S02]  /*2290*/  @!P1 IMAD.IADD R26, R26, 0x1, -R11.reuse ;  /* 0x000000011a1a9824 */ /* 0x100fe400078e0a0b */
[----:B------:R-:W-:-:S02]  /*22a0*/  @!P4 IMAD.IADD R25, R25, 0x1, -R11 ;  /* 0x000000011919c824 */ /* 0x000fc400078e0a0b */
[----:B------:R-:W-:Y:S01]  /*22b0*/  IMAD.MOV.U32 R22, RZ, RZ, R20 ;  /* 0x000000ffff167224 */ /* 0x000fe200078e0014 */
[----:B------:R-:W-:Y:S01]  /*22c0*/  IABS R28, R15 ;  /* 0x0000000f001c7213 */ /* 0x000fe20000000000 */
[--C-:B------:R-:W-:Y:S01]  /*22d0*/  @!P3 IMAD.IADD R16, R16, 0x1, -R11.reuse ;  /* 0x000000011010b824 */ /* 0x100fe200078e0a0b */
[----:B------:R-:W-:Y:S01]  /*22e0*/  ISETP.GE.AND P1, PT, R15, RZ, PT ;  /* 0x000000ff0f00720c */ /* 0x000fe20003f26270 */
[--C-:B------:R-:W-:Y:S01]  /*22f0*/  @!P0 IMAD.IADD R17, R17, 0x1, -R11.reuse ;  /* 0x0000000111118824 */ /* 0x100fe200078e0a0b */
[C---:B------:R-:W-:Y:S01]  /*2300*/  ISETP.GT.U32.AND P4, PT, R11.reuse, R23, PT ;  /* 0x000000170b00720c */ /* 0x040fe20003f84070 */
[----:B------:R-:W-:Y:S01]  /*2310*/  IMAD.HI.U32 R15, R0, R22, RZ ;  /* 0x00000016000f7227 */ /* 0x000fe200078e00ff */
[C---:B------:R-:W-:Y:S02]  /*2320*/  ISETP.GT.U32.AND P0, PT, R11.reuse, R26, PT ;  /* 0x0000001a0b00720c */ /* 0x040fe40003f04070 */
[C---:B------:R-:W-:Y:S01]  /*2330*/  ISETP.GT.U32.AND P3, PT, R11.reuse, R27, PT ;  /* 0x0000001b0b00720c */ /* 0x040fe20003f64070 */
[--C-:B------:R-:W-:Y:S01]  /*2340*/  @!P6 IMAD.IADD R18, R18, 0x1, -R11.reuse ;  /* 0x000000011212e824 */ /* 0x100fe200078e0a0b */
[----:B------:R-:W-:Y:S01]  /*2350*/  ISETP.GT.U32.AND P6, PT, R11, R25, PT ;  /* 0x000000190b00720c */ /* 0x000fe20003fc4070 */
[----:B------:R-:W-:Y:S01]  /*2360*/  @!P2 IMAD.IADD R19, R19, 0x1, -R11 ;  /* 0x000000011313a824 */ /* 0x000fe200078e0a0b */
[----:B------:R-:W-:Y:S01]  /*2370*/  ISETP.GT.U32.AND P2, PT, R11, R16, PT ;  /* 0x000000100b00720c */ /* 0x000fe20003f44070 */
[----:B------:R-:W-:-:S04]  /*2380*/  IMAD.MOV R15, RZ, RZ, -R15 ;  /* 0x000000ffff0f7224 */ /* 0x000fc800078e0a0f */
[----:B------:R-:W-:Y:S02]  /*2390*/  IMAD R15, R2, R15, R22 ;  /* 0x0000000f020f7224 */ /* 0x000fe400078e0216 */
[----:B------:R-:W4:Y:S01]  /*23a0*/  LDL.LU R22, [R1+0x1ee4] ;  /* 0x001ee40001167983 */ /* 0x000f220000300800 */
[--C-:B------:R-:W-:Y:S01]  /*23b0*/  @!P4 IMAD.IADD R23, R23, 0x1, -R11.reuse ;  /* 0x000000011717c824 */ /* 0x100fe200078e0a0b */
[----:B------:R-:W-:Y:S01]  /*23c0*/  ISETP.GE.AND P4, PT, R9, RZ, PT ;  /* 0x000000ff0900720c */ /* 0x000fe20003f86270 */
[--C-:B------:R-:W-:Y:S01]  /*23d0*/  @!P0 IMAD.IADD R26, R26, 0x1, -R11.reuse ;  /* 0x000000011a1a8824 */ /* 0x100fe200078e0a0b */
[----:B------:R-:W-:Y:S01]  /*23e0*/  ISETP.GT.U32.AND P0, PT, R2, R15, PT ;  /* 0x0000000f0200720c */ /* 0x000fe20003f04070 */
[----:B------:R-:W-:Y:S02]  /*23f0*/  IMAD.MOV.U32 R20, RZ, RZ, R28 ;  /* 0x000000ffff147224 */ /* 0x000fe400078e001c */
[--C-:B------:R-:W-:Y:S01]  /*2400*/  @!P3 IMAD.IADD R27, R27, 0x1, -R11.reuse ;  /* 0x000000011b1bb824 */ /* 0x100fe200078e0a0b */
[----:B------:R-:W-:Y:S01]  /*2410*/  ISETP.GE.AND P3, PT, R10, RZ, PT ;  /* 0x000000ff0a00720c */ /* 0x000fe20003f66270 */
[--C-:B------:R-:W-:Y:S01]  /*2420*/  @!P6 IMAD.IADD R25, R25, 0x1, -R11.reuse ;  /* 0x000000011919e824 */ /* 0x100fe200078e0a0b */
[----:B------:R-:W-:Y:S01]  /*2430*/  ISETP.GE.AND P6, PT, R8, RZ, PT ;  /* 0x000000ff0800720c */ /* 0x000fe20003fc6270 */
[----:B------:R-:W-:Y:S01]  /*2440*/  @!P2 IMAD.IADD R16, R16, 0x1, -R11 ;  /* 0x000000011010a824 */ /* 0x000fe200078e0a0b */
[----:B------:R-:W-:Y:S01]  /*2450*/  ISETP.GE.AND P2, PT, R13, RZ, PT ;  /* 0x000000ff0d00720c */ /* 0x000fe20003f46270 */
[----:B------:R-:W-:Y:S01]  /*2460*/  IMAD.HI.U32 R28, R0, R20, RZ ;  /* 0x00000014001c7227 */ /* 0x000fe200078e00ff */
[----:B------:R-:W5:Y:S01]  /*2470*/  LDL.LU R10, [R1+0x1ee0] ;  /* 0x001ee000010a7983 */ /* 0x000f620000300800 */
[----:B------:R-:W-:-:S02]  /*2480*/  IABS R24, R14 ;  /* 0x0000000e00187213 */ /* 0x000fc40000000000 */
[----:B------:R-:W-:Y:S01]  /*2490*/  IMAD.MOV R28, RZ, RZ, -R28 ;  /* 0x000000ffff1c7224 */ /* 0x000fe200078e0a1c */
[----:B------:R-:W4:Y:S01]  /*24a0*/  LDL.LU R9, [R1+0x1edc] ;  /* 0x001edc0001097983 */ /* 0x000f220000300800 */
[----:B------:R-:W-:Y:S02]  /*24b0*/  @!P4 IMAD.MOV R17, RZ, RZ, -R17 ;  /* 0x000000ffff11c224 */ /* 0x000fe400078e0a11 */
[----:B------:R-:W-:Y:S01]  /*24c0*/  IMAD R20, R2, R28, R20 ;  /* 0x0000001c02147224 */ /* 0x000fe200078e0214 */
[----:B------:R-:W-:Y:S01]  /*24d0*/  ISETP.GE.AND P4, PT, R6, RZ, PT ;  /* 0x000000ff0600720c */ /* 0x000fe20003f86270 */
[----:B------:R-:W-:Y:S02]  /*24e0*/  @!P0 IMAD.IADD R15, R15, 0x1, -R2 ;  /* 0x000000010f0f8824 */ /* 0x000fe400078e0a02 */
[----:B------:R-:W-:Y:S01]  /*24f0*/  IMAD.HI.U32 R29, R0, R24, RZ ;  /* 0x00000018001d7227 */ /* 0x000fe200078e00ff */
[----:B------:R-:W4:Y:S03]  /*2500*/  LDL.LU R13, [R1+0x1ed8] ;  /* 0x001ed800010d7983 */ /* 0x000f260000300800 */
[----:B------:R-:W-:Y:S01]  /*2510*/  @!P3 IMAD.MOV R18, RZ, RZ, -R18 ;  /* 0x000000ffff12b224 */ /* 0x000fe200078e0a12 */
[----:B------:R-:W-:Y:S01]  /*2520*/  ISETP.GE.AND P3, PT, R7, RZ, PT ;  /* 0x000000ff0700720c */ /* 0x000fe20003f66270 */
[----:B------:R-:W-:Y:S01]  /*2530*/  @!P6 IMAD.MOV R27, RZ, RZ, -R27 ;  /* 0x000000ffff1be224 */ /* 0x000fe200078e0a1b */
[C---:B------:R-:W-:Y:S01]  /*2540*/  ISETP.GT.U32.AND P6, PT, R2.reuse, R20, PT ;  /* 0x000000140200720c */ /* 0x040fe20003fc4070 */
[----:B------:R-:W-:Y:S01]  /*2550*/  @!P2 IMAD.MOV R19, RZ, RZ, -R19 ;  /* 0x000000ffff13a224 */ /* 0x000fe200078e0a13 */
[C---:B------:R-:W-:Y:S01]  /*2560*/  ISETP.GT.U32.AND P2, PT, R2.reuse, R15, PT ;  /* 0x0000000f0200720c */ /* 0x040fe20003f44070 */
[----:B------:R-:W-:Y:S01]  /*2570*/  IMAD.MOV R29, RZ, RZ, -R29 ;  /* 0x000000ffff1d7224 */ /* 0x000fe200078e0a1d */
[----:B------:R-:W-:Y:S01]  /*2580*/  ISETP.GE.AND P0, PT, R3, RZ, PT ;  /* 0x000000ff0300720c */ /* 0x000fe20003f06270 */
[----:B------:R-:W-:Y:S01]  /*2590*/  @!P4 IMAD.MOV R26, RZ, RZ, -R26 ;  /* 0x000000ffff1ac224 */ /* 0x000fe200078e0a1a */
[----:B------:R-:W5:Y:S01]  /*25a0*/  LDL.LU R8, [R1+0x1ed4] ;  /* 0x001ed40001087983 */ /* 0x000f620000300800 */
[----:B------:R-:W-:-:S03]  /*25b0*/  IMAD R24, R2, R29, R24 ;  /* 0x0000001d02187224 */ /* 0x000fc600078e0218 */
[----:B------:R-:W5:Y:S02]  /*25c0*/  LDL.LU R7, [R1+0x1ed0] ;  /* 0x001ed00001077983 */ /* 0x000f640000300800 */
[----:B------:R-:W-:Y:S01]  /*25d0*/  ISETP.GT.U32.AND P4, PT, R2, R24, PT ;  /* 0x000000180200720c */ /* 0x000fe20003f84070 */
[----:B------:R-:W-:Y:S01]  /*25e0*/  @!P3 IMAD.MOV R23, RZ, RZ, -R23 ;  /* 0x000000ffff17b224 */ /* 0x000fe200078e0a17 */
[----:B------:R-:W-:Y:S01]  /*25f0*/  ISETP.GE.AND P3, PT, R5, RZ, PT ;  /* 0x000000ff0500720c */ /* 0x000fe20003f66270 */
[--C-:B------:R-:W-:Y:S01]  /*2600*/  @!P6 IMAD.IADD R20, R20, 0x1, -R2.reuse ;  /* 0x000000011414e824 */ /* 0x100fe200078e0a02 */
[----:B------:R-:W-:Y:S01]  /*2610*/  ISETP.NE.AND P6, PT, R4, RZ, PT ;  /* 0x000000ff0400720c */ /* 0x000fe20003fc5270 */
[----:B------:R-:W-:Y:S01]  /*2620*/  @!P2 IMAD.IADD R15, R15, 0x1, -R2 ;  /* 0x000000010f0fa824 */ /* 0x000fe200078e0a02 */
[----:B------:R-:W-:Y:S01]  /*2630*/  LOP3.LUT R4, RZ, R4, RZ, 0x33, !PT ;  /* 0x00000004ff047212 */ /* 0x000fe200078e33ff */
[----:B------:R-:W5:Y:S02]  /*2640*/  LDL.LU R6, [R1+0x1ecc] ;  /* 0x001ecc0001067983 */ /* 0x000f640000300800 */
[----:B------:R-:W-:Y:S01]  /*2650*/  IMAD.MOV.U32 R5, RZ, RZ, R15 ;  /* 0x000000ffff057224 */ /* 0x000fe200078e000f */
[C---:B------:R-:W-:Y:S01]  /*2660*/  SEL R15, R4.reuse, R18, !P6 ;  /* 0x00000012040f7207 */ /* 0x040fe20007000000 */
[----:B------:R-:W5:Y:S01]  /*2670*/  LDL.LU R3, [R1+0x1ec8] ;  /* 0x001ec80001037983 */ /* 0x000f620000300800 */
[----:B------:R-:W-:Y:S01]  /*2680*/  @!P0 IMAD.MOV R16, RZ, RZ, -R16 ;  /* 0x000000ffff108224 */ /* 0x000fe200078e0a10 */
[----:B------:R-:W-:Y:S01]  /*2690*/  SEL R18, R4, R17, !P6 ;  /* 0x0000001104127207 */ /* 0x000fe20007000000 */
[----:B------:R-:W-:Y:S01]  /*26a0*/  @!P4 IMAD.IADD R24, R24, 0x1, -R2 ;  /* 0x000000011818c824 */ /* 0x000fe200078e0a02 */
[----:B------:R-:W-:Y:S01]  /*26b0*/  ISETP.GE.AND P0, PT, R14, RZ, PT ;  /* 0x000000ff0e00720c */ /* 0x000fe20003f06270 */
[----:B------:R0:W-:Y:S01]  /*26c0*/  STL [R1+0x84], R15 ;  /* 0x0000840f01007387 */ /* 0x0001e20000100800 */
[----:B------:R-:W-:Y:S01]  /*26d0*/  SEL R17, R4, R19, !P6 ;  /* 0x0000001304117207 */ /* 0x000fe20007000000 */
[----:B------:R-:W-:Y:S01]  /*26e0*/  @!P3 IMAD.MOV R25, RZ, RZ, -R25 ;  /* 0x000000ffff19b224 */ /* 0x000fe200078e0a19 */
[C---:B------:R-:W-:Y:S01]  /*26f0*/  ISETP.GT.U32.AND P3, PT, R2.reuse, R20, PT ;  /* 0x000000140200720c */ /* 0x040fe20003f64070 */
[----:B------:R1:W-:Y:S01]  /*2700*/  STL [R1+0x80], R18 ;  /* 0x0000801201007387 */ /* 0x0003e20000100800 */
[----:B------:R-:W-:-:S02]  /*2710*/  ISETP.GT.U32.AND P4, PT, R2, R24, PT ;  /* 0x000000180200720c */ /* 0x000fc40003f84070 */
[C---:B0-----:R-:W-:Y:S01]  /*2720*/  SEL R15, R4.reuse, R27, !P6 ;  /* 0x0000001b040f7207 */ /* 0x041fe20007000000 */
[----:B------:R0:W-:Y:S01]  /*2730*/  STL [R1+0x7c], R17 ;  /* 0x00007c1101007387 */ /* 0x0001e20000100800 */
[----:B-1----:R-:W-:-:S03]  /*2740*/  SEL R18, R4, R23, !P6 ;  /* 0x0000001704127207 */ /* 0x002fc60007000000 */
[----:B------:R1:W-:Y:S01]  /*2750*/  STL [R1+0x78], R15 ;  /* 0x0000780f01007387 */ /* 0x0003e20000100800 */
[C---:B0-----:R-:W-:Y:S02]  /*2760*/  SEL R17, R4.reuse, R26, !P6 ;  /* 0x0000001a04117207 */ /* 0x041fe40007000000 */
[C---:B-1----:R-:W-:Y:S02]  /*2770*/  SEL R15, R4.reuse, R16, !P6 ;  /* 0x00000010040f7207 */ /* 0x042fe40007000000 */
[----:B------:R-:W-:Y:S01]  /*2780*/  SEL R4, R4, R25, !P6 ;  /* 0x0000001904047207 */ /* 0x000fe20007000000 */
[----:B------:R-:W-:Y:S01]  /*2790*/  @!P5 IMAD.MOV R5, RZ, RZ, -R5 ;  /* 0x000000ffff05d224 */ /* 0x000fe200078e0a05 */
[----:B------:R-:W-:Y:S01]  /*27a0*/  STL [R1+0x74], R18 ;  /* 0x0000741201007387 */ /* 0x000fe20000100800 */
[--C-:B------:R-:W-:Y:S02]  /*27b0*/  @!P3 IMAD.IADD R20, R20, 0x1, -R2.reuse ;  /* 0x000000011414b824 */ /* 0x100fe400078e0a02 */
[----:B------:R-:W-:Y:S01]  /*27c0*/  @!P4 IMAD.IADD R24, R24, 0x1, -R2 ;  /* 0x000000011818c824 */ /* 0x000fe200078e0a02 */
[----:B------:R-:W-:Y:S04]  /*27d0*/  STL [R1+0x70], R17 ;  /* 0x0000701101007387 */ /* 0x000fe80000100800 */
[----:B------:R-:W-:Y:S04]  /*27e0*/  STL [R1+0x6c], R15 ;  /* 0x00006c0f01007387 */ /* 0x000fe80000100800 */
[----:B------:R-:W-:Y:S04]  /*27f0*/  STL [R1+0x68], R4 ;  /* 0x0000680401007387 */ /* 0x000fe80000100800 */
[----:B------:R0:W-:Y:S02]  /*2800*/  STL [R1+0x20], R5 ;  /* 0x0000200501007387 */ /* 0x0001e40000100800 */
[----:B0-----:R-:W-:-:S04]  /*2810*/  IMAD.MOV.U32 R5, RZ, RZ, R20 ;  /* 0x000000ffff057224 */ /* 0x001fc800078e0014 */
[----:B------:R-:W-:-:S05]  /*2820*/  @!P1 IMAD.MOV R5, RZ, RZ, -R5 ;  /* 0x000000ffff059224 */ /* 0x000fca00078e0a05 */
[----:B------:R0:W-:Y:S02]  /*2830*/  STL [R1+0x1c], R5 ;  /* 0x00001c0501007387 */ /* 0x0001e40000100800 */
[----:B0-----:R-:W-:-:S04]  /*2840*/  IMAD.MOV.U32 R5, RZ, RZ, R24 ;  /* 0x000000ffff057224 */ /* 0x001fc800078e0018 */
[----:B------:R-:W-:-:S05]  /*2850*/  @!P0 IMAD.MOV R5, RZ, RZ, -R5 ;  /* 0x000000ffff058224 */ /* 0x000fca00078e0a05 */
[----:B------:R0:W-:Y:S01]  /*2860*/  STL [R1+0x18], R5 ;  /* 0x0000180501007387 */ /* 0x0001e20000100800 */
[----:B--2---:R-:W-:-:S05]  /*2870*/  IABS R11, R12 ;  /* 0x0000000c000b7213 */ /* 0x004fca0000000000 */
[----:B------:R-:W-:Y:S01]  /*2880*/  IMAD.HI.U32 R28, R0, R11, RZ ;  /* 0x0000000b001c7227 */ /* 0x000fe200078e00ff */
[----:B---3--:R-:W-:-:S03]  /*2890*/  IABS R14, R21 ;  /* 0x00000015000e7213 */ /* 0x008fc60000000000 */
[----:B------:R-:W-:Y:S01]  /*28a0*/  IMAD.MOV R28, RZ, RZ, -R28 ;  /* 0x000000ffff1c7224 */ /* 0x000fe200078e0a1c */
[----:B------:R-:W-:Y:S01]  /*28b0*/  ISETP.GE.AND P2, PT, R12, RZ, PT ;  /* 0x000000ff0c00720c */ /* 0x000fe20003f46270 */
[----:B------:R-:W-:-:S04]  /*28c0*/  IMAD.HI.U32 R12, R0, R14, RZ ;  /* 0x0000000e000c7227 */ /* 0x000fc800078e00ff */
[----:B------:R-:W-:Y:S02]  /*28d0*/  IMAD R11, R2, R28, R11 ;  /* 0x0000001c020b7224 */ /* 0x000fe400078e020b */
[----:B------:R-:W-:-:S03]  /*28e0*/  IMAD.MOV R12, RZ, RZ, -R12 ;  /* 0x000000ffff0c7224 */ /* 0x000fc600078e0a0c */
[C---:B------:R-:W-:Y:S01]  /*28f0*/  ISETP.GT.U32.AND P6, PT, R2.reuse, R11, PT ;  /* 0x0000000b0200720c */ /* 0x040fe20003fc4070 */
[----:B------:R-:W-:-:S05]  /*2900*/  IMAD R14, R2, R12, R14 ;  /* 0x0000000c020e7224 */ /* 0x000fca00078e020e */
[----:B------:R-:W-:-:S07]  /*2910*/  ISETP.GT.U32.AND P4, PT, R2, R14, PT ;  /* 0x0000000e0200720c */ /* 0x000fce0003f84070 */
[----:B------:R-:W-:-:S05]  /*2920*/  @!P6 IMAD.IADD R11, R11, 0x1, -R2 ;  /* 0x000000010b0be824 */ /* 0x000fca00078e0a02 */
[----:B------:R-:W-:Y:S01]  /*2930*/  ISETP.GT.U32.AND P1, PT, R2, R11, PT ;  /* 0x0000000b0200720c */ /* 0x000fe20003f24070 */
[----:B------:R-:W-:-:S05]  /*2940*/  @!P4 IMAD.IADD R14, R14, 0x1, -R2 ;  /* 0x000000010e0ec824 */ /* 0x000fca00078e0a02 */
[----:B------:R-:W-:Y:S02]  /*2950*/  ISETP.GT.U32.AND P4, PT, R2, R14, PT ;  /* 0x0000000e0200720c */ /* 0x000fe40003f84070 */
[----:B------:R-:W-:-:S05]  /*2960*/  ISETP.GE.AND P5, PT, R21, RZ, PT ;  /* 0x000000ff1500720c */ /* 0x000fca0003fa6270 */
[----:B------:R-:W-:-:S04]  /*2970*/  @!P1 IMAD.IADD R11, R11, 0x1, -R2 ;  /* 0x000000010b0b9824 */ /* 0x000fc800078e0a02 */
[----:B0-----:R-:W-:Y:S02]  /*2980*/  IMAD.MOV.U32 R5, RZ, RZ, R11 ;  /* 0x000000ffff057224 */ /* 0x001fe400078e000b */
[----:B------:R-:W-:Y:S02]  /*2990*/  @!P4 IMAD.IADD R14, R14, 0x1, -R2 ;  /* 0x000000010e0ec824 */ /* 0x000fe400078e0a02 */
[----:B------:R-:W-:-:S05]  /*29a0*/  @!P2 IMAD.MOV R5, RZ, RZ, -R5 ;  /* 0x000000ffff05a224 */ /* 0x000fca00078e0a05 */
[----:B------:R0:W-:Y:S02]  /*29b0*/  STL [R1+0x10], R5 ;  /* 0x0000100501007387 */ /* 0x0001e40000100800 */
[----:B0-----:R-:W-:-:S04]  /*29c0*/  IMAD.MOV.U32 R5, RZ, RZ, R14 ;  /* 0x000000ffff057224 */ /* 0x001fc800078e000e */
[----:B------:R-:W-:-:S05]  /*29d0*/  @!P5 IMAD.MOV R5, RZ, RZ, -R5 ;  /* 0x000000ffff05d224 */ /* 0x000fca00078e0a05 */
[----:B------:R0:W-:Y:S04]  /*29e0*/  STL [R1+0x4], R5 ;  /* 0x0000040501007387 */ /* 0x0001e80000100800 */
[----:B0-----:R-:W2:Y:S01]  /*29f0*/  LDL.LU R5, [R1+0x14] ;  /* 0x0000140001057983 */ /* 0x001ea20000300800 */
[----:B----4-:R-:W-:Y:S02]  /*2a00*/  IABS R4, R22 ;  /* 0x0000001600047213 */ /* 0x010fe40000000000 */
[----:B-----5:R-:W-:Y:S01]  /*2a10*/  IABS R12, R10 ;  /* 0x0000000a000c7213 */ /* 0x020fe20000000000 */
[----:B------:R-:W3:Y:S02]  /*2a20*/  LDL.LU R27, [R1+0x24] ;  /* 0x00002400011b7983 */ /* 0x000ee40000300800 */
[----:B------:R-:W-:-:S04]  /*2a30*/  IMAD.HI.U32 R16, R0, R4, RZ ;  /* 0x0000000400107227 */ /* 0x000fc800078e00ff */
[----:B------:R-:W-:Y:S01]  /*2a40*/  IMAD.MOV R16, RZ, RZ, -R16 ;  /* 0x000000ffff107224 */ /* 0x000fe200078e0a10 */
[----:B------:R-:W-:-:S03]  /*2a50*/  ISETP.GE.AND P6, PT, R10, RZ, PT ;  /* 0x000000ff0a00720c */ /* 0x000fc60003fc6270 */
[----:B------:R-:W-:Y:S02]  /*2a60*/  IMAD R4, R2, R16, R4 ;  /* 0x0000001002047224 */ /* 0x000fe400078e0204 */
[----:B------:R-:W-:-:S03]  /*2a70*/  IMAD.HI.U32 R10, R0, R12, RZ ;  /* 0x0000000c000a7227 */ /* 0x000fc600078e00ff */
[----:B------:R-:W-:Y:S01]  /*2a80*/  ISETP.GT.U32.AND P1, PT, R2, R4, PT ;  /* 0x000000040200720c */ /* 0x000fe20003f24070 */
[----:B------:R-:W-:Y:S01]  /*2a90*/  IMAD.MOV R10, RZ, RZ, -R10 ;  /* 0x000000ffff0a7224 */ /* 0x000fe200078e0a0a */
[----:B------:R-:W-:-:S03]  /*2aa0*/  IABS R15, R9 ;  /* 0x00000009000f7213 */ /* 0x000fc60000000000 */
[----:B------:R-:W-:Y:S01]  /*2ab0*/  IMAD R11, R2, R10, R12 ;  /* 0x0000000a020b7224 */ /* 0x000fe200078e020c */
[----:B------:R-:W-:Y:S01]  /*2ac0*/  ISETP.GE.AND P0, PT, R9, RZ, PT ;  /* 0x000000ff0900720c */ /* 0x000fe20003f06270 */
[----:B------:R-:W-:-:S03]  /*2ad0*/  IMAD.HI.U32 R9, R0, R15, RZ ;  /* 0x0000000f00097227 */ /* 0x000fc600078e00ff */
[----:B------:R-:W-:Y:S01]  /*2ae0*/  ISETP.GT.U32.AND P4, PT, R2, R11, PT ;  /* 0x0000000b0200720c */ /* 0x000fe20003f84070 */
[----:B------:R-:W-:Y:S02]  /*2af0*/  IMAD.MOV R9, RZ, RZ, -R9 ;  /* 0x000000ffff097224 */ /* 0x000fe400078e0a09 */
[----:B------:R-:W-:Y:S02]  /*2b00*/  @!P1 IMAD.IADD R4, R4, 0x1, -R2 ;  /* 0x0000000104049824 */ /* 0x000fe400078e0a02 */
[----:B------:R-:W-:-:S03]  /*2b10*/  IMAD R9, R2, R9, R15 ;  /* 0x0000000902097224 */ /* 0x000fc600078e020f */
[C---:B------:R-:W-:Y:S02]  /*2b20*/  ISETP.GT.U32.AND P1, PT, R2.reuse, R4, PT ;  /* 0x000000040200720c */ /* 0x040fe40003f24070 */
[----:B------:R-:W-:Y:S02]  /*2b30*/  ISETP.GT.U32.AND P5, PT, R2, R9, PT ;  /* 0x000000090200720c */ /* 0x000fe40003fa4070 */
[----:B------:R-:W-:Y:S01]  /*2b40*/  ISETP.GE.AND P2, PT, R13, RZ, PT ;  /* 0x000000ff0d00720c */ /* 0x000fe20003f46270 */
[----:B------:R-:W-:Y:S01]  /*2b50*/  @!P4 IMAD.IADD R11, R11, 0x1, -R2 ;  /* 0x000000010b0bc824 */ /* 0x000fe200078e0a02 */
[----:B------:R-:W-:Y:S02]  /*2b60*/  IABS R13, R13 ;  /* 0x0000000d000d7213 */ /* 0x000fe40000000000 */
[----:B------:R-:W-:Y:S02]  /*2b70*/  ISETP.GE.AND P3, PT, R22, RZ, PT ;  /* 0x000000ff1600720c */ /* 0x000fe40003f66270 */
[----:B------:R-:W-:Y:S01]  /*2b80*/  ISETP.GT.U32.AND P4, PT, R2, R11, PT ;  /* 0x0000000b0200720c */ /* 0x000fe20003f84070 */
[----:B------:R-:W-:-:S04]  /*2b90*/  IMAD.HI.U32 R16, R0, R13, RZ ;  /* 0x0000000d00107227 */ /* 0x000fc800078e00ff */
[----:B------:R-:W-:Y:S02]  /*2ba0*/  @!P1 IMAD.IADD R4, R4, 0x1, -R2 ;  /* 0x0000000104049824 */ /* 0x000fe400078e0a02 */
[----:B------:R-:W-:Y:S02]  /*2bb0*/  IMAD.MOV R16, RZ, RZ, -R16 ;  /* 0x000000ffff107224 */ /* 0x000fe400078e0a10 */
[----:B------:R-:W-:Y:S01]  /*2bc0*/  IMAD.MOV.U32 R17, RZ, RZ, R4 ;  /* 0x000000ffff117224 */ /* 0x000fe200078e0004 */
[----:B------:R-:W-:Y:S01]  /*2bd0*/  IABS R10, R8 ;  /* 0x00000008000a7213 */ /* 0x000fe20000000000 */
[--C-:B------:R-:W-:Y:S01]  /*2be0*/  @!P5 IMAD.IADD R9, R9, 0x1, -R2.reuse ;  /* 0x000000010909d824 */ /* 0x100fe200078e0a02 */
[----:B------:R-:W-:Y:S01]  /*2bf0*/  ISETP.GE.AND P1, PT, R8, RZ, PT ;  /* 0x000000ff0800720c */ /* 0x000fe20003f26270 */
[C---:B------:R-:W-:Y:S02]  /*2c00*/  IMAD R8, R2.reuse, R16, R13 ;  /* 0x0000001002087224 */ /* 0x040fe400078e020d */
[----:B------:R-:W-:Y:S01]  /*2c10*/  @!P3 IMAD.MOV R17, RZ, RZ, -R17 ;  /* 0x000000ffff11b224 */ /* 0x000fe200078e0a11 */
[C---:B------:R-:W-:Y:S01]  /*2c20*/  ISETP.GT.U32.AND P5, PT, R2.reuse, R9, PT ;  /* 0x000000090200720c */ /* 0x040fe20003fa4070 */
[----:B------:R-:W-:Y:S01]  /*2c30*/  @!P4 IMAD.IADD R11, R11, 0x1, -R2 ;  /* 0x000000010b0bc824 */ /* 0x000fe200078e0a02 */
[----:B------:R-:W-:-:S02]  /*2c40*/  ISETP.GT.U32.AND P4, PT, R2, R8, PT ;  /* 0x000000080200720c */ /* 0x000fc40003f84070 */
[----:B------:R0:W-:Y:S04]  /*2c50*/  STL [R1], R17 ;  /* 0x0000001101007387 */ /* 0x0001e80000100800 */
[----:B0-----:R-:W4:Y:S05]  /*2c60*/  LDL.LU R17, [R1+0x28] ;  /* 0x0000280001117983 */ /* 0x001f2a0000300800 */
[--C-:B------:R-:W-:Y:S01]  /*2c70*/  @!P5 IMAD.IADD R9, R9, 0x1, -R2.reuse ;  /* 0x000000010909d824 */ /* 0x100fe200078e0a02 */
[----:B------:R-:W5:Y:S01]  /*2c80*/  LDL.LU R28, [R1+0x2c] ;  /* 0x00002c00011c7983 */ /* 0x000f620000300800 */
[----:B------:R-:W-:Y:S01]  /*2c90*/  @!P4 IMAD.IADD R8, R8, 0x1, -R2 ;  /* 0x000000010808c824 */ /* 0x000fe200078e0a02 */
[----:B------:R-:W-:Y:S01]  /*2ca0*/  IABS R13, R6 ;  /* 0x00000006000d7213 */ /* 0x000fe20000000000 */
[----:B------:R-:W-:Y:S01]  /*2cb0*/  IMAD.MOV.U32 R4, RZ, RZ, R11 ;  /* 0x000000ffff047224 */ /* 0x000fe200078e000b */
[----:B------:R-:W-:Y:S01]  /*2cc0*/  ISETP.GE.AND P4, PT, R6, RZ, PT ;  /* 0x000000ff0600720c */ /* 0x000fe20003f86270 */
[----:B------:R-:W-:Y:S01]  /*2cd0*/  IMAD.MOV.U32 R6, RZ, RZ, R9 ;  /* 0x000000ffff067224 */ /* 0x000fe200078e0009 */
[----:B------:R-:W-:Y:S01]  /*2ce0*/  IABS R12, R7 ;  /* 0x00000007000c7213 */ /* 0x000fe20000000000 */
[----:B------:R-:W-:Y:S01]  /*2cf0*/  @!P6 IMAD.MOV R4, RZ, RZ, -R4 ;  /* 0x000000ffff04e224 */ /* 0x000fe200078e0a04 */
[----:B------:R-:W-:Y:S01]  /*2d00*/  ISETP.GE.AND P6, PT, R7, RZ, PT ;  /* 0x000000ff0700720c */ /* 0x000fe20003fc6270 */
[----:B------:R-:W-:Y:S01]  /*2d10*/  @!P0 IMAD.MOV R6, RZ, RZ, -R6 ;  /* 0x000000ffff068224 */ /* 0x000fe200078e0a06 */
[----:B------:R-:W-:Y:S01]  /*2d20*/  ISETP.GT.U32.AND P0, PT, R2, R8, PT ;  /* 0x000000080200720c */ /* 0x000fe20003f04070 */
[----:B------:R-:W-:-:S04]  /*2d30*/  IMAD.HI.U32 R14, R0, R10, RZ ;  /* 0x0000000a000e7227 */ /* 0x000fc800078e00ff */
[----:B------:R-:W-:-:S04]  /*2d40*/  IMAD.HI.U32 R7, R0, R13, RZ ;  /* 0x0000000d00077227 */ /* 0x000fc800078e00ff */
[----:B------:R-:W-:Y:S02]  /*2d50*/  IMAD.MOV R14, RZ, RZ, -R14 ;  /* 0x000000ffff0e7224 */ /* 0x000fe400078e0a0e */
[----:B------:R-:W-:Y:S02]  /*2d60*/  IMAD.MOV R7, RZ, RZ, -R7 ;  /* 0x000000ffff077224 */ /* 0x000fe400078e0a07 */
[C---:B------:R-:W-:Y:S02]  /*2d70*/  IMAD R10, R2.reuse, R14, R10 ;  /* 0x0000000e020a7224 */ /* 0x040fe400078e020a */
[----:B------:R-:W-:Y:S02]  /*2d80*/  IMAD R14, R2, R7, R13 ;  /* 0x00000007020e7224 */ /* 0x000fe400078e020d */
[----:B------:R-:W-:-:S03]  /*2d90*/  @!P0 IMAD.IADD R8, R8, 0x1, -R2 ;  /* 0x0000000108088824 */ /* 0x000fc600078e0a02 */
[----:B------:R-:W-:Y:S01]  /*2da0*/  ISETP.GT.U32.AND P0, PT, R2, R14, PT ;  /* 0x0000000e0200720c */ /* 0x000fe20003f04070 */
[----:B------:R-:W-:Y:S04]  /*2db0*/  STL [R1+0x1ea8], R4 ;  /* 0x001ea80401007387 */ /* 0x000fe80000100800 */
[----:B------:R-:W-:Y:S04]  /*2dc0*/  STL [R1+0x1eac], R6 ;  /* 0x001eac0601007387 */ /* 0x000fe80000100800 */
[----:B------:R-:W5:Y:S04]  /*2dd0*/  LDL.LU R29, [R1+0x30] ;  /* 0x00003000011d7983 */ /* 0x000f680000300800 */
[----:B------:R-:W-:Y:S01]  /*2de0*/  @!P0 IMAD.IADD R14, R14, 0x1, -R2 ;  /* 0x000000010e0e8824 */ /* 0x000fe200078e0a02 */
[----:B--2---:R-:W-:-:S02]  /*2df0*/  IABS R18, R5 ;  /* 0x0000000500127213 */ /* 0x004fc40000000000 */
[----:B------:R-:W-:Y:S02]  /*2e00*/  ISETP.GE.AND P0, PT, R5, RZ, PT ;  /* 0x000000ff0500720c */ /* 0x000fe40003f06270 */
[----:B------:R-:W2:Y:S01]  /*2e10*/  LDL.LU R5, [R1+0x34] ;  /* 0x0000340001057983 */ /* 0x000ea20000300800 */
[----:B------:R-:W-:Y:S01]  /*2e20*/  IMAD.HI.U32 R15, R0, R12, RZ ;  /* 0x0000000c000f7227 */ /* 0x000fe200078e00ff */
[C---:B------:R-:W-:Y:S02]  /*2e30*/  ISETP.GT.U32.AND P3, PT, R2.reuse, R10, PT ;  /* 0x0000000a0200720c */ /* 0x040fe40003f64070 */
[----:B------:R-:W-:Y:S01]  /*2e40*/  IABS R16, R3 ;  /* 0x0000000300107213 */ /* 0x000fe20000000000 */
[----:B------:R-:W-:Y:S01]  /*2e50*/  IMAD.MOV R15, RZ, RZ, -R15 ;  /* 0x000000ffff0f7224 */ /* 0x000fe200078e0a0f */
[----:B---3--:R-:W-:Y:S01]  /*2e60*/  IABS R20, R27 ;  /* 0x0000001b00147213 */ /* 0x008fe20000000000 */
[----:B------:R-:W-:Y:S01]  /*2e70*/  @!P2 IMAD.MOV R8, RZ, RZ, -R8 ;  /* 0x000000ffff08a224 */ /* 0x000fe200078e0a08 */
[----:B------:R-:W3:Y:S01]  /*2e80*/  LDL.LU R19, [R1+0x38] ;  /* 0x0000380001137983 */ /* 0x000ee20000300800 */
[----:B------:R-:W-:-:S05]  /*2e90*/  IMAD R12, R2, R15, R12 ;  /* 0x0000000f020c7224 */ /* 0x000fca00078e020c */
[----:B------:R-:W-:Y:S01]  /*2ea0*/  ISETP.GT.U32.AND P5, PT, R2, R12, PT ;  /* 0x0000000c0200720c */ /* 0x000fe20003fa4070 */
[----:B------:R-:W-:Y:S02]  /*2eb0*/  @!P3 IMAD.IADD R10, R10, 0x1, -R2 ;  /* 0x000000010a0ab824 */ /* 0x000fe400078e0a02 */
[----:B------:R-:W-:-:S03]  /*2ec0*/  IMAD.HI.U32 R7, R0, R16, RZ ;  /* 0x0000001000077227 */ /* 0x000fc600078e00ff */
[----:B------:R-:W-:Y:S01]  /*2ed0*/  ISETP.GT.U32.AND P3, PT, R2, R10, PT ;  /* 0x0000000a0200720c */ /* 0x000fe20003f64070 */
[----:B------:R-:W-:-:S06]  /*2ee0*/  IMAD.MOV R7, RZ, RZ, -R7 ;  /* 0x000000ffff077224 */ /* 0x000fcc00078e0a07 */
[----:B------:R-:W-:Y:S02]  /*2ef0*/  @!P5 IMAD.IADD R12, R12, 0x1, -R2 ;  /* 0x000000010c0cd824 */ /* 0x000fe400078e0a02 */
[----:B------:R-:W-:Y:S02]  /*2f00*/  IMAD R16, R2, R7, R16 ;  /* 0x0000000702107224 */ /* 0x000fe400078e0210 */
[----:B------:R-:W-:Y:S01]  /*2f10*/  IMAD.HI.U32 R7, R0, R18, RZ ;  /* 0x0000001200077227 */ /* 0x000fe200078e00ff */
[----:B------:R-:W-:-:S03]  /*2f20*/  ISETP.GT.U32.AND P5, PT, R2, R12, PT ;  /* 0x0000000c0200720c */ /* 0x000fc60003fa4070 */
[----:B------:R-:W-:Y:S01]  /*2f30*/  @!P3 IMAD.IADD R10, R10, 0x1, -R2 ;  /* 0x000000010a0ab824 */ /* 0x000fe200078e0a02 */
[----:B------:R-:W-:Y:S01]  /*2f40*/  ISETP.GE.AND P3, PT, R3, RZ, PT ;  /* 0x000000ff0300720c */ /* 0x000fe20003f66270 */
[----:B------:R-:W-:-:S04]  /*2f50*/  IMAD.HI.U32 R3, R0, R20, RZ ;  /* 0x0000001400037227 */ /* 0x000fc800078e00ff */
[----:B------:R-:W-:Y:S02]  /*2f60*/  IMAD.MOV R7, RZ, RZ, -R7 ;  /* 0x000000ffff077224 */ /* 0x000fe400078e0a07 */
[----:B------:R-:W-:Y:S02]  /*2f70*/  IMAD.MOV R3, RZ, RZ, -R3 ;  /* 0x000000ffff037224 */ /* 0x000fe400078e0a03 */
[----:B------:R-:W-:Y:S02]  /*2f80*/  IMAD R18, R2, R7, R18 ;  /* 0x0000000702127224 */ /* 0x000fe400078e0212 */
[----:B------:R-:W-:Y:S02]  /*2f90*/  @!P5 IMAD.IADD R12, R12, 0x1, -R2 ;  /* 0x000000010c0cd824 */ /* 0x000fe400078e0a02 */
[C---:B------:R-:W-:Y:S02]  /*2fa0*/  IMAD R20, R2.reuse, R3, R20 ;  /* 0x0000000302147224 */ /* 0x040fe400078e0214 */
[----:B------:R-:W-:Y:S01]  /*2fb0*/  @!P1 IMAD.MOV R10, RZ, RZ, -R10 ;  /* 0x000000ffff0a9224 */ /* 0x000fe200078e0a0a */
[C---:B------:R-:W-:Y:S01]  /*2fc0*/  ISETP.GT.U32.AND P1, PT, R2.reuse, R18, PT ;  /* 0x000000120200720c */ /* 0x040fe20003f24070 */
[----:B------:R-:W-:Y:S01]  /*2fd0*/  @!P6 IMAD.MOV R12, RZ, RZ, -R12 ;  /* 0x000000ffff0ce224 */ /* 0x000fe200078e0a0c */
[----:B------:R-:W-:-:S02]  /*2fe0*/  ISETP.GT.U32.AND P5, PT, R2, R16, PT ;  /* 0x000000100200720c */ /* 0x000fc40003fa4070 */
[----:B------:R-:W-:-:S09]  /*2ff0*/  ISETP.GT.U32.AND P6, PT, R2, R20, PT ;  /* 0x000000140200720c */ /* 0x000fd20003fc4070 */
[----:B------:R-:W-:Y:S01]  /*3000*/  @!P1 IMAD.IADD R18, R18, 0x1, -R2 ;  /* 0x0000000112129824 */ /* 0x000fe200078e0a02 */
[----:B----4-:R-:W-:-:S05]  /*3010*/  IABS R22, R17 ;  /* 0x0000001100167213 */ /* 0x010fca0000000000 */
[----:B------:R-:W-:Y:S01]  /*3020*/  IMAD.HI.U32 R7, R0, R22, RZ ;  /* 0x0000001600077227 */ /* 0x000fe200078e00ff */
[----:B-----5:R-:W-:-:S03]  /*3030*/  IABS R3, R28 ;  /* 0x0000001c00037213 */ /* 0x020fc60000000000 */
[----:B------:R-:W-:Y:S02]  /*3040*/  IMAD.MOV R7, RZ, RZ, -R7 ;  /* 0x000000ffff077224 */ /* 0x000fe400078e0a07 */
[--C-:B------:R-:W-:Y:S01]  /*3050*/  @!P5 IMAD.IADD R16, R16, 0x1, -R2.reuse ;  /* 0x000000011010d824 */ /* 0x100fe200078e0a02 */
[----:B------:R-:W-:Y:S01]  /*3060*/  ISETP.GT.U32.AND P5, PT, R2, R14, PT ;  /* 0x0000000e0200720c */ /* 0x000fe20003fa4070 */
[----:B------:R-:W-:Y:S01]  /*3070*/  @!P6 IMAD.IADD R20, R20, 0x1, -R2 ;  /* 0x000000011414e824 */ /* 0x000fe200078e0a02 */
[C---:B------:R-:W-:Y:S01]  /*3080*/  ISETP.GT.U32.AND P6, PT, R2.reuse, R18, PT ;  /* 0x000000120200720c */ /* 0x040fe20003fc4070 */
[----:B------:R-:W-:Y:S02]  /*3090*/  IMAD R22, R2, R7, R22 ;  /* 0x0000000702167224 */ /* 0x000fe400078e0216 */
[----:B------:R-:W-:-:S04]  /*30a0*/  IMAD.HI.U32 R7, R0, R3, RZ ;  /* 0x0000000300077227 */ /* 0x000fc800078e00ff */
[----:B------:R-:W-:Y:S01]  /*30b0*/  IMAD.MOV R7, RZ, RZ, -R7 ;  /* 0x000000ffff077224 */ /* 0x000fe200078e0a07 */
[----:B------:R-:W-:-:S03]  /*30c0*/  ISETP.GT.U32.AND P2, PT, R2, R16, PT ;  /* 0x000000100200720c */ /* 0x000fc60003f44070 */
[----:B------:R-:W-:Y:S02]  /*30d0*/  IMAD R24, R2, R7, R3 ;  /* 0x0000000702187224 */ /* 0x000fe400078e0203 */
[--C-:B------:R-:W-:Y:S02]  /*30e0*/  @!P5 IMAD.IADD R14, R14, 0x1, -R2.reuse ;  /* 0x000000010e0ed824 */ /* 0x100fe400078e0a02 */
[----:B------:R-:W-:Y:S01]  /*30f0*/  @!P6 IMAD.IADD R18, R18, 0x1, -R2 ;  /* 0x000000011212e824 */ /* 0x000fe200078e0a02 */
[C---:B------:R-:W-:Y:S01]  /*3100*/  ISETP.GT.U32.AND P6, PT, R2.reuse, R24, PT ;  /* 0x000000180200720c */ /* 0x040fe20003fc4070 */
[----:B------:R-:W-:Y:S01]  /*3110*/  @!P4 IMAD.MOV R14, RZ, RZ, -R14 ;  /* 0x000000ffff0ec224 */ /* 0x000fe200078e0a0e */
[----:B------:R-:W-:Y:S02]  /*3120*/  ISETP.GT.U32.AND P4, PT, R2, R20, PT ;  /* 0x000000140200720c */ /* 0x000fe40003f84070 */
[----:B------:R-:W-:Y:S01]  /*3130*/  ISETP.GE.AND P5, PT, R27, RZ, PT ;  /* 0x000000ff1b00720c */ /* 0x000fe20003fa6270 */
[----:B------:R-:W-:Y:S01]  /*3140*/  STL [R1+0x1eb0], R8 ;  /* 0x001eb00801007387 */ /* 0x000fe20000100800 */
[----:B------:R-:W-:Y:S01]  /*3150*/  @!P2 IMAD.IADD R16, R16, 0x1, -R2 ;  /* 0x000000011010a824 */ /* 0x000fe200078e0a02 */
[----:B------:R-:W-:-:S02]  /*3160*/  ISETP.GE.AND P1, PT, R17, RZ, PT ;  /* 0x000000ff1100720c */ /* 0x000fc40003f26270 */
[----:B------:R-:W-:Y:S01]  /*3170*/  STL [R1+0x1eb4], R10 ;  /* 0x001eb40a01007387 */ /* 0x000fe20000100800 */
[----:B------:R-:W-:-:S03]  /*3180*/  @!P3 IMAD.MOV R16, RZ, RZ, -R16 ;  /* 0x000000ffff10b224 */ /* 0x000fc600078e0a10 */
[----:B------:R-:W-:Y:S01]  /*3190*/  STL [R1+0x1ebc], R12 ;  /* 0x001ebc0c01007387 */ /* 0x000fe20000100800 */
[--C-:B------:R-:W-:Y:S01]  /*31a0*/  @!P6 IMAD.IADD R24, R24, 0x1, -R2.reuse ;  /* 0x000000011818e824 */ /* 0x100fe200078e0a02 */
[----:B------:R-:W-:Y:S02]  /*31b0*/  IABS R26, R29 ;  /* 0x0000001d001a7213 */ /* 0x000fe40000000000 */
[----:B------:R-:W4:Y:S01]  /*31c0*/  LDL.LU R17, [R1+0x3c] ;  /* 0x00003c0001117983 */ /* 0x000f220000300800 */
[----:B------:R-:W-:Y:S01]  /*31d0*/  ISETP.GE.AND P6, PT, R29, RZ, PT ;  /* 0x000000ff1d00720c */ /* 0x000fe20003fc6270 */
[----:B------:R-:W-:Y:S02]  /*31e0*/  @!P4 IMAD.IADD R20, R20, 0x1, -R2 ;  /* 0x000000011414c824 */ /* 0x000fe400078e0a02 */
[----:B------:R0:W-:Y:S04]  /*31f0*/  STL [R1+0x1ec0], R14 ;  /* 0x001ec00e01007387 */ /* 0x0001e80000100800 */
[----:B------:R-:W5:Y:S01]  /*3200*/  LDL.LU R29, [R1+0x40] ;  /* 0x00004000011d7983 */ /* 0x000f620000300800 */
[----:B------:R-:W-:-:S03]  /*3210*/  @!P5 IMAD.MOV R20, RZ, RZ, -R20 ;  /* 0x000000ffff14d224 */ /* 0x000fc600078e0a14 */
[----:B------:R1:W-:Y:S01]  /*3220*/  STL [R1+0x1ec4], R16 ;  /* 0x001ec41001007387 */ /* 0x0003e20000100800 */
[----:B--2---:R-:W-:Y:S02]  /*3230*/  IABS R27, R5 ;  /* 0x00000005001b7213 */ /* 0x004fe40000000000 */
[----:B------:R-:W-:Y:S02]  /*3240*/  ISETP.GE.AND P5, PT, R5, RZ, PT ;  /* 0x000000ff0500720c */ /* 0x000fe40003fa6270 */
[----:B------:R-:W2:Y:S01]  /*3250*/  LDL.LU R5, [R1+0x44] ;  /* 0x0000440001057983 */ /* 0x000ea20000300800 */
[----:B------:R-:W-:Y:S01]  /*3260*/  ISETP.GT.U32.AND P2, PT, R2, R22, PT ;  /* 0x000000160200720c */ /* 0x000fe20003f44070 */
[----:B------:R-:W-:-:S04]  /*3270*/  IMAD.HI.U32 R7, R0, R26, RZ ;  /* 0x0000001a00077227 */ /* 0x000fc800078e00ff */
[----:B------:R-:W-:-:S08]  /*3280*/  IMAD.MOV R7, RZ, RZ, -R7 ;  /* 0x000000ffff077224 */ /* 0x000fd000078e0a07 */
[----:B------:R-:W-:-:S05]  /*3290*/  @!P2 IMAD.IADD R22, R22, 0x1, -R2 ;  /* 0x000000011616a824 */ /* 0x000fca00078e0a02 */
[C---:B------:R-:W-:Y:S01]  /*32a0*/  ISETP.GT.U32.AND P2, PT, R2.reuse, R22, PT ;  /* 0x000000160200720c */ /* 0x040fe20003f44070 */
[----:B------:R-:W-:Y:S02]  /*32b0*/  IMAD R26, R2, R7, R26 ;  /* 0x00000007021a7224 */ /* 0x000fe400078e021a */
[----:B------:R-:W-:-:S04]  /*32c0*/  IMAD.HI.U32 R7, R0, R27, RZ ;  /* 0x0000001b00077227 */ /* 0x000fc800078e00ff */
[----:B------:R-:W-:-:S04]  /*32d0*/  IMAD.MOV R7, RZ, RZ, -R7 ;  /* 0x000000ffff077224 */ /* 0x000fc800078e0a07 */
[----:B------:R-:W-:Y:S02]  /*32e0*/  IMAD R27, R2, R7, R27 ;  /* 0x00000007021b7224 */ /* 0x000fe400078e021b */
[----:B------:R-:W-:Y:S01]  /*32f0*/  @!P2 IMAD.IADD R22, R22, 0x1, -R2 ;  /* 0x000000011616a824 */ /* 0x000fe200078e0a02 */
[C---:B------:R-:W-:Y:S01]  /*3300*/  ISETP.GT.U32.AND P2, PT, R2.reuse, R26, PT ;  /* 0x0000001a0200720c */ /* 0x040fe20003f44070 */
[----:B------:R-:W-:Y:S01]  /*3310*/  @!P0 IMAD.MOV R18, RZ, RZ, -R18 ;  /* 0x000000ffff128224 */ /* 0x000fe200078e0a12 */
[----:B------:R-:W-:Y:S02]  /*3320*/  ISETP.GT.U32.AND P0, PT, R2, R27, PT ;  /* 0x0000001b0200720c */ /* 0x000fe40003f04070 */
[----:B------:R-:W-:Y:S02]  /*3330*/  ISETP.GE.AND P4, PT, R28, RZ, PT ;  /* 0x000000ff1c00720c */ /* 0x000fe40003f86270 */
[----:B------:R-:W4:Y:S07]  /*3340*/  LDL.LU R28, [R1+0x48] ;  /* 0x00004800011c7983 */ /* 0x000f2e0000300800 */
[--C-:B------:R-:W-:Y:S01]  /*3350*/  @!P2 IMAD.IADD R26, R26, 0x1, -R2.reuse ;  /* 0x000000011a1aa824 */ /* 0x100fe200078e0a02 */
[----:B------:R-:W-:Y:S01]  /*3360*/  ISETP.GT.U32.AND P2, PT, R2, R24, PT ;  /* 0x000000180200720c */ /* 0x000fe20003f44070 */
[----:B------:R-:W-:-:S05]  /*3370*/  @!P0 IMAD.IADD R27, R27, 0x1, -R2 ;  /* 0x000000011b1b8824 */ /* 0x000fca00078e0a02 */
[----:B------:R-:W-:-:S07]  /*3380*/  ISETP.GT.U32.AND P0, PT, R2, R27, PT ;  /* 0x0000001b0200720c */ /* 0x000fce0003f04070 */
[----:B------:R-:W-:-:S04]  /*3390*/  @!P2 IMAD.IADD R24, R24, 0x1, -R2 ;  /* 0x000000011818a824 */ /* 0x000fc800078e0a02 */
[----:B------:R-:W-:Y:S02]  /*33a0*/  @!P4 IMAD.MOV R24, RZ, RZ, -R24 ;  /* 0x000000ffff18c224 */ /* 0x000fe400078e0a18 */
[----:B------:R-:W-:Y:S01]  /*33b0*/  @!P0 IMAD.IADD R27, R27, 0x1, -R2 ;  /* 0x000000011b1b8824 */ /* 0x000fe200078e0a02 */
[----:B-----5:R-:W-:Y:S02]  /*33c0*/  IABS R11, R29 ;  /* 0x0000001d000b7213 */ /* 0x020fe40000000000 */
[----:B------:R-:W-:Y:S02]  /*33d0*/  ISETP.GE.AND P4, PT, R29, RZ, PT ;  /* 0x000000ff1d00720c */ /* 0x000fe40003f86270 */
[----:B------:R-:W5:Y:S01]  /*33e0*/  LDL.LU R29, [R1+0x4c] ;  /* 0x00004c00011d7983 */ /* 0x000f620000300800 */
[----:B--2---:R-:W-:Y:S02]  /*33f0*/  ISETP.GE.AND P0, PT, R5, RZ, PT ;  /* 0x000000ff0500720c */ /* 0x004fe40003f06270 */
[----:B------:R-:W-:-:S02]  /*3400*/  IABS R15, R5 ;  /* 0x00000005000f7213 */ /* 0x000fc40000000000 */
[----:B------:R-:W2:Y:S04]  /*3410*/  LDL.LU R5, [R1+0x50] ;  /* 0x0000500001057983 */ /* 0x000ea80000300800 */
[----:B0-----:R-:W2:Y:S01]  /*3420*/  LDL.LU R14, [R1+0x54] ;  /* 0x00005400010e7983 */ /* 0x001ea20000300800 */
[----:B---3--:R-:W-:-:S03]  /*3430*/  IABS R3, R19 ;  /* 0x0000001300037213 */ /* 0x008fc60000000000 */
[----:B------:R-:W3:Y:S04]  /*3440*/  LDL.LU R4, [R1+0x58] ;  /* 0x0000580001047983 */ /* 0x000ee80000300800 */
[----:B------:R-:W3:Y:S01]  /*3450*/  LDL.LU R10, [R1+0x5c] ;  /* 0x00005c00010a7983 */ /* 0x000ee20000300800 */
[----:B------:R-:W-:Y:S01]  /*3460*/  IMAD.HI.U32 R9, R0, R3, RZ ;  /* 0x0000000300097227 */ /* 0x000fe200078e00ff */
[----:B----4-:R-:W-:Y:S02]  /*3470*/  IABS R7, R17 ;  /* 0x0000001100077213 */ /* 0x010fe40000000000 */
[C---:B------:R-:W-:Y:S01]  /*3480*/  ISETP.GT.U32.AND P3, PT, R2.reuse, R26, PT ;  /* 0x0000001a0200720c */ /* 0x040fe20003f64070 */
[----:B------:R-:W-:Y:S01]  /*3490*/  IMAD.MOV R9, RZ, RZ, -R9 ;  /* 0x000000ffff097224 */ /* 0x000fe200078e0a09 */
[----:B------:R-:W4:Y:S03]  /*34a0*/  LDL.LU R8, [R1+0x60] ;  /* 0x0000600001087983 */ /* 0x000f260000300800 */
[----:B------:R-:W-:Y:S01]  /*34b0*/  IMAD R3, R2, R9, R3 ;  /* 0x0000000902037224 */ /* 0x000fe200078e0203 */
[----:B------:R-:W-:Y:S01]  /*34c0*/  ISETP.GE.AND P2, PT, R19, RZ, PT ;  /* 0x000000ff1300720c */ /* 0x000fe20003f46270 */
[----:B------:R-:W-:Y:S01]  /*34d0*/  IMAD.HI.U32 R9, R0, R7, RZ ;  /* 0x0000000700097227 */ /* 0x000fe200078e00ff */
[----:B------:R-:W3:Y:S03]  /*34e0*/  LDL.LU R6, [R1+0x64] ;  /* 0x0000640001067983 */ /* 0x000ee60000300800 */
[----:B------:R-:W-:-:S02]  /*34f0*/  IMAD.MOV R9, RZ, RZ, -R9 ;  /* 0x000000ffff097224 */ /* 0x000fc400078e0a09 */
[----:B------:R-:W-:Y:S02]  /*3500*/  @!P3 IMAD.IADD R26, R26, 0x1, -R2 ;  /* 0x000000011a1ab824 */ /* 0x000fe400078e0a02 */
[----:B------:R-:W-:Y:S02]  /*3510*/  IMAD R7, R2, R9, R7 ;  /* 0x0000000902077224 */ /* 0x000fe400078e0207 */
[----:B------:R-:W-:-:S03]  /*3520*/  @!P6 IMAD.MOV R26, RZ, RZ, -R26 ;  /* 0x000000ffff1ae224 */ /* 0x000fc600078e0a1a */
[----:B------:R-:W-:Y:S01]  /*3530*/  ISETP.GT.U32.AND P6, PT, R2, R7, PT ;  /* 0x000000070200720c */ /* 0x000fe20003fc4070 */
[----:B------:R-:W-:Y:S01]  /*3540*/  IMAD.HI.U32 R9, R0, R11, RZ ;  /* 0x0000000b00097227 */ /* 0x000fe200078e00ff */
[----:B------:R-:W-:-:S03]  /*3550*/  IABS R19, R28 ;  /* 0x0000001c00137213 */ /* 0x000fc60000000000 */
[----:B------:R-:W-:-:S08]  /*3560*/  IMAD.MOV R9, RZ, RZ, -R9 ;  /* 0x000000ffff097224 */ /* 0x000fd000078e0a09 */
[----:B------:R-:W-:-:S05]  /*3570*/  @!P6 IMAD.IADD R7, R7, 0x1, -R2 ;  /* 0x000000010707e824 */ /* 0x000fca00078e0a02 */
[----:B------:R-:W-:Y:S01]  /*3580*/  ISETP.GT.U32.AND P6, PT, R2, R7, PT ;  /* 0x000000070200720c */ /* 0x000fe20003fc4070 */
[----:B------:R-:W-:-:S04]  /*3590*/  IMAD.HI.U32 R13, R0, R19, RZ ;  /* 0x00000013000d7227 */ /* 0x000fc800078e00ff */
[----:B------:R-:W-:Y:S02]  /*35a0*/  IMAD R11, R2, R9, R11 ;  /* 0x00000009020b7224 */ /* 0x000fe400078e020b */
[----:B------:R-:W-:-:S04]  /*35b0*/  IMAD.MOV R13, RZ, RZ, -R13 ;  /* 0x000000ffff0d7224 */ /* 0x000fc800078e0a0d */
[----:B------:R-:W-:Y:S02]  /*35c0*/  IMAD R19, R2, R13, R19 ;  /* 0x0000000d02137224 */ /* 0x000fe400078e0213 */
[----:B------:R-:W-:Y:S01]  /*35d0*/  @!P6 IMAD.IADD R7, R7, 0x1, -R2 ;  /* 0x000000010707e824 */ /* 0x000fe200078e0a02 */
[----:B-----5:R-:W-:-:S05]  /*35e0*/  IABS R9, R29 ;  /* 0x0000001d00097213 */ /* 0x020fca0000000000 */
[----:B------:R-:W-:Y:S01]  /*35f0*/  IMAD.MOV.U32 R13, RZ, RZ, R9 ;  /* 0x000000ffff0d7224 */ /* 0x000fe200078e0009 */
[----:B--2---:R-:W-:Y:S02]  /*3600*/  ISETP.GE.AND P6, PT, R5, RZ, PT ;  /* 0x000000ff0500720c */ /* 0x004fe40003fc6270 */
[----:B------:R-:W-:Y:S02]  /*3610*/  IABS R9, R5 ;  /* 0x0000000500097213 */ /* 0x000fe40000000000 */
[----:B------:R-:W1:Y:S01]  /*3620*/  LDL R5, [R1+0xcf8] ;  /* 0x000cf80001057983 */ /* 0x000e620000100800 */
[----:B------:R-:W-:Y:S01]  /*3630*/  @!P5 IMAD.MOV R27, RZ, RZ, -R27 ;  /* 0x000000ffff1bd224 */ /* 0x000fe200078e0a1b */
[C---:B------:R-:W-:Y:S01]  /*3640*/  ISETP.GT.U32.AND P5, PT, R2.reuse, R11, PT ;  /* 0x0000000b0200720c */ /* 0x040fe20003fa4070 */
[----:B------:R-:W-:Y:S01]  /*3650*/  @!P1 IMAD.MOV R22, RZ, RZ, -R22 ;  /* 0x000000ffff169224 */ /* 0x000fe200078e0a16 */
[----:B------:R-:W-:Y:S02]  /*3660*/  ISETP.GT.U32.AND P1, PT, R2, R3, PT ;  /* 0x000000030200720c */ /* 0x000fe40003f24070 */
[----:B------:R-:W-:Y:S01]  /*3670*/  ISETP.GE.AND P3, PT, R17, RZ, PT ;  /* 0x000000ff1100720c */ /* 0x000fe20003f66270 */
[----:B------:R-:W-:-:S08]  /*3680*/  IMAD.HI.U32 R17, R0, R15, RZ ;  /* 0x0000000f00117227 */ /* 0x000fd000078e00ff */
[--C-:B------:R-:W-:Y:S02]  /*3690*/  @!P5 IMAD.IADD R11, R11, 0x1, -R2.reuse ;  /* 0x000000010b0bd824 */ /* 0x100fe400078e0a02 */
[----:B------:R-:W-:Y:S02]  /*36a0*/  @!P1 IMAD.IADD R3, R3, 0x1, -R2 ;  /* 0x0000000103039824 */ /* 0x000fe400078e0a02 */
[----:B------:R-:W-:Y:S01]  /*36b0*/  IMAD.MOV R17, RZ, RZ, -R17 ;  /* 0x000000ffff117224 */ /* 0x000fe200078e0a11 */
[C---:B------:R-:W-:Y:S02]  /*36c0*/  ISETP.GT.U32.AND P5, PT, R2.reuse, R11, PT ;  /* 0x0000000b0200720c */ /* 0x040fe40003fa4070 */
[C---:B------:R-:W-:Y:S01]  /*36d0*/  ISETP.GT.U32.AND P1, PT, R2.reuse, R3, PT ;  /* 0x000000030200720c */ /* 0x040fe20003f24070 */
[----:B------:R-:W-:Y:S02]  /*36e0*/  IMAD R15, R2, R17, R15 ;  /* 0x00000011020f7224 */ /* 0x000fe400078e020f */
[----:B------:R-:W-:-:S03]  /*36f0*/  @!P3 IMAD.MOV R7, RZ, RZ, -R7 ;  /* 0x000000ffff07b224 */ /* 0x000fc600078e0a07 */
[----:B------:R-:W-:-:S05]  /*3700*/  ISETP.GT.U32.AND P3, PT, R2, R15, PT ;  /* 0x0000000f0200720c */ /* 0x000fca0003f64070 */
[--C-:B------:R-:W-:Y:S01]  /*3710*/  @!P5 IMAD.IADD R11, R11, 0x1, -R2.reuse ;  /* 0x000000010b0bd824 */ /* 0x100fe200078e0a02 */
[----:B------:R-:W-:Y:S01]  /*3720*/  ISETP.GT.U32.AND P5, PT, R2, R19, PT ;  /* 0x000000130200720c */ /* 0x000fe20003fa4070 */
[----:B------:R-:W-:-:S04]  /*3730*/  @!P1 IMAD.IADD R3, R3, 0x1, -R2 ;  /* 0x0000000103039824 */ /* 0x000fc800078e0a02 */
[----:B------:R-:W-:Y:S01]  /*3740*/  @!P2 IMAD.MOV R3, RZ, RZ, -R3 ;  /* 0x000000ffff03a224 */ /* 0x000fe200078e0a03 */
[----:B------:R-:W-:Y:S01]  /*3750*/  ISETP.GE.AND P2, PT, R29, RZ, PT ;  /* 0x000000ff1d00720c */ /* 0x000fe20003f46270 */
[----:B------:R-:W-:Y:S02]  /*3760*/  @!P3 IMAD.IADD R15, R15, 0x1, -R2 ;  /* 0x000000010f0fb824 */ /* 0x000fe400078e0a02 */
[----:B------:R-:W-:Y:S02]  /*3770*/  IMAD.MOV.U32 R29, RZ, RZ, R9 ;  /* 0x000000ffff1d7224 */ /* 0x000fe400078e0009 */
[----:B------:R-:W-:-:S04]  /*3780*/  IMAD.HI.U32 R23, R0, R13, RZ ;  /* 0x0000000d00177227 */ /* 0x000fc800078e00ff */
[----:B------:R-:W-:Y:S01]  /*3790*/  @!P5 IMAD.IADD R19, R19, 0x1, -R2 ;  /* 0x000000011313d824 */ /* 0x000fe200078e0a02 */
[----:B------:R-:W-:Y:S01]  /*37a0*/  ISETP.GT.U32.AND P5, PT, R2, R15, PT ;  /* 0x0000000f0200720c */ /* 0x000fe20003fa4070 */
[----:B------:R-:W-:Y:S01]  /*37b0*/  IMAD.HI.U32 R21, R0, R29, RZ ;  /* 0x0000001d00157227 */ /* 0x000fe200078e00ff */
[----:B------:R-:W-:Y:S02]  /*37c0*/  ISETP.GE.AND P1, PT, R28, RZ, PT ;  /* 0x000000ff1c00720c */ /* 0x000fe40003f26270 */
[----:B------:R-:W-:Y:S01]  /*37d0*/  IABS R28, R14 ;  /* 0x0000000e001c7213 */ /* 0x000fe20000000000 */
[----:B------:R-:W-:Y:S02]  /*37e0*/  IMAD.MOV R23, RZ, RZ, -R23 ;  /* 0x000000ffff177224 */ /* 0x000fe400078e0a17 */
[----:B------:R-:W-:Y:S02]  /*37f0*/  IMAD.MOV R21, RZ, RZ, -R21 ;  /* 0x000000ffff157224 */ /* 0x000fe400078e0a15 */
[C---:B------:R-:W-:Y:S01]  /*3800*/  IMAD R23, R2.reuse, R23, R13 ;  /* 0x0000001702177224 */ /* 0x040fe200078e020d */
[----:B---3--:R-:W-:Y:S01]  /*3810*/  IABS R13, R10 ;  /* 0x0000000a000d7213 */ /* 0x008fe20000000000 */
[----:B------:R-:W-:-:S02]  /*3820*/  IMAD R29, R2, R21, R29 ;  /* 0x00000015021d7224 */ /* 0x000fc400078e021d */
[----:B------:R-:W-:Y:S01]  /*3830*/  @!P4 IMAD.MOV R11, RZ, RZ, -R11 ;  /* 0x000000ffff0bc224 */ /* 0x000fe200078e0a0b */
[----:B------:R-:W-:Y:S01]  /*3840*/  ISETP.GT.U32.AND P4, PT, R2, R19, PT ;  /* 0x000000130200720c */ /* 0x000fe20003f84070 */
[----:B------:R-:W-:-:S04]  /*3850*/  IMAD.HI.U32 R17, R0, R28, RZ ;  /* 0x0000001c00117227 */ /* 0x000fc800078e00ff */
[----:B------:R-:W-:Y:S01]  /*3860*/  @!P5 IMAD.IADD R15, R15, 0x1, -R2 ;  /* 0x000000010f0fd824 */ /* 0x000fe200078e0a02 */
[----:B------:R-:W-:Y:S01]  /*3870*/  ISETP.GT.U32.AND P5, PT, R2, R29, PT ;  /* 0x0000001d0200720c */ /* 0x000fe20003fa4070 */
[----:B------:R-:W-:Y:S02]  /*3880*/  IMAD.MOV R17, RZ, RZ, -R17 ;  /* 0x000000ffff117224 */ /* 0x000fe400078e0a11 */
[----:B------:R-:W-:-:S04]  /*3890*/  IMAD.HI.U32 R21, R0, R13, RZ ;  /* 0x0000000d00157227 */ /* 0x000fc800078e00ff */
[C---:B------:R-:W-:Y:S02]  /*38a0*/  IMAD R28, R2.reuse, R17, R28 ;  /* 0x00000011021c7224 */ /* 0x040fe400078e021c */
[----:B------:R-:W-:Y:S02]  /*38b0*/  IMAD.MOV R21, RZ, RZ, -R21 ;  /* 0x000000ffff157224 */ /* 0x000fe400078e0a15 */
[--C-:B------:R-:W-:Y:S01]  /*38c0*/  @!P4 IMAD.IADD R19, R19, 0x1, -R2.reuse ;  /* 0x000000011313c824 */ /* 0x100fe200078e0a02 */
[C---:B------:R-:W-:Y:S01]  /*38d0*/  ISETP.GT.U32.AND P4, PT, R2.reuse, R28, PT ;  /* 0x0000001c0200720c */ /* 0x040fe20003f84070 */
[C---:B------:R-:W-:Y:S01]  /*38e0*/  IMAD R13, R2.reuse, R21, R13 ;  /* 0x00000015020d7224 */ /* 0x040fe200078e020d */
[----:B------:R-:W-:Y:S01]  /*38f0*/  IABS R9, R4 ;  /* 0x0000000400097213 */ /* 0x000fe20000000000 */
[----:B------:R-:W-:Y:S01]  /*3900*/  @!P5 IMAD.IADD R29, R29, 0x1, -R2 ;  /* 0x000000011d1dd824 */ /* 0x000fe200078e0a02 */
[C---:B------:R-:W-:Y:S02]  /*3910*/  ISETP.GT.U32.AND P3, PT, R2.reuse, R23, PT ;  /* 0x000000170200720c */ /* 0x040fe40003f64070 */
[----:B------:R-:W-:Y:S01]  /*3920*/  ISETP.GT.U32.AND P5, PT, R2, R13, PT ;  /* 0x0000000d0200720c */ /* 0x000fe20003fa4070 */
[----:B------:R-:W-:Y:S01]  /*3930*/  IMAD.HI.U32 R17, R0, R9, RZ ;  /* 0x0000000900117227 */ /* 0x000fe200078e00ff */
[----:B----4-:R-:W-:-:S03]  /*3940*/  IABS R25, R8 ;  /* 0x0000000800197213 */ /* 0x010fc60000000000 */
[----:B------:R-:W-:Y:S02]  /*3950*/  IMAD.MOV R17, RZ, RZ, -R17 ;  /* 0x000000ffff117224 */ /* 0x000fe400078e0a11 */
[--C-:B------:R-:W-:Y:S02]  /*3960*/  @!P4 IMAD.IADD R28, R28, 0x1, -R2.reuse ;  /* 0x000000011c1cc824 */ /* 0x100fe400078e0a02 */
[C---:B------:R-:W-:Y:S02]  /*3970*/  IMAD R9, R2.reuse, R17, R9 ;  /* 0x0000001102097224 */ /* 0x040fe400078e0209 */
[--C-:B------:R-:W-:Y:S02]  /*3980*/  @!P3 IMAD.IADD R23, R23, 0x1, -R2.reuse ;  /* 0x000000011717b824 */ /* 0x100fe400078e0a02 */
[----:B------:R-:W-:Y:S02]  /*3990*/  IMAD.MOV.U32 R17, RZ, RZ, R25 ;  /* 0x000000ffff117224 */ /* 0x000fe400078e0019 */
[----:B------:R-:W-:Y:S01]  /*39a0*/  @!P5 IMAD.IADD R13, R13, 0x1, -R2 ;  /* 0x000000010d0dd824 */ /* 0x000fe200078e0a02 */
[----:B------:R-:W-:Y:S01]  /*39b0*/  ISETP.GT.U32.AND P5, PT, R2, R28, PT ;  /* 0x0000001c0200720c */ /* 0x000fe20003fa4070 */
[----:B------:R-:W-:Y:S01]  /*39c0*/  IMAD.HI.U32 R25, R0, R17, RZ ;  /* 0x0000001100197227 */ /* 0x000fe200078e00ff */
[----:B------:R-:W-:-:S03]  /*39d0*/  ISETP.GT.U32.AND P3, PT, R2, R23, PT ;  /* 0x000000170200720c */ /* 0x000fc60003f64070 */
[----:B------:R-:W-:-:S04]  /*39e0*/  IMAD.MOV R12, RZ, RZ, -R25 ;  /* 0x000000ffff0c7224 */ /* 0x000fc800078e0a19 */
[----:B------:R-:W-:-:S04]  /*39f0*/  IMAD R17, R2, R12, R17 ;  /* 0x0000000c02117224 */ /* 0x000fc800078e0211 */
[--C-:B------:R-:W-:Y:S01]  /*3a00*/  @!P5 IMAD.IADD R28, R28, 0x1, -R2.reuse ;  /* 0x000000011c1cd824 */ /* 0x100fe200078e0a02 */
[----:B------:R-:W-:Y:S02]  /*3a10*/  ISETP.GE.AND P5, PT, R4, RZ, PT ;  /* 0x000000ff0400720c */ /* 0x000fe40003fa6270 */
[----:B------:R-:W0:Y:S01]  /*3a20*/  S2R R4, SR_TID.X ;  /* 0x0000000000047919 */ /* 0x000e220000002100 */
[C---:B------:R-:W-:Y:S01]  /*3a30*/  ISETP.GT.U32.AND P4, PT, R2.reuse, R17, PT ;  /* 0x000000110200720c */ /* 0x040fe20003f84070 */
[----:B------:R-:W-:Y:S01]  /*3a40*/  @!P3 IMAD.IADD R23, R23, 0x1, -R2 ;  /* 0x000000011717b824 */ /* 0x000fe200078e0a02 */
[C---:B------:R-:W-:Y:S02]  /*3a50*/  ISETP.GT.U32.AND P3, PT, R2.reuse, R9, PT ;  /* 0x000000090200720c */ /* 0x040fe40003f64070 */
[----:B------:R-:W-:Y:S01]  /*3a60*/  IABS R21, R6 ;  /* 0x0000000600157213 */ /* 0x000fe20000000000 */
[----:B------:R-:W-:Y:S01]  /*3a70*/  @!P0 IMAD.MOV R15, RZ, RZ, -R15 ;  /* 0x000000ffff0f8224 */ /* 0x000fe200078e0a0f */
[----:B------:R-:W-:-:S03]  /*3a80*/  ISETP.GT.U32.AND P0, PT, R2, R29, PT ;  /* 0x0000001d0200720c */ /* 0x000fc60003f04070 */
[----:B------:R-:W-:-:S04]  /*3a90*/  IMAD.HI.U32 R12, R0, R21, RZ ;  /* 0x00000015000c7227 */ /* 0x000fc800078e00ff */
[----:B------:R-:W-:Y:S02]  /*3aa0*/  IMAD.MOV R12, RZ, RZ, -R12 ;  /* 0x000000ffff0c7224 */ /* 0x000fe400078e0a0c */
[--C-:B------:R-:W-:Y:S02]  /*3ab0*/  @!P4 IMAD.IADD R17, R17, 0x1, -R2.reuse ;  /* 0x000000011111c824 */ /* 0x100fe400078e0a02 */
[--C-:B------:R-:W-:Y:S02]  /*3ac0*/  @!P3 IMAD.IADD R9, R9, 0x1, -R2.reuse ;  /* 0x000000010909b824 */ /* 0x100fe400078e0a02 */
[C---:B------:R-:W-:Y:S02]  /*3ad0*/  IMAD R21, R2.reuse, R12, R21 ;  /* 0x0000000c02157224 */ /* 0x040fe400078e0215 */
[----:B------:R-:W-:Y:S01]  /*3ae0*/  @!P2 IMAD.MOV R23, RZ, RZ, -R23 ;  /* 0x000000ffff17a224 */ /* 0x000fe200078e0a17 */
[C---:B------:R-:W-:Y:S01]  /*3af0*/  ISETP.GT.U32.AND P2, PT, R2.reuse, R17, PT ;  /* 0x000000110200720c */ /* 0x040fe20003f44070 */
[----:B------:R-:W-:Y:S01]  /*3b00*/  @!P1 IMAD.MOV R19, RZ, RZ, -R19 ;  /* 0x000000ffff139224 */ /* 0x000fe200078e0a13 */
[C---:B------:R-:W-:Y:S01]  /*3b10*/  ISETP.GT.U32.AND P1, PT, R2.reuse, R9, PT ;  /* 0x000000090200720c */ /* 0x040fe20003f24070 */
[----:B------:R-:W-:Y:S01]  /*3b20*/  @!P0 IMAD.IADD R29, R29, 0x1, -R2 ;  /* 0x000000011d1d8824 */ /* 0x000fe200078e0a02 */
[----:B------:R-:W-:-:S02]  /*3b30*/  ISETP.GT.U32.AND P0, PT, R2, R21, PT ;  /* 0x000000150200720c */ /* 0x000fc40003f04070 */
[----:B------:R-:W-:-:S07]  /*3b40*/  ISETP.GT.U32.AND P4, PT, R2, R13, PT ;  /* 0x0000000d0200720c */ /* 0x000fce0003f84070 */
[--C-:B------:R-:W-:Y:S01]  /*3b50*/  @!P2 IMAD.IADD R17, R17, 0x1, -R2.reuse ;  /* 0x000000011111a824 */ /* 0x100fe200078e0a02 */
[----:B------:R-:W-:Y:S01]  /*3b60*/  ISETP.GE.AND P2, PT, R8, RZ, PT ;  /* 0x000000ff0800720c */ /* 0x000fe20003f46270 */
[----:B------:R-:W-:Y:S01]  /*3b70*/  @!P1 IMAD.IADD R9, R9, 0x1, -R2 ;  /* 0x0000000109099824 */ /* 0x000fe200078e0a02 */
[----:B0-----:R-:W-:Y:S01]  /*3b80*/  SHF.R.U32.HI R8, RZ, 0x2, R4 ;  /* 0x00000002ff087819 */ /* 0x001fe20000011604 */
[----:B------:R-:W-:-:S03]  /*3b90*/  @!P0 IMAD.IADD R21, R21, 0x1, -R2 ;  /* 0x0000000115158824 */ /* 0x000fc600078e0a02 */
[----:B------:R-:W-:Y:S02]  /*3ba0*/  SGXT.U32 R8, R8, 0x3 ;  /* 0x000000030808781a */ /* 0x000fe40000000000 */
[----:B------:R-:W-:Y:S01]  /*3bb0*/  ISETP.GT.U32.AND P0, PT, R2, R21, PT ;  /* 0x000000150200720c */ /* 0x000fe20003f04070 */
[----:B------:R-:W-:Y:S01]  /*3bc0*/  @!P4 IMAD.IADD R13, R13, 0x1, -R2 ;  /* 0x000000010d0dc824 */ /* 0x000fe200078e0a02 */
[----:B------:R-:W-:Y:S01]  /*3bd0*/  ISETP.GE.AND P4, PT, R10, RZ, PT ;  /* 0x000000ff0a00720c */ /* 0x000fe20003f86270 */
[----:B------:R-:W-:Y:S01]  /*3be0*/  IMAD.SHL.U32 R10, R4, 0x8, RZ ;  /* 0x00000008040a7824 */ /* 0x000fe200078e00ff */
[----:B------:R-:W-:-:S09]  /*3bf0*/  ISETP.GE.AND P3, PT, R14, RZ, PT ;  /* 0x000000ff0e00720c */ /* 0x000fd20003f66270 */
[----:B------:R-:W-:Y:S01]  /*3c00*/  @!P0 IMAD.IADD R21, R21, 0x1, -R2 ;  /* 0x0000000115158824 */ /* 0x000fe200078e0a02 */
[----:B------:R-:W-:Y:S01]  /*3c10*/  ISETP.GE.AND P0, PT, R6, RZ, PT ;  /* 0x000000ff0600720c */ /* 0x000fe20003f06270 */
[----:B------:R-:W-:Y:S01]  /*3c20*/  @!P6 IMAD.MOV R29, RZ, RZ, -R29 ;  /* 0x000000ffff1de224 */ /* 0x000fe200078e0a1d */
[----:B-1----:R-:W-:-:S05]  /*3c30*/  IABS R16, R5 ;  /* 0x0000000500107213 */ /* 0x002fca0000000000 */
[----:B------:R-:W-:Y:S02]  /*3c40*/  IMAD.MOV.U32 R25, RZ, RZ, R16 ;  /* 0x000000ffff197224 */ /* 0x000fe400078e0010 */
[----:B------:R-:W2:Y:S02]  /*3c50*/  LDL.LU R16, [R1+0x1ec4] ;  /* 0x001ec40001107983 */ /* 0x000ea40000300800 */
[----:B------:R-:W-:Y:S02]  /*3c60*/  IMAD.HI.U32 R0, R0, R25, RZ ;  /* 0x0000001900007227 */ /* 0x000fe400078e00ff */
[----:B------:R-:W3:Y:S02]  /*3c70*/  LDL.LU R14, [R1+0x1ec0] ;  /* 0x001ec000010e7983 */ /* 0x000ee40000300800 */
[----:B------:R-:W-:-:S04]  /*3c80*/  IMAD.MOV R0, RZ, RZ, -R0 ;  /* 0x000000ffff007224 */ /* 0x000fc800078e0a00 */
[----:B------:R-:W-:Y:S01]  /*3c90*/  IMAD R25, R2, R0, R25 ;  /* 0x0000000002197224 */ /* 0x000fe200078e0219 */
[----:B------:R-:W-:-:S04]  /*3ca0*/  LOP3.LUT R0, R4, 0x3, RZ, 0xc0, !PT ;  /* 0x0000000304007812 */ /* 0x000fc800078ec0ff */
[----:B------:R-:W-:Y:S01]  /*3cb0*/  ISETP.GT.U32.AND P1, PT, R2, R25, PT ;  /* 0x000000190200720c */ /* 0x000fe20003f24070 */
[----:B------:R-:W-:-:S05]  /*3cc0*/  IMAD R0, R0, 0x820, RZ ;  /* 0x0000082000007824 */ /* 0x000fca00078e02ff */
[----:B------:R-:W-:Y:S01]  /*3cd0*/  LOP3.LUT R0, R0, R8, RZ, 0xfc, !PT ;  /* 0x0000000800007212 */ /* 0x000fe200078efcff */
[----:B------:R-:W-:Y:S01]  /*3ce0*/  IMAD.SHL.U32 R8, R4, 0x40, RZ ;  /* 0x0000004004087824 */ /* 0x000fe200078e00ff */
[----:B------:R-:W-:-:S04]  /*3cf0*/  SHF.R.U32.HI R4, RZ, 0x1, R4 ;  /* 0x00000001ff047819 */ /* 0x000fc80000011604 */
[----:B------:R-:W-:Y:S01]  /*3d00*/  LOP3.LUT R8, R8, 0x1c0, RZ, 0xc0, !PT ;  /* 0x000001c008087812 */ /* 0x000fe200078ec0ff */
[----:B------:R-:W-:Y:S01]  /*3d10*/  @!P1 IMAD.IADD R25, R25, 0x1, -R2 ;  /* 0x0000000119199824 */ /* 0x000fe200078e0a02 */
[----:B------:R0:W-:Y:S01]  /*3d20*/  STL [R1+0x1e78], R10 ;  /* 0x001e780a01007387 */ /* 0x0001e20000100800 */
[----:B------:R-:W-:Y:S02]  /*3d30*/  LOP3.LUT R0, R0, 0x10, R4, 0xf8, !PT ;  /* 0x0000001000007812 */ /* 0x000fe400078ef804 */
[----:B------:R-:W-:Y:S02]  /*3d40*/  LOP3.LUT R12, R8, 0x30, R10, 0xf8, !PT ;  /* 0x00000030080c7812 */ /* 0x000fe400078ef80a */
[----:B------:R-:W-:Y:S01]  /*3d50*/  ISETP.GT.U32.AND P1, PT, R2, R25, PT ;  /* 0x000000190200720c */ /* 0x000fe20003f24070 */
[----:B0-----:R-:W4:Y:S04]  /*3d60*/  LDL.LU R10, [R1+0x20] ;  /* 0x00002000010a7983 */ /* 0x001f280000300800 */
[----:B------:R-:W5:Y:S04]  /*3d70*/  LDL.LU R8, [R1+0x1c] ;  /* 0x00001c0001087983 */ /* 0x000f680000300800 */
[----:B------:R-:W2:Y:S04]  /*3d80*/  LDL.LU R6, [R1+0x18] ;  /* 0x0000180001067983 */ /* 0x000ea80000300800 */
[----:B------:R-:W2:Y:S04]  /*3d90*/  LDL.LU R4, [R1+0x10] ;  /* 0x0000100001047983 */ /* 0x000ea80000300800 */
[----:B------:R0:W-:Y:S01]  /*3da0*/  STL [R1+0x1e7c], R0 ;  /* 0x001e7c0001007387 */ /* 0x0001e20000100800 */
[----:B------:R-:W-:Y:S01]  /*3db0*/  @!P1 IMAD.IADD R25, R25, 0x1, -R2 ;  /* 0x0000000119199824 */ /* 0x000fe200078e0a02 */
[----:B0-----:R-:W0:Y:S01]  /*3dc0*/  S2R R0, SR_TID.X ;  /* 0x0000000000007919 */ /* 0x001e220000002100 */
[----:B------:R-:W1:Y:S01]  /*3dd0*/  S2R R2, SR_TID.X ;  /* 0x0000000000027919 */ /* 0x000e620000002100 */
[----:B------:R-:W-:Y:S01]  /*3de0*/  ISETP.GE.AND P1, PT, R5, RZ, PT ;  /* 0x000000ff0500720c */ /* 0x000fe20003f26270 */
[----:B0-----:R-:W-:-:S05]  /*3df0*/  IMAD.SHL.U32 R0, R0, 0x2, RZ ;  /* 0x0000000200007824 */ /* 0x001fca00078e00ff */
[----:B------:R-:W-:Y:S02]  /*3e00*/  LOP3.LUT R0, R12, 0x30, R0, 0x78, !PT ;  /* 0x000000300c007812 */ /* 0x000fe400078e7800 */
[----:B------:R-:W2:Y:S01]  /*3e10*/  LDL.LU R12, [R1+0x1ebc] ;  /* 0x001ebc00010c7983 */ /* 0x000ea20000300800 */
[----:B-1----:R-:W-:-:S03]  /*3e20*/  LOP3.LUT R2, R2, 0x3f, RZ, 0xc0, !PT ;  /* 0x0000003f02027812 */ /* 0x002fc600078ec0ff */
[----:B------:R0:W-:Y:S02]  /*3e30*/  STL [R1+0xbfc], R0 ;  /* 0x000bfc0001007387 */ /* 0x0001e40000100800 */
[----:B------:R-:W-:Y:S02]  /*3e40*/  IMAD R2, R2, UR64, RZ ;  /* 0x0000004002027c24 */ /* 0x000fe4000f8e02ff */
[----:B0-----:R-:W2:Y:S04]  /*3e50*/  LDL.LU R0, [R1] ;  /* 0x0000000001007983 */ /* 0x001ea80000300800 */
[----:B------:R-:W2:Y:S01]  /*3e60*/  LDL.LU R5, [R1+0x1eb8] ;  /* 0x001eb80001057983 */ /* 0x000ea20000300800 */
[----:B------:R-:W-:Y:S01]  /*3e70*/  IADD3 R2, P6, PT, R2, UR26, RZ ;  /* 0x0000001a02027c10 */ /* 0x000fe2000ffde0ff */
[----:B------:R-:W-:Y:S01]  /*3e80*/  @!P3 IMAD.MOV R28, RZ, RZ, -R28 ;  /* 0x000000ffff1cb224 */ /* 0x000fe200078e0a1c */
[----:B------:R-:W-:Y:S01]  /*3e90*/  UIMAD UR75, UR5, 0x3f, URZ ;  /* 0x0000003f054b78a4 */ /* 0x000fe2000f8e02ff */
[----:B------:R-:W-:Y:S01]  /*3ea0*/  @!P5 IMAD.MOV R9, RZ, RZ, -R9 ;  /* 0x000000ffff09d224 */ /* 0x000fe200078e0a09 */
[----:B------:R-:W-:Y:S01]  /*3eb0*/  UIMAD UR73, UR5, 0x3e, URZ ;  /* 0x0000003e054978a4 */ /* 0x000fe2000f8e02ff */
[----:B------:R0:W-:Y:S01]  /*3ec0*/  STL [R1+0x1e98], R2 ;  /* 0x001e980201007387 */ /* 0x0001e20000100800 */
[----:B------:R-:W-:Y:S01]  /*3ed0*/  @!P4 IMAD.MOV R13, RZ, RZ, -R13 ;  /* 0x000000ffff0dc224 */ /* 0x000fe200078e0a0d */
[----:B------:R-:W-:Y:S01]  /*3ee0*/  UIMAD UR71, UR5, 0x3d, URZ ;  /* 0x0000003d054778a4 */ /* 0x000fe2000f8e02ff */
[----:B------:R-:W-:Y:S01]  /*3ef0*/  @!P2 IMAD.MOV R17, RZ, RZ, -R17 ;  /* 0x000000ffff11a224 */ /* 0x000fe200078e0a11 */
[----:B------:R-:W-:Y:S01]  /*3f00*/  UIMAD UR69, UR5, 0x3c, URZ ;  /* 0x0000003c054578a4 */ /* 0x000fe2000f8e02ff */
[----:B------:R-:W-:Y:S01]  /*3f10*/  @!P0 IMAD.MOV R21, RZ, RZ, -R21 ;  /* 0x000000ffff158224 */ /* 0x000fe200078e0a15 */
[----:B------:R-:W-:Y:S01]  /*3f20*/  UIMAD UR76, UR5, 0x3a, URZ ;  /* 0x0000003a054c78a4 */ /* 0x000fe2000f8e02ff */
[----:B------:R-:W-:Y:S01]  /*3f30*/  @!P1 IMAD.MOV R25, RZ, RZ, -R25 ;  /* 0x000000ffff199224 */ /* 0x000fe200078e0a19 */
[----:B------:R-:W-:Y:S01]  /*3f40*/  UIMAD UR68, UR5, 0x39, URZ ;  /* 0x00000039054478a4 */ /* 0x000fe2000f8e02ff */
[----:B0-----:R-:W3:Y:S01]  /*3f50*/  LDL.LU R2, [R1+0x4] ;  /* 0x0000040001027983 */ /* 0x001ee20000300800 */
[----:B------:R-:W-:-:S02]  /*3f60*/  UIMAD UR72, UR5, 0x38, URZ ;  /* 0x00000038054878a4 */ /* 0x000fc4000f8e02ff */
[----:B------:R-:W-:Y:S02]  /*3f70*/  UIMAD UR74, UR5, 0x36, URZ ;  /* 0x00000036054a78a4 */ /* 0x000fe4000f8e02ff */
[----:B------:R-:W-:Y:S02]  /*3f80*/  UIMAD UR70, UR5, 0x35, URZ ;  /* 0x00000035054678a4 */ /* 0x000fe4000f8e02ff */
[----:B------:R-:W-:Y:S02]  /*3f90*/  UIMAD UR67, UR5, 0x34, URZ ;  /* 0x00000034054378a4 */ /* 0x000fe4000f8e02ff */
[----:B------:R-:W-:Y:S02]  /*3fa0*/  UIMAD UR77, UR5, 0x33, URZ ;  /* 0x00000033054d78a4 */ /* 0x000fe4000f8e02ff */
[----:B------:R-:W-:Y:S02]  /*3fb0*/  UIMAD UR21, UR21, 0x2d, URZ ;  /* 0x0000002d151578a4 */ /* 0x000fe4000f8e02ff */
        /* <DEDUP_REMOVED lines=12> */
[----:B------:R-:W-:-:S02]  /*4080*/  USHF.L.U32 UR19, UR19, 0x5, URZ ;  /* 0x0000000513137899 */ /* 0x000fc400080006ff */
        /* <DEDUP_REMOVED lines=15> */
[----:B------:R-:W-:Y:S02]  /*4180*/  USHF.L.U32 UR39, UR39, 0x4, URZ ;  /* 0x0000000427277899 */ /* 0x000fe400080006ff */
        /* <DEDUP_REMOVED lines=11> */
[----:B------:R-:W-:Y:S02]  /*4240*/  USHF.L.U32 UR15, UR15, 0x2, URZ ;  /* 0x000000020f0f7899 */ /* 0x000fe400080006ff */
[----:B------:R-:W-:Y:S02]  /*4250*/  UIMAD UR13, UR13, 0x3, URZ ;  /* 0x000000030d0d78a4 */ /* 0x000fe4000f8e02ff */
[----:B------:R-:W-:Y:S01]  /*4260*/  USHF.L.U32 UR11, UR11, 0x1, URZ ;  /* 0x000000010b0b7899 */ /* 0x000fe200080006ff */
[----:B------:R-:W0:Y:S01]  /*4270*/  LDCU UR26, c[0x0][0x3a8] ;  /* 0x00007500ff1a77ac */ /* 0x000e220008000800 */
[----:B--2---:R-:W-:-:S02]  /*4280*/  ISETP.NE.AND P3, PT, R5, RZ, PT ;  /* 0x000000ff0500720c */ /* 0x004fc40003f65270 */
[----:B------:R-:W-:-:S04]  /*4290*/  LOP3.LUT R5, RZ, R5, RZ, 0x33, !PT ;  /* 0x00000005ff057212 */ /* 0x000fc800078e33ff */
[C---:B----4-:R-:W-:Y:S02]  /*42a0*/  SEL R10, R5.reuse, R10, !P3 ;  /* 0x0000000a050a7207 */ /* 0x050fe40005800000 */
[C---:B-----5:R-:W-:Y:S02]  /*42b0*/  SEL R8, R5.reuse, R8, !P3 ;  /* 0x0000000805087207 */ /* 0x060fe40005800000 */
[C---:B------:R-:W-:Y:S01]  /*42c0*/  SEL R6, R5.reuse, R6, !P3 ;  /* 0x0000000605067207 */ /* 0x040fe20005800000 */
[----:B------:R1:W-:Y:S01]  /*42d0*/  STL [R1+0x20], R10 ;  /* 0x0000200a01007387 */ /* 0x0003e20000100800 */
[C---:B------:R-:W-:Y:S02]  /*42e0*/  SEL R4, R5.reuse, R4, !P3 ;  /* 0x0000000405047207 */ /* 0x040fe40005800000 */
[C---:B------:R-:W-:Y:S02]  /*42f0*/  SEL R0, R5.reuse, R0, !P3 ;  /* 0x0000000005007207 */ /* 0x040fe40005800000 */
[C---:B---3--:R-:W-:Y:S01]  /*4300*/  SEL R2, R5.reuse, R2, !P3 ;  /* 0x0000000205027207 */ /* 0x048fe20005800000 */
[----:B-1----:R-:W2:Y:S04]  /*4310*/  LDL.LU R10, [R1+0x1eb4] ;  /* 0x001eb400010a7983 */ /* 0x002ea80000300800 */
[----:B------:R1:W-:Y:S04]  /*4320*/  STL [R1+0x14], R8 ;  /* 0x0000140801007387 */ /* 0x0003e80000100800 */
[----:B-1----:R-:W3:Y:S04]  /*4330*/  LDL.LU R8, [R1+0x1eb0] ;  /* 0x001eb00001087983 */ /* 0x002ee80000300800 */
[----:B------:R1:W-:Y:S04]  /*4340*/  STL [R1+0xc], R6 ;  /* 0x00000c0601007387 */ /* 0x0003e80000100800 */
[----:B-1----:R-:W4:Y:S04]  /*4350*/  LDL.LU R6, [R1+0x1eac] ;  /* 0x001eac0001067983 */ /* 0x002f280000300800 */
[----:B------:R1:W-:Y:S04]  /*4360*/  STL [R1+0x8], R4 ;  /* 0x0000080401007387 */ /* 0x0003e80000100800 */
[----:B-1----:R-:W5:Y:S04]  /*4370*/  LDL.LU R4, [R1+0x1ea8] ;  /* 0x001ea80001047983 */ /* 0x002f680000300800 */
[----:B------:R-:W-:Y:S04]  /*4380*/  STL [R1+0x1e9c], R2 ;  /* 0x001e9c0201007387 */ /* 0x000fe80000100800 */
[----:B------:R1:W-:Y:S04]  /*4390*/  STL [R1+0x1ea0], R0 ;  /* 0x001ea00001007387 */ /* 0x0003e80000100800 */
[----:B-1----:R-:W2:Y:S01]  /*43a0*/  LDL.LU R0, [R1+0x14] ;  /* 0x0000140001007983 */ /* 0x002ea20000300800 */
[----:B------:R-:W-:-:S02]  /*43b0*/  SEL R12, R5, R12, !P3 ;  /* 0x0000000c050c7207 */ /* 0x000fc40005800000 */
[C---:B------:R-:W-:Y:S02]  /*43c0*/  SEL R14, R5.reuse, R14, !P3 ;  /* 0x0000000e050e7207 */ /* 0x040fe40005800000 */
[C---:B------:R-:W-:Y:S02]  /*43d0*/  SEL R16, R5.reuse, R16, !P3 ;  /* 0x0000001005107207 */ /* 0x040fe40005800000 */
[C---:B------:R-:W-:Y:S02]  /*43e0*/  SEL R18, R5.reuse, R18, !P3 ;  /* 0x0000001205127207 */ /* 0x040fe40005800000 */
[C---:B------:R-:W-:Y:S02]  /*43f0*/  SEL R20, R5.reuse, R20, !P3 ;  /* 0x0000001405147207 */ /* 0x040fe40005800000 */
[C---:B------:R-:W-:Y:S02]  /*4400*/  SEL R22, R5.reuse, R22, !P3 ;  /* 0x0000001605167207 */ /* 0x040fe40005800000 */
        /* <DEDUP_REMOVED lines=15> */
[C---:B------:R-:W-:Y:S01]  /*4500*/  SEL R25, R5.reuse, R25, !P3 ;  /* 0x0000001905197207 */ /* 0x040fe20005800000 */
[----:B--2---:R1:W-:Y:S04]  /*4510*/  STL [R1+0x1ea4], R0 ;  /* 0x001ea40001007387 */ /* 0x0043e80000100800 */
[----:B-1----:R-:W2:Y:S01]  /*4520*/  LDL.LU R0, [R1+0x20] ;  /* 0x0000200001007983 */ /* 0x002ea20000300800 */
[----:B-----5:R-:W-:-:S02]  /*4530*/  SEL R4, R5, R4, !P3 ;  /* 0x0000000405047207 */ /* 0x020fc40005800000 */
[C---:B----4-:R-:W-:Y:S01]  /*4540*/  SEL R6, R5.reuse, R6, !P3 ;  /* 0x0000000605067207 */ /* 0x050fe20005800000 */
[----:B------:R-:W4:Y:S01]  /*4550*/  LDL.LU R2, [R1+0xc] ;  /* 0x00000c0001027983 */ /* 0x000f220000300800 */
[C---:B---3--:R-:W-:Y:S02]  /*4560*/  SEL R8, R5.reuse, R8, !P3 ;  /* 0x0000000805087207 */ /* 0x048fe40005800000 */
[----:B------:R-:W-:Y:S02]  /*4570*/  SEL R10, R5, R10, !P3 ;  /* 0x0000000a050a7207 */ /* 0x000fe40005800000 */
[----:B------:R-:W1:Y:S02]  /*4580*/  S2R R5, SR_TID.X ;  /* 0x0000000000057919 */ /* 0x000e640000002100 */
[----:B-1----:R-:W-:-:S05]  /*4590*/  LOP3.LUT R5, R5, 0x3f, RZ, 0xc0, !PT ;  /* 0x0000003f05057812 */ /* 0x002fca00078ec0ff */
[----:B------:R-:W-:-:S05]  /*45a0*/  IMAD R5, R5, UR64, RZ ;  /* 0x0000004005057c24 */ /* 0x000fca000f8e02ff */
[----:B------:R-:W-:Y:S01]  /*45b0*/  LEA.HI.X.SX32 R5, R5, UR27, 0x1, P6 ;  /* 0x0000001b05057c11 */ /* 0x000fe2000b0f0eff */
[----:B--2---:R-:W-:-:S04]  /*45c0*/  IMAD R0, R0, UR66, RZ ;  /* 0x0000004200007c24 */ /* 0x004fc8000f8e02ff */
[----:B------:R1:W-:Y:S01]  /*45d0*/  STL [R1+0x1e94], R5 ;  /* 0x001e940501007387 */ /* 0x0003e20000100800 */
[----:B----4-:R-:W-:Y:S01]  /*45e0*/  IMAD R2, R2, UR66, RZ ;  /* 0x0000004202027c24 */ /* 0x010fe2000f8e02ff */
[----:B------:R-:W2:Y:S02]  /*45f0*/  LDCU UR27, c[0x0][0x3a8] ;  /* 0x00007500ff1b77ac */ /* 0x000ea40008000800 */
[----:B-1----:R-:W3:Y:S04]  /*4600*/  LDL.LU R5, [R1+0x8] ;  /* 0x0000080001057983 */ /* 0x002ee80000300800 */
[----:B------:R1:W-:Y:S04]  /*4610*/  STL [R1+0x18], R0 ;  /* 0x0000180001007387 */ /* 0x0003e80000100800 */
[----:B-1----:R-:W4:Y:S02]  /*4620*/  LDL.LU R0, [R1+0x1ea4] ;  /* 0x001ea40001007983 */ /* 0x002f240000300800 */
[----:B----4-:R-:W-:-:S05]  /*4630*/  IMAD R0, R0, UR66, RZ ;  /* 0x0000004200007c24 */ /* 0x010fca000f8e02ff */
[----:B------:R1:W-:Y:S04]  /*4640*/  STL [R1+0x10], R0 ;  /* 0x0000100001007387 */ /* 0x0003e80000100800 */
[----:B-1----:R-:W4:Y:S04]  /*4650*/  LDL.LU R0, [R1+0x1ea0] ;  /* 0x001ea00001007983 */ /* 0x002f280000300800 */
[----:B------:R1:W-:Y:S04]  /*4660*/  STL [R1+0xc], R2 ;  /* 0x00000c0201007387 */ /* 0x0003e80000100800 */
[----:B-1----:R-:W5:Y:S01]  /*4670*/  LDL.LU R2, [R1+0x1e9c] ;  /* 0x001e9c0001027983 */ /* 0x002f620000300800 */
[----:B---3--:R-:W-:-:S02]  /*4680*/  IMAD R5, R5, UR66, RZ ;  /* 0x0000004205057c24 */ /* 0x008fc4000f8e02ff */
[----:B------:R-:W-:-:S03]  /*4690*/  IMAD R8, R8, UR66, RZ ;  /* 0x0000004208087c24 */ /* 0x000fc6000f8e02ff */
[----:B------:R5:W-:Y:S01]  /*46a0*/  STL [R1+0x8], R5 ;  /* 0x0000080501007387 */ /* 0x000be20000100800 */
[----:B------:R-:W-:Y:S02]  /*46b0*/  IMAD R10, R10, UR66, RZ ;  /* 0x000000420a0a7c24 */ /* 0x000fe4000f8e02ff */
[----:B------:R-:W-:Y:S02]  /*46c0*/  IMAD R12, R12, UR66, RZ ;  /* 0x000000420c0c7c24 */ /* 0x000fe4000f8e02ff */
[----:B------:R-:W-:Y:S02]  /*46d0*/  IMAD R14, R14, UR66, RZ ;  /* 0x000000420e0e7c24 */ /* 0x000fe4000f8e02ff */
[----:B------:R-:W-:Y:S02]  /*46e0*/  IMAD R16, R16, UR66, RZ ;  /* 0x0000004210107c24 */ /* 0x000fe4000f8e02ff */
[----:B-----5:R-:W-:Y:S02]  /*46f0*/  IMAD R5, R2, UR66, RZ ;  /* 0x0000004202057c24 */ /* 0x020fe4000f8e02ff */
[----:B------:R-:W3:Y:S04]  /*4700*/  LDL.LU R2, [R1+0x1e98] ;  /* 0x001e980001027983 */ /* 0x000ee80000300800 */
[----:B------:R-:W-:Y:S04]  /*4710*/  STL [R1+0x4], R5 ;  /* 0x0000040501007387 */ /* 0x000fe80000100800 */
[----:B------:R1:W-:Y:S04]  /*4720*/  STL [R1+0x1e90], R8 ;  /* 0x001e900801007387 */ /* 0x0003e80000100800 */
[----:B-1----:R-:W3:Y:S04]  /*4730*/  LDL.LU R8, [R1+0x18] ;  /* 0x0000180001087983 */ /* 0x002ee80000300800 */
[----:B------:R1:W-:Y:S04]  /*4740*/  STL [R1+0x1e8c], R10 ;  /* 0x001e8c0a01007387 */ /* 0x0003e80000100800 */
[----:B-1----:R-:W5:Y:S04]  /*4750*/  LDL.LU R10, [R1+0x10] ;  /* 0x00001000010a7983 */ /* 0x002f680000300800 */
[----:B------:R1:W-:Y:S04]  /*4760*/  STL [R1+0x1e88], R12 ;  /* 0x001e880c01007387 */ /* 0x0003e80000100800 */
[----:B-1----:R-:W2:Y:S04]  /*4770*/  LDL.LU R12, [R1+0xc] ;  /* 0x00000c00010c7983 */ /* 0x002ea80000300800 */
[----:B------:R1:W-:Y:S04]  /*4780*/  STL [R1+0x1e84], R14 ;  /* 0x001e840e01007387 */ /* 0x0003e80000100800 */
[----:B-1----:R-:W2:Y:S04]  /*4790*/  LDL.LU R14, [R1+0x8] ;  /* 0x00000800010e7983 */ /* 0x002ea80000300800 */
[----:B------:R1:W-:Y:S04]  /*47a0*/  STL [R1+0x1e80], R16 ;  /* 0x001e801001007387 */ /* 0x0003e80000100800 */
[----:B-1----:R-:W2:Y:S01]  /*47b0*/  LDL.LU R16, [R1+0x4] ;  /* 0x0000040001107983 */ /* 0x002ea20000300800 */
[----:B----4-:R-:W-:-:S02]  /*47c0*/  IMAD R0, R0, UR66, RZ ;  /* 0x0000004200007c24 */ /* 0x010fc4000f8e02ff */
[----:B------:R-:W-:Y:S01]  /*47d0*/  IMAD R4, R4, UR66, RZ ;  /* 0x0000004204047c24 */ /* 0x000fe2000f8e02ff */
[----:B---3--:R-:W-:-:S05]  /*47e0*/  IADD3 R5, P4, PT, R8, R2, RZ ;  /* 0x0000000208057210 */ /* 0x008fca0007f9e0ff */
[----:B------:R5:W-:Y:S02]  /*47f0*/  STL [R1+0x1db4], R5 ;  /* 0x001db40501007387 */ /* 0x000be40000100800 */
[----:B-----5:R-:W-:-:S05]  /*4800*/  IADD3 R5, P3, PT, R10, R2, RZ ;  /* 0x000000020a057210 */ /* 0x020fca0007f7e0ff */
[----:B------:R2:W-:Y:S02]  /*4810*/  STL [R1+0x1db8], R5 ;  /* 0x001db80501007387 */ /* 0x0005e40000100800 */
[----:B--2---:R-:W-:-:S05]  /*4820*/  IADD3 R5, P2, PT, R12, R2, RZ ;  /* 0x000000020c057210 */ /* 0x004fca0007f5e0ff */
[----:B------:R1:W-:Y:S02]  /*4830*/  STL [R1+0x1dbc], R5 ;  /* 0x001dbc0501007387 */ /* 0x0003e40000100800 */
[----:B-1----:R-:W-:-:S05]  /*4840*/  IADD3 R5, P1, PT, R14, R2, RZ ;  /* 0x000000020e057210 */ /* 0x002fca0007f3e0ff */
[----:B------:R1:W-:Y:S02]  /*4850*/  STL [R1+0x1dc0], R5 ;  /* 0x001dc00501007387 */ /* 0x0003e40000100800 */
[----:B-1----:R-:W-:-:S05]  /*4860*/  IADD3 R5, P0, PT, R16, R2, RZ ;  /* 0x0000000210057210 */ /* 0x002fca0007f1e0ff */
[----:B------:R1:W-:Y:S02]  /*4870*/  STL [R1+0x1dc4], R5 ;  /* 0x001dc40501007387 */ /* 0x0003e40000100800 */
[----:B-1----:R-:W-:-:S05]  /*4880*/  IADD3 R5, P6, PT, R0, R2, RZ ;  /* 0x0000000200057210 */ /* 0x002fca0007fde0ff */
[----:B------:R1:W-:Y:S02]  /*4890*/  STL [R1+0x1dc8], R5 ;  /* 0x001dc80501007387 */ /* 0x0003e40000100800 */
[----:B-1----:R-:W-:-:S05]  /*48a0*/  IADD3 R5, P5, PT, R4, R2, RZ ;  /* 0x0000000204057210 */ /* 0x002fca0007fbe0ff */
[----:B------:R1:W-:Y:S04]  /*48b0*/  STL [R1+0x1dcc], R5 ;  /* 0x001dcc0501007387 */ /* 0x0003e80000100800 */
[----:B-1----:R-:W2:Y:S01]  /*48c0*/  LDL.LU R5, [R1+0x1e94] ;  /* 0x001e940001057983 */ /* 0x002ea20000300800 */
[----:B------:R-:W-:Y:S01]  /*48d0*/  IMAD R6, R6, UR66, RZ ;  /* 0x0000004206067c24 */ /* 0x000fe2000f8e02ff */
[----:B--2---:R-:W-:-:S05]  /*48e0*/  LEA.HI.X.SX32 R8, R8, R5, 0x1, P4 ;  /* 0x0000000508087211 */ /* 0x004fca00020f0eff */
[----:B------:R1:W-:Y:S02]  /*48f0*/  STL [R1+0x1dac], R8 ;  /* 0x001dac0801007387 */ /* 0x0003e40000100800 */
[----:B-1----:R-:W-:-:S05]  /*4900*/  IADD3 R8, P4, PT, R6, R2, RZ ;  /* 0x0000000206087210 */ /* 0x002fca0007f9e0ff */
[----:B------:R1:W-:Y:S04]  /*4910*/  STL [R1+0x1db0], R8 ;  /* 0x001db00801007387 */ /* 0x0003e80000100800 */
[----:B-1----:R-:W2:Y:S01]  /*4920*/  LDL.LU R8, [R1+0x1e90] ;  /* 0x001e900001087983 */ /* 0x002ea20000300800 */
[----:B------:R-:W-:-:S05]  /*4930*/  LEA.HI.X.SX32 R10, R10, R5, 0x1, P3 ;  /* 0x000000050a0a7211 */ /* 0x000fca00018f0eff */
[----:B------:R2:W-:Y:S02]  /*4940*/  STL [R1+0x1da4], R10 ;  /* 0x001da40a01007387 */ /* 0x0005e40000100800 */
[----:B--2---:R-:W-:-:S05]  /*4950*/  IADD3 R10, P3, PT, R8, R2, RZ ;  /* 0x00000002080a7210 */ /* 0x004fca0007f7e0ff */
        /* <DEDUP_REMOVED lines=17> */
[-C--:B------:R-:W-:Y:S01]  /*4a70*/  LEA.HI.X.SX32 R0, R0, R5.reuse, 0x1, P6 ;  /* 0x0000000500007211 */ /* 0x080fe200030f0eff */
[----:B------:R-:W-:Y:S01]  /*4a80*/  IMAD R18, R18, UR66, RZ ;  /* 0x0000004212127c24 */ /* 0x000fe2000f8e02ff */
[----:B------:R-:W-:-:S03]  /*4a90*/  LEA.HI.X.SX32 R4, R4, R5, 0x1, P5 ;  /* 0x0000000504047211 */ /* 0x000fc600028f0eff */
[----:B------:R2:W-:Y:S01]  /*4aa0*/  STL [R1+0x1d84], R0 ;  /* 0x001d840001007387 */ /* 0x0005e20000100800 */
[----:B------:R-:W-:Y:S02]  /*4ab0*/  IMAD R20, R20, UR66, RZ ;  /* 0x0000004214147c24 */ /* 0x000fe4000f8e02ff */
[----:B------:R-:W-:Y:S02]  /*4ac0*/  IMAD R22, R22, UR66, RZ ;  /* 0x0000004216167c24 */ /* 0x000fe4000f8e02ff */
[----:B------:R-:W-:Y:S02]  /*4ad0*/  IMAD R24, R24, UR66, RZ ;  /* 0x0000004218187c24 */ /* 0x000fe4000f8e02ff */
[----:B------:R-:W-:Y:S02]  /*4ae0*/  IMAD R26, R26, UR66, RZ ;  /* 0x000000421a1a7c24 */ /* 0x000fe4000f8e02ff */
[----:B------:R-:W-:Y:S02]  /*4af0*/  IMAD R27, R27, UR66, RZ ;  /* 0x000000421b1b7c24 */ /* 0x000fe4000f8e02ff */
[----:B------:R-:W-:-:S02]  /*4b00*/  IMAD R3, R3, UR66, RZ ;  /* 0x0000004203037c24 */ /* 0x000fc4000f8e02ff */
[----:B------:R-:W-:Y:S02]  /*4b10*/  IMAD R7, R7, UR66, RZ ;  /* 0x0000004207077c24 */ /* 0x000fe4000f8e02ff */
[----:B------:R-:W-:Y:S02]  /*4b20*/  IMAD R11, R11, UR66, RZ ;  /* 0x000000420b0b7c24 */ /* 0x000fe4000f8e02ff */
[----:B------:R-:W-:Y:S02]  /*4b30*/  IMAD R15, R15, UR66, RZ ;  /* 0x000000420f0f7c24 */ /* 0x000fe4000f8e02ff */
[----:B------:R-:W-:Y:S01]  /*4b40*/  IMAD R19, R19, UR66, RZ ;  /* 0x0000004213137c24 */ /* 0x000fe2000f8e02ff */
[----:B--2---:R-:W-:-:S05]  /*4b50*/  IADD3 R0, P6, PT, R16, R2, RZ ;  /* 0x0000000210007210 */ /* 0x004fca0007fde0ff */
[----:B------:R1:W-:Y:S04]  /*4b60*/  STL [R1+0x1d88], R0 ;  /* 0x001d880001007387 */ /* 0x0003e80000100800 */
[----:B-1----:R-:W2:Y:S04]  /*4b70*/  LDL.LU R0, [R1+0x1e7c] ;  /* 0x001e7c0001007983 */ /* 0x002ea80000300800 */
[----:B------:R1:W-:Y:S02]  /*4b80*/  STL [R1+0x1d7c], R4 ;  /* 0x001d7c0401007387 */ /* 0x0003e40000100800 */
[----:B-1----:R-:W-:-:S05]  /*4b90*/  IADD3 R4, P5, PT, R18, R2, RZ ;  /* 0x0000000212047210 */ /* 0x002fca0007fbe0ff */
[----:B------:R1:W-:Y:S02]  /*4ba0*/  STL [R1+0x1d80], R4 ;  /* 0x001d800401007387 */ /* 0x0003e40000100800 */
[----:B-1----:R-:W-:Y:S02]  /*4bb0*/  LEA.HI.X.SX32 R4, R6, R5, 0x1, P4 ;  /* 0x0000000506047211 */ /* 0x002fe400020f0eff */
[----:B------:R-:W-:-:S03]  /*4bc0*/  IADD3 R6, P4, PT, R20, R2, RZ ;  /* 0x0000000214067210 */ /* 0x000fc60007f9e0ff */
[----:B------:R1:W-:Y:S04]  /*4bd0*/  STL [R1+0x1d74], R4 ;  /* 0x001d740401007387 */ /* 0x0003e80000100800 */
[----:B------:R3:W-:Y:S01]  /*4be0*/  STL [R1+0x1d78], R6 ;  /* 0x001d780601007387 */ /* 0x0007e20000100800 */
[-C--:B-1----:R-:W-:Y:S02]  /*4bf0*/  LEA.HI.X.SX32 R4, R8, R5.reuse, 0x1, P3 ;  /* 0x0000000508047211 */ /* 0x082fe400018f0eff */
[-C--:B------:R-:W-:Y:S02]  /*4c00*/  IADD3 R8, P3, PT, R22, R2.reuse, RZ ;  /* 0x0000000216087210 */ /* 0x080fe40007f7e0ff */
[----:B---3--:R-:W-:Y:S01]  /*4c10*/  LEA.HI.X.SX32 R6, R10, R5, 0x1, P2 ;  /* 0x000000050a067211 */ /* 0x008fe200010f0eff */
[----:B------:R1:W-:Y:S04]  /*4c20*/  STL [R1+0x1d6c], R4 ;  /* 0x001d6c0401007387 */ /* 0x0003e80000100800 */
[----:B------:R3:W-:Y:S01]  /*4c30*/  STL [R1+0x1d70], R8 ;  /* 0x001d700801007387 */ /* 0x0007e20000100800 */
[----:B-1----:R-:W-:-:S03]  /*4c40*/  IADD3 R4, P2, PT, R24, R2, RZ ;  /* 0x0000000218047210 */ /* 0x002fc60007f5e0ff */
[----:B------:R1:W-:Y:S01]  /*4c50*/  STL [R1+0x1d64], R6 ;  /* 0x001d640601007387 */ /* 0x0003e20000100800 */
[----:B---3--:R-:W-:-:S03]  /*4c60*/  LEA.HI.X.SX32 R8, R12, R5, 0x1, P1 ;  /* 0x000000050c087211 */ /* 0x008fc600008f0eff */
        /* <DEDUP_REMOVED lines=28> */
[----:B------:R-:W3:Y:S04]  /*4e30*/  LDL.LU R18, [R1+0x84] ;  /* 0x0000840001127983 */ /* 0x000ee80000300800 */
[----:B------:R4:W-:Y:S04]  /*4e40*/  STL [R1+0x1d30], R6 ;  /* 0x001d300601007387 */ /* 0x0009e80000100800 */
[----:B-1----:R-:W5:Y:S04]  /*4e50*/  LDL.LU R8, [R1+0x80] ;  /* 0x0000800001087983 */ /* 0x002f680000300800 */
[----:B------:R1:W-:Y:S04]  /*4e60*/  STL [R1+0x1d24], R4 ;  /* 0x001d240401007387 */ /* 0x0003e80000100800 */
[----:B------:R-:W2:Y:S04]  /*4e70*/  LDL.LU R16, [R1+0x7c] ;  /* 0x00007c0001107983 */ /* 0x000ea80000300800 */
[----:B----4-:R-:W4:Y:S04]  /*4e80*/  LDL.LU R6, [R1+0x78] ;  /* 0x0000780001067983 */ /* 0x010f280000300800 */
[----:B------:R-:W4:Y:S04]  /*4e90*/  LDL.LU R14, [R1+0x74] ;  /* 0x00007400010e7983 */ /* 0x000f280000300800 */
[----:B-1----:R-:W4:Y:S04]  /*4ea0*/  LDL.LU R4, [R1+0x70] ;  /* 0x0000700001047983 */ /* 0x002f280000300800 */
[----:B------:R-:W4:Y:S04]  /*4eb0*/  LDL.LU R12, [R1+0x6c] ;  /* 0x00006c00010c7983 */ /* 0x000f280000300800 */
[----:B------:R-:W4:Y:S01]  /*4ec0*/  LDL.LU R10, [R1+0x68] ;  /* 0x00006800010a7983 */ /* 0x000f220000300800 */
[----:B------:R-:W-:-:S02]  /*4ed0*/  IMAD R23, R23, UR66, RZ ;  /* 0x0000004217177c24 */ /* 0x000fc4000f8e02ff */
[----:B------:R-:W-:-:S03]  /*4ee0*/  IMAD R29, R29, UR66, RZ ;  /* 0x000000421d1d7c24 */ /* 0x000fc6000f8e02ff */
[-C--:B------:R-:W-:Y:S01]  /*4ef0*/  IADD3 R20, P1, PT, R23, R2.reuse, RZ ;  /* 0x0000000217147210 */ /* 0x080fe20007f3e0ff */
[----:B------:R-:W-:Y:S01]  /*4f00*/  IMAD R28, R28, UR66, RZ ;  /* 0x000000421c1c7c24 */ /* 0x000fe2000f8e02ff */
[----:B------:R-:W-:Y:S02]  /*4f10*/  LEA.HI.X.SX32 R22, R27, R5, 0x1, P0 ;  /* 0x000000051b167211 */ /* 0x000fe400000f0eff */
[----:B------:R-:W-:Y:S01]  /*4f20*/  IADD3 R24, P0, PT, R29, R2, RZ ;  /* 0x000000021d187210 */ /* 0x000fe20007f1e0ff */
[----:B------:R1:W-:Y:S01]  /*4f30*/  STL [R1+0x1d28], R20 ;  /* 0x001d281401007387 */ /* 0x0003e20000100800 */
[----:B------:R-:W-:-:S03]  /*4f40*/  IMAD R9, R9, UR66, RZ ;  /* 0x0000004209097c24 */ /* 0x000fc6000f8e02ff */
[----:B------:R0:W-:Y:S01]  /*4f50*/  STL [R1+0x1d1c], R22 ;  /* 0x001d1c1601007387 */ /* 0x0001e20000100800 */
[----:B-1----:R-:W-:-:S03]  /*4f60*/  LEA.HI.X.SX32 R20, R3, R5, 0x1, P6 ;  /* 0x0000000503147211 */ /* 0x002fc600030f0eff */
[----:B------:R-:W-:Y:S01]  /*4f70*/  STL [R1+0x1d20], R24 ;  /* 0x001d201801007387 */ /* 0x000fe20000100800 */
[-C--:B------:R-:W-:Y:S02]  /*4f80*/  LEA.HI.X.SX32 R3, R7, R5.reuse, 0x1, P5 ;  /* 0x0000000507037211 */ /* 0x080fe400028f0eff */
[-C--:B0-----:R-:W-:Y:S01]  /*4f90*/  IADD3 R22, P6, PT, R28, R2.reuse, RZ ;  /* 0x000000021c167210 */ /* 0x081fe20007fde0ff */
[----:B------:R0:W-:Y:S01]  /*4fa0*/  STL [R1+0x1d14], R20 ;  /* 0x001d141401007387 */ /* 0x0001e20000100800 */
[----:B------:R-:W-:Y:S01]  /*4fb0*/  IMAD R13, R13, UR66, RZ ;  /* 0x000000420d0d7c24 */ /* 0x000fe2000f8e02ff */
[----:B------:R-:W-:Y:S01]  /*4fc0*/  LEA.HI.X.SX32 R7, R11, R5, 0x1, P4 ;  /* 0x000000050b077211 */ /* 0x000fe200020f0eff */
[----:B------:R-:W-:Y:S01]  /*4fd0*/  IMAD R17, R17, UR66, RZ ;  /* 0x0000004211117c24 */ /* 0x000fe2000f8e02ff */
[----:B------:R-:W-:Y:S01]  /*4fe0*/  STL [R1+0x1d18], R22 ;  /* 0x001d181601007387 */ /* 0x000fe20000100800 */
[----:B0-----:R-:W-:-:S03]  /*4ff0*/  IADD3 R20, P5, PT, R9, R2, RZ ;  /* 0x0000000209147210 */ /* 0x001fc60007fbe0ff */
[----:B------:R0:W-:Y:S01]  /*5000*/  STL [R1+0x1d0c], R3 ;  /* 0x001d0c0301007387 */ /* 0x0001e20000100800 */
[----:B------:R-:W-:Y:S01]  /*5010*/  LEA.HI.X.SX32 R11, R15, R5, 0x1, P3 ;  /* 0x000000050f0b7211 */ /* 0x000fe200018f0eff */
[----:B------:R-:W-:Y:S02]  /*5020*/  IMAD R21, R21, UR66, RZ ;  /* 0x0000004215157c24 */ /* 0x000fe4000f8e02ff */
[----:B------:R-:W-:Y:S04]  /*5030*/  STL [R1+0x1d10], R20 ;  /* 0x001d101401007387 */ /* 0x000fe80000100800 */
[----:B------:R1:W-:Y:S01]  /*5040*/  STL [R1+0x1d04], R7 ;  /* 0x001d040701007387 */ /* 0x0003e20000100800 */
[----:B0-----:R-:W-:Y:S01]  /*5050*/  IADD3 R3, P4, PT, R13, R2, RZ ;  /* 0x000000020d037210 */ /* 0x001fe20007f9e0ff */
[----:B------:R-:W-:-:S04]  /*5060*/  IMAD R25, R25, UR66, RZ ;  /* 0x0000004219197c24 */ /* 0x000fc8000f8e02ff */
[----:B------:R0:W-:Y:S01]  /*5070*/  STL [R1+0x1d08], R3 ;  /* 0x001d080301007387 */ /* 0x0001e20000100800 */
[----:B-1----:R-:W-:-:S03]  /*5080*/  IADD3 R7, P3, PT, R17, R2, RZ ;  /* 0x0000000211077210 */ /* 0x002fc60007f7e0ff */
[----:B------:R1:W-:Y:S04]  /*5090*/  STL [R1+0x1cfc], R11 ;  /* 0x001cfc0b01007387 */ /* 0x0003e80000100800 */
[----:B------:R1:W-:Y:S01]  /*50a0*/  STL [R1+0x1d00], R7 ;  /* 0x001d000701007387 */ /* 0x0003e20000100800 */
[----:B0-----:R-:W-:Y:S02]  /*50b0*/  LEA.HI.X.SX32 R3, R19, R5, 0x1, P2 ;  /* 0x0000000513037211 */ /* 0x001fe400010f0eff */
[----:B-1----:R-:W-:-:S03]  /*50c0*/  IADD3 R11, P2, PT, R21, R2, RZ ;  /* 0x00000002150b7210 */ /* 0x002fc60007f5e0ff */
[----:B------:R0:W-:Y:S01]  /*50d0*/  STL [R1+0x1cf4], R3 ;  /* 0x001cf40301007387 */ /* 0x0001e20000100800 */
[----:B------:R-:W-:-:S03]  /*50e0*/  LEA.HI.X.SX32 R7, R23, R5, 0x1, P1 ;  /* 0x0000000517077211 */ /* 0x000fc600008f0eff */
[----:B------:R-:W-:Y:S04]  /*50f0*/  STL [R1+0x1cf8], R11 ;  /* 0x001cf80b01007387 */ /* 0x000fe80000100800 */
[----:B------:R1:W-:Y:S01]  /*5100*/  STL [R1+0x1ce4], R7 ;  /* 0x001ce40701007387 */ /* 0x0003e20000100800 */
[----:B0-----:R-:W-:Y:S02]  /*5110*/  IADD3 R3, P1, PT, R25, R2, RZ ;  /* 0x0000000219037210 */ /* 0x001fe40007f3e0ff */
[----:B------:R-:W-:-:S03]  /*5120*/  LEA.HI.X.SX32 R2, R29, R5, 0x1, P0 ;  /* 0x000000051d027211 */ /* 0x000fc600000f0eff */
[----:B------:R0:W-:Y:S01]  /*5130*/  STL [R1+0x1ce0], R3 ;  /* 0x001ce00301007387 */ /* 0x0001e20000100800 */
[----:B-1----:R-:W-:-:S03]  /*5140*/  LEA.HI.X.SX32 R7, R28, R5, 0x1, P6 ;  /* 0x000000051c077211 */ /* 0x002fc600030f0eff */
[----:B------:R1:W-:Y:S04]  /*5150*/  STL [R1+0x1cdc], R2 ;  /* 0x001cdc0201007387 */ /* 0x0003e80000100800 */
[----:B------:R1:W-:Y:S01]  /*5160*/  STL [R1+0x1cd4], R7 ;  /* 0x001cd40701007387 */ /* 0x0003e20000100800 */
[-C--:B0-----:R-:W-:Y:S02]  /*5170*/  LEA.HI.X.SX32 R3, R9, R5.reuse, 0x1, P5 ;  /* 0x0000000509037211 */ /* 0x081fe400028f0eff */
[----:B-1----:R-:W-:-:S03]  /*5180*/  LEA.HI.X.SX32 R2, R13, R5, 0x1, P4 ;  /* 0x000000050d027211 */ /* 0x002fc600020f0eff */
[----:B------:R0:W-:Y:S01]  /*5190*/  STL [R1+0x1cd0], R3 ;  /* 0x001cd00301007387 */ /* 0x0001e20000100800 */
[----:B------:R-:W-:-:S03]  /*51a0*/  LEA.HI.X.SX32 R7, R17, R5, 0x1, P3 ;  /* 0x0000000511077211 */ /* 0x000fc600018f0eff */
[----:B------:R1:W-:Y:S04]  /*51b0*/  STL [R1+0x1ccc], R2 ;  /* 0x001ccc0201007387 */ /* 0x0003e80000100800 */
[----:B------:R2:W-:Y:S01]  /*51c0*/  STL [R1+0x1cc4], R7 ;  /* 0x001cc40701007387 */ /* 0x0005e20000100800 */
[-C--:B0-----:R-:W-:Y:S02]  /*51d0*/  LEA.HI.X.SX32 R3, R21, R5.reuse, 0x1, P2 ;  /* 0x0000000515037211 */ /* 0x081fe400010f0eff */
[----:B-1----:R-:W-:-:S03]  /*51e0*/  LEA.HI.X.SX32 R2, R25, R5, 0x1, P1 ;  /* 0x0000000519027211 */ /* 0x002fc600008f0eff */
[----:B------:R0:W-:Y:S04]  /*51f0*/  STL [R1+0x1cc0], R3 ;  /* 0x001cc00301007387 */ /* 0x0001e80000100800 */
[----:B------:R1:W-:Y:S01]  /*5200*/  STL [R1+0xcfc], R2 ;  /* 0x000cfc0201007387 */ /* 0x0003e20000100800 */
[----:B---3--:R-:W-:Y:S02]  /*5210*/  IMAD R9, R18, UR65, RZ ;  /* 0x0000004112097c24 */ /* 0x008fe4000f8e02ff */
[----:B-----5:R-:W-:-:S03]  /*5220*/  IMAD R8, R8, UR65, RZ ;  /* 0x0000004108087c24 */ /* 0x020fc6000f8e02ff */
[----:B------:R-:W-:Y:S01]  /*5230*/  IADD3 R17, P4, PT, R9, UR24, RZ ;  /* 0x0000001809117c10 */ /* 0x000fe2000ff9e0ff */
[----:B--2---:R-:W-:Y:S01]  /*5240*/  IMAD R7, R16, UR65, RZ ;  /* 0x0000004110077c24 */ /* 0x004fe2000f8e02ff */
[----:B------:R-:W-:Y:S01]  /*5250*/  IADD3 R19, P5, PT, R8, UR24, RZ ;  /* 0x0000001808137c10 */ /* 0x000fe2000ffbe0ff */
[----:B----4-:R-:W-:-:S03]  /*5260*/  IMAD R6, R6, UR65, RZ ;  /* 0x0000004106067c24 */ /* 0x010fc6000f8e02ff */
[----:B------:R-:W-:Y:S01]  /*5270*/  IADD3 R20, P3, PT, R7, UR24, RZ ;  /* 0x0000001807147c10 */ /* 0x000fe2000ff7e0ff */
[----:B------:R-:W-:Y:S01]  /*5280*/  IMAD R5, R14, UR65, RZ ;  /* 0x000000410e057c24 */ /* 0x000fe2000f8e02ff */
[----:B------:R-:W-:Y:S01]  /*5290*/  IADD3 R21, P2, PT, R6, UR24, RZ ;  /* 0x0000001806157c10 */ /* 0x000fe2000ff5e0ff */
[----:B------:R-:W-:-:S03]  /*52a0*/  IMAD R4, R4, UR65, RZ ;  /* 0x0000004104047c24 */ /* 0x000fc6000f8e02ff */
[----:B------:R-:W-:Y:S01]  /*52b0*/  IADD3 R22, P1, PT, R5, UR24, RZ ;  /* 0x0000001805167c10 */ /* 0x000fe2000ff3e0ff */
[----:B0-----:R-:W-:Y:S01]  /*52c0*/  IMAD R3, R12, UR65, RZ ;  /* 0x000000410c037c24 */ /* 0x001fe2000f8e02ff */
[----:B------:R-:W-:Y:S01]  /*52d0*/  STL [R1+0x970], R17 ;  /* 0x0009701101007387 */ /* 0x000fe20000100800 */
[----:B------:R-:W-:Y:S01]  /*52e0*/  IADD3 R23, P0, PT, R4, UR24, RZ ;  /* 0x0000001804177c10 */ /* 0x000fe2000ff1e0ff */
[----:B-1----:R-:W-:Y:S01]  /*52f0*/  IMAD R2, R10, UR65, RZ ;  /* 0x000000410a027c24 */ /* 0x002fe2000f8e02ff */
[----:B------:R-:W-:Y:S01]  /*5300*/  LEA.HI.X.SX32 R10, R9, UR25, 0x1, P4 ;  /* 0x00000019090a7c11 */ /* 0x000fe2000a0f0eff */
[----:B------:R-:W-:Y:S01]  /*5310*/  STL [R1+0x978], R19 ;  /* 0x0009781301007387 */ /* 0x000fe20000100800 */
[----:B------:R-:W-:Y:S02]  /*5320*/  IADD3 R24, P4, PT, R3, UR24, RZ ;  /* 0x0000001803187c10 */ /* 0x000fe4000ff9e0ff */
[----:B------:R-:W-:Y:S01]  /*5330*/  LEA.HI.X.SX32 R11, R8, UR25, 0x1, P5 ;  /* 0x00000019080b7c11 */ /* 0x000fe2000a8f0eff */
[----:B------:R-:W-:Y:S01]  /*5340*/  STL [R1+0x980], R20 ;  /* 0x0009801401007387 */ /* 0x000fe20000100800 */
[----:B------:R-:W-:-:S03]  /*5350*/  IADD3 R25, P5, PT, R2, UR24, RZ ;  /* 0x0000001802197c10 */ /* 0x000fc6000ffbe0ff */
[----:B------:R-:W-:Y:S01]  /*5360*/  STL [R1+0x988], R21 ;  /* 0x0009881501007387 */ /* 0x000fe20000100800 */
[----:B------:R-:W-:-:S03]  /*5370*/  LEA.HI.X.SX32 R12, R7, UR25, 0x1, P3 ;  /* 0x00000019070c7c11 */ /* 0x000fc600098f0eff */
        /* <DEDUP_REMOVED lines=10> */
[----:B------:R-:W-:Y:S04]  /*5420*/  STL [R1+0x9a8], R25 ;  /* 0x0009a81901007387 */ /* 0x000fe80000100800 */
[----:B------:R-:W-:Y:S04]  /*5430*/  STL [R1+0x97c], R12 ;  /* 0x00097c0c01007387 */ /* 0x000fe80000100800 */
[----:B------:R-:W-:Y:S04]  /*5440*/  STL [R1+0x984], R13 ;  /* 0x0009840d01007387 */ /* 0x000fe80000100800 */
[----:B------:R-:W-:Y:S04]  /*5450*/  STL [R1+0x98c], R14 ;  /* 0x00098c0e01007387 */ /* 0x000fe80000100800 */
[----:B------:R-:W-:Y:S04]  /*5460*/  STL [R1+0x994], R15 ;  /* 0x0009940f01007387 */ /* 0x000fe80000100800 */
[----:B------:R-:W-:Y:S04]  /*5470*/  STL [R1+0x99c], R16 ;  /* 0x00099c1001007387 */ /* 0x000fe80000100800 */
[----:B------:R-:W-:Y:S04]  /*5480*/  STL [R1+0x9a4], R18 ;  /* 0x0009a41201007387 */ /* 0x000fe80000100800 */
[----:B------:R-:W-:Y:S04]  /*5490*/  STL [R1+0xbf8], RZ ;  /* 0x000bf8ff01007387 */ /* 0x000fe80000100800 */
        /* <DEDUP_REMOVED lines=198> */
[----:B------:R-:W-:Y:S01]  /*6100*/  STL [R1+0x308], RZ ;  /* 0x000308ff01007387 */ /* 0x000fe20000100800 */
[----:B------:R-:W-:-:S03]  /*6110*/  IADD3 R4, P6, PT, R25, UR75, RZ ;  /* 0x0000004b19047c10 */ /* 0x000fc6000ffde0ff */
[----:B------:R-:W-:Y:S01]  /*6120*/  STL [R1+0x30c], RZ ;  /* 0x00030cff01007387 */ /* 0x000fe20000100800 */
[----:B------:R-:W-:-:S03]  /*6130*/  IADD3 R2, P5, PT, R24, UR75, RZ ;  /* 0x0000004b18027c10 */ /* 0x000fc6000ffbe0ff */
[----:B------:R-:W-:Y:S04]  /*6140*/  STL [R1+0x2f0], RZ ;  /* 0x0002f0ff01007387 */ /* 0x000fe80000100800 */
[----:B------:R-:W-:Y:S04]  /*6150*/  STL [R1+0x2f4], RZ ;  /* 0x0002f4ff01007387 */ /* 0x000fe80000100800 */
[----:B------:R-:W-:Y:S04]  /*6160*/  STL [R1+0x2f8], RZ ;  /* 0x0002f8ff01007387 */ /* 0x000fe80000100800 */
[----:B------:R-:W-:Y:S01]  /*6170*/  STL [R1+0x2fc], RZ ;  /* 0x0002fcff01007387 */ /* 0x000fe20000100800 */
[----:B------:R-:W-:-:S03]  /*6180*/  IADD3 R3, P4, PT, R23, UR75, RZ ;  /* 0x0000004b17037c10 */ /* 0x000fc6000ff9e0ff */
[----:B------:R-:W-:Y:S04]  /*6190*/  STL [R1+0x2a0], RZ ;  /* 0x0002a0ff01007387 */ /* 0x000fe80000100800 */
[----:B------:R-:W-:Y:S01]  /*61a0*/  STL [R1+0x2a4], RZ ;  /* 0x0002a4ff01007387 */ /* 0x000fe20000100800 */
[----:B------:R-:W-:-:S03]  /*61b0*/  USHF.R.S32.HI UR66, URZ, 0x1f, UR75 ;  /* 0x0000001fff427899 */ /* 0x000fc6000801144b */
[----:B------:R-:W-:Y:S04]  /*61c0*/  STL [R1+0x2a8], RZ ;  /* 0x0002a8ff01007387 */ /* 0x000fe80000100800 */
[----:B------:R0:W-:Y:S04]  /*61d0*/  STL [R1+0xd04], R4 ;  /* 0x000d040401007387 */ /* 0x0001e80000100800 */
[----:B------:R1:W-:Y:S01]  /*61e0*/  STL [R1+0xd0c], R2 ;  /* 0x000d0c0201007387 */ /* 0x0003e20000100800 */
[----:B0-----:R-:W-:-:S03]  /*61f0*/  IADD3 R4, P3, PT, R22, UR75, RZ ;  /* 0x0000004b16047c10 */ /* 0x001fc6000ff7e0ff */
[----:B------:R0:W-:Y:S01]  /*6200*/  STL [R1+0xd14], R3 ;  /* 0x000d140301007387 */ /* 0x0001e20000100800 */
[----:B-1----:R-:W-:-:S03]  /*6210*/  IADD3 R2, P2, PT, R21, UR75, RZ ;  /* 0x0000004b15027c10 */ /* 0x002fc6000ff5e0ff */
[----:B------:R1:W-:Y:S04]  /*6220*/  STL [R1+0xd1c], R4 ;  /* 0x000d1c0401007387 */ /* 0x0003e80000100800 */
[----:B------:R2:W-:Y:S01]  /*6230*/  STL [R1+0xd24], R2 ;  /* 0x000d240201007387 */ /* 0x0005e20000100800 */
[----:B0-----:R-:W-:Y:S02]  /*6240*/  IADD3 R3, P1, PT, R20, UR75, RZ ;  /* 0x0000004b14037c10 */ /* 0x001fe4000ff3e0ff */
[----:B-1----:R-:W-:-:S03]  /*6250*/  IADD3 R4, P0, PT, R19, UR75, RZ ;  /* 0x0000004b13047c10 */ /* 0x002fc6000ff1e0ff */
[----:B------:R0:W-:Y:S01]  /*6260*/  STL [R1+0xd2c], R3 ;  /* 0x000d2c0301007387 */ /* 0x0001e20000100800 */
[----:B--2---:R-:W-:-:S03]  /*6270*/  IADD3.X R2, PT, PT, R18, UR66, RZ, P6, !PT ;  /* 0x0000004212027c10 */ /* 0x004fc6000b7fe4ff */
[----:B------:R1:W-:Y:S04]  /*6280*/  STL [R1+0xd34], R4 ;  /* 0x000d340401007387 */ /* 0x0003e80000100800 */
[----:B------:R2:W-:Y:S01]  /*6290*/  STL [R1+0xd00], R2 ;  /* 0x000d000201007387 */ /* 0x0005e20000100800 */
[----:B0-----:R-:W-:Y:S02]  /*62a0*/  IADD3 R3, P6, PT, R17, UR75, RZ ;  /* 0x0000004b11037c10 */ /* 0x001fe4000ffde0ff */
[----:B-1----:R-:W-:Y:S02]  /*62b0*/  IADD3.X R4, PT, PT, R15, UR66, RZ, P4, !PT ;  /* 0x000000420f047c10 */ /* 0x002fe4000a7fe4ff */
[----:B--2---:R-:W-:Y:S01]  /*62c0*/  IADD3.X R2, PT, PT, R16, UR66, RZ, P5, !PT ;  /* 0x0000004210027c10 */ /* 0x004fe2000affe4ff */
[----:B------:R0:W-:Y:S04]  /*62d0*/  STL [R1+0xd3c], R3 ;  /* 0x000d3c0301007387 */ /* 0x0001e80000100800 */
[----:B------:R1:W-:Y:S01]  /*62e0*/  STL [R1+0xd08], R2 ;  /* 0x000d080201007387 */ /* 0x0003e20000100800 */
[----:B0-----:R-:W-:-:S03]  /*62f0*/  IADD3.X R3, PT, PT, R14, UR66, RZ, P3, !PT ;  /* 0x000000420e037c10 */ /* 0x001fc60009ffe4ff */
[----:B------:R0:W-:Y:S01]  /*6300*/  STL [R1+0xd10], R4 ;  /* 0x000d100401007387 */ /* 0x0001e20000100800 */
[----:B-1----:R-:W-:-:S03]  /*6310*/  IADD3.X R2, PT, PT, R13, UR66, RZ, P2, !PT ;  /* 0x000000420d027c10 */ /* 0x002fc600097fe4ff */
[----:B------:R1:W-:Y:S04]  /*6320*/  STL [R1+0xd18], R3 ;  /* 0x000d180301007387 */ /* 0x0003e80000100800 */
[----:B------:R2:W-:Y:S01]  /*6330*/  STL [R1+0xd20], R2 ;  /* 0x000d200201007387 */ /* 0x0005e20000100800 */
[----:B0-----:R-:W-:Y:S02]  /*6340*/  IADD3.X R4, PT, PT, R12, UR66, RZ, P1, !PT ;  /* 0x000000420c047c10 */ /* 0x001fe40008ffe4ff */
[----:B-1----:R-:W-:-:S03]  /*6350*/  IADD3.X R3, PT, PT, R11, UR66, RZ, P0, !PT ;  /* 0x000000420b037c10 */ /* 0x002fc600087fe4ff */
[----:B------:R0:W-:Y:S01]  /*6360*/  STL [R1+0xd28], R4 ;  /* 0x000d280401007387 */ /* 0x0001e20000100800 */
[----:B--2---:R-:W-:-:S03]  /*6370*/  IADD3.X R2, PT, PT, R10, UR66, RZ, P6, !PT ;  /* 0x000000420a027c10 */ /* 0x004fc6000b7fe4ff */
[----:B------:R1:W-:Y:S04]  /*6380*/  STL [R1+0xd30], R3 ;  /* 0x000d300301007387 */ /* 0x0003e80000100800 */
[----:B------:R2:W-:Y:S01]  /*6390*/  STL [R1+0xd38], R2 ;  /* 0x000d380201007387 */ /* 0x0005e20000100800 */
[----:B0-----:R-:W-:Y:S01]  /*63a0*/  IADD3 R4, P6, PT, R25, UR73, RZ ;  /* 0x0000004919047c10 */ /* 0x001fe2000ffde0ff */
[----:B------:R-:W-:Y:S02]  /*63b0*/  USHF.R.S32.HI UR66, URZ, 0x1f, UR73 ;  /* 0x0000001fff427899 */ /* 0x000fe40008011449 */
[----:B-1----:R-:W-:Y:S02]  /*63c0*/  IADD3 R3, P4, PT, R23, UR73, RZ ;  /* 0x0000004917037c10 */ /* 0x002fe4000ff9e0ff */
[----:B--2---:R-:W-:Y:S01]  /*63d0*/  IADD3 R2, P5, PT, R24, UR73, RZ ;  /* 0x0000004918027c10 */ /* 0x004fe2000ffbe0ff */
        /* <DEDUP_REMOVED lines=84> */
[----:B------:R-:W-:Y:S01]  /*6920*/  USHF.L.U32 UR24, UR64, 0x6, URZ ;  /* 0x0000000640187899 */ /* 0x000fe200080006ff */
[----:B0-----:R-:W-:-:S02]  /*6930*/  IADD3.X R3, PT, PT, R14, UR66, RZ, P3, !PT ;  /* 0x000000420e037c10 */ /* 0x001fc40009ffe4ff */
[----:B------:R0:W-:Y:S01]  /*6940*/  STL [R1+0xdd0], R4 ;  /* 0x000dd00401007387 */ /* 0x0001e20000100800 */
[----:B-1----:R-:W-:Y:S01]  /*6950*/  IADD3.X R2, PT, PT, R13, UR66, RZ, P2, !PT ;  /* 0x000000420d027c10 */ /* 0x002fe200097fe4ff */
[----:B------:R-:W-:Y:S02]  /*6960*/  UIMAD UR64, UR5, 0x3b, URZ ;  /* 0x0000003b054078a4 */ /* 0x000fe4000f8e02ff */
        /* <DEDUP_REMOVED lines=8> */
[----:B0-----:R-:W-:Y:S02]  /*69f0*/  IADD3 R4, P6, PT, R25, UR64, RZ ;  /* 0x0000004019047c10 */ /* 0x001fe4000ffde0ff */
[----:B-1----:R-:W-:-:S03]  /*6a00*/  IADD3 R3, P5, PT, R24, UR64, RZ ;  /* 0x0000004018037c10 */ /* 0x002fc6000ffbe0ff */
[----:B------:R0:W-:Y:S01]  /*6a10*/  STL [R1+0xe04], R4 ;  /* 0x000e040401007387 */ /* 0x0001e20000100800 */
[----:B--2---:R-:W-:-:S03]  /*6a20*/  IADD3 R2, P4, PT, R23, UR64, RZ ;  /* 0x0000004017027c10 */ /* 0x004fc6000ff9e0ff */
[----:B------:R1:W-:Y:S01]  /*6a30*/  STL [R1+0xe0c], R3 ;  /* 0x000e0c0301007387 */ /* 0x0003e20000100800 */
[----:B------:R-:W-:-:S03]  /*6a40*/  USHF.R.S32.HI UR66, URZ, 0x1f, UR64 ;  /* 0x0000001fff427899 */ /* 0x000fc60008011440 */
[----:B------:R2:W-:Y:S01]  /*6a50*/  STL [R1+0xe14], R2 ;  /* 0x000e140201007387 */ /* 0x0005e20000100800 */
[----:B0-----:R-:W-:Y:S02]  /*6a60*/  IADD3 R4, P3, PT, R22, UR64, RZ ;  /* 0x0000004016047c10 */ /* 0x001fe4000ff7e0ff */
[----:B-1----:R-:W-:-:S03]  /*6a70*/  IADD3 R3, P2, PT, R21, UR64, RZ ;  /* 0x0000004015037c10 */ /* 0x002fc6000ff5e0ff */
[----:B------:R0:W-:Y:S01]  /*6a80*/  STL [R1+0xe1c], R4 ;  /* 0x000e1c0401007387 */ /* 0x0001e20000100800 */
[----:B--2---:R-:W-:-:S03]  /*6a90*/  IADD3 R2, P1, PT, R20, UR64, RZ ;  /* 0x0000004014027c10 */ /* 0x004fc6000ff3e0ff */
[----:B------:R1:W-:Y:S04]  /*6aa0*/  STL [R1+0xe24], R3 ;  /* 0x000e240301007387 */ /* 0x0003e80000100800 */
[----:B------:R2:W-:Y:S01]  /*6ab0*/  STL [R1+0xe2c], R2 ;  /* 0x000e2c0201007387 */ /* 0x0005e20000100800 */
[----:B0-----:R-:W-:Y:S02]  /*6ac0*/  IADD3 R4, P0, PT, R19, UR64, RZ ;  /* 0x0000004013047c10 */ /* 0x001fe4000ff1e0ff */
[----:B-1----:R-:W-:-:S03]  /*6ad0*/  IADD3.X R3, PT, PT, R18, UR66, RZ, P6, !PT ;  /* 0x0000004212037c10 */ /* 0x002fc6000b7fe4ff */
[----:B------:R-:W-:Y:S01]  /*6ae0*/  STL [R1+0xe34], R4 ;  /* 0x000e340401007387 */ /* 0x000fe20000100800 */
[----:B--2---:R-:W-:-:S03]  /*6af0*/  IADD3 R2, P6, PT, R17, UR64, RZ ;  /* 0x0000004011027c10 */ /* 0x004fc6000ffde0ff */
[----:B------:R-:W-:Y:S04]  /*6b00*/  STL [R1+0xe00], R3 ;  /* 0x000e000301007387 */ /* 0x000fe80000100800 */
[----:B------:R0:W-:Y:S04]  /*6b10*/  STL [R1+0xe3c], R2 ;  /* 0x000e3c0201007387 */ /* 0x0001e80000100800 */
        /* <DEDUP_REMOVED lines=39> */
[----:B0-----:R-:W-:-:S03]  /*6d90*/  IADD3.X R2, PT, PT, R16, UR66, RZ, P5, !PT ;  /* 0x0000004210027c10 */ /* 0x001fc6000affe4ff */
[----:B------:R-:W-:Y:S04]  /*6da0*/  STL [R1+0x388], RZ ;  /* 0x000388ff01007387 */ /* 0x000fe80000100800 */
[----:B------:R-:W-:Y:S04]  /*6db0*/  STL [R1+0x38c], RZ ;  /* 0x00038cff01007387 */ /* 0x000fe80000100800 */
[----:B------:R-:W-:Y:S04]  /*6dc0*/  STL [R1+0x370], RZ ;  /* 0x000370ff01007387 */ /* 0x000fe80000100800 */
[----:B------:R-:W-:Y:S01]  /*6dd0*/  STL [R1+0x374], RZ ;  /* 0x000374ff01007387 */ /* 0x000fe20000100800 */
[----:B------:R-:W-:-:S03]  /*6de0*/  IADD3.X R4, PT, PT, R15, UR66, RZ, P4, !PT ;  /* 0x000000420f047c10 */ /* 0x000fc6000a7fe4ff */
[----:B------:R-:W-:Y:S01]  /*6df0*/  STL [R1+0x378], RZ ;  /* 0x000378ff01007387 */ /* 0x000fe20000100800 */
[----:B------:R-:W-:-:S03]  /*6e00*/  IADD3.X R3, PT, PT, R14, UR66, RZ, P3, !PT ;  /* 0x000000420e037c10 */ /* 0x000fc60009ffe4ff */
[----:B------:R-:W-:Y:S04]  /*6e10*/  STL [R1+0x37c], RZ ;  /* 0x00037cff01007387 */ /* 0x000fe80000100800 */
[----:B------:R-:W-:Y:S04]  /*6e20*/  STL [R1+0x320], RZ ;  /* 0x000320ff01007387 */ /* 0x000fe80000100800 */
[----:B------:R-:W-:Y:S04]  /*6e30*/  STL [R1+0x324], RZ ;  /* 0x000324ff01007387 */ /* 0x000fe80000100800 */
[----:B------:R0:W-:Y:S04]  /*6e40*/  STL [R1+0xe08], R2 ;  /* 0x000e080201007387 */ /* 0x0001e80000100800 */
[----:B------:R1:W-:Y:S01]  /*6e50*/  STL [R1+0xe10], R4 ;  /* 0x000e100401007387 */ /* 0x0003e20000100800 */
[----:B0-----:R-:W-:-:S03]  /*6e60*/  IADD3.X R2, PT, PT, R13, UR66, RZ, P2, !PT ;  /* 0x000000420d027c10 */ /* 0x001fc600097fe4ff */
[----:B------:R0:W-:Y:S01]  /*6e70*/  STL [R1+0xe18], R3 ;  /* 0x000e180301007387 */ /* 0x0001e20000100800 */
[----:B-1----:R-:W-:-:S03]  /*6e80*/  IADD3.X R4, PT, PT, R12, UR66, RZ, P1, !PT ;  /* 0x000000420c047c10 */ /* 0x002fc60008ffe4ff */
[----:B------:R1:W-:Y:S01]  /*6e90*/  STL [R1+0xe20], R2 ;  /* 0x000e200201007387 */ /* 0x0003e20000100800 */
[----:B0-----:R-:W-:-:S03]  /*6ea0*/  IADD3.X R3, PT, PT, R11, UR66, RZ, P0, !PT ;  /* 0x000000420b037c10 */ /* 0x001fc600087fe4ff */
[----:B------:R0:W-:Y:S01]  /*6eb0*/  STL [R1+0xe28], R4 ;  /* 0x000e280401007387 */ /* 0x0001e20000100800 */
[----:B-1----:R-:W-:-:S03]  /*6ec0*/  IADD3.X R2, PT, PT, R10, UR66, RZ, P6, !PT ;  /* 0x000000420a027c10 */ /* 0x002fc6000b7fe4ff */
[----:B------:R1:W-:Y:S01]  /*6ed0*/  STL [R1+0xe30], R3 ;  /* 0x000e300301007387 */ /* 0x0003e20000100800 */
[----:B------:R-:W-:-:S03]  /*6ee0*/  USHF.R.S32.HI UR25, URZ, 0x1f, UR8 ;  /* 0x0000001fff197899 */ /* 0x000fc60008011408 */
[----:B------:R2:W-:Y:S01]  /*6ef0*/  STL [R1+0xe38], R2 ;  /* 0x000e380201007387 */ /* 0x0005e20000100800 */
[----:B0-----:R-:W-:Y:S01]  /*6f00*/  IADD3 R4, P6, PT, R25, UR76, RZ ;  /* 0x0000004c19047c10 */ /* 0x001fe2000ffde0ff */
[----:B------:R-:W-:Y:S01]  /*6f10*/  ULEA.HI UR25, UR25, UR8, URZ, 0x6 ;  /* 0x0000000819197291 */ /* 0x000fe2000f8f30ff */
[----:B-1----:R-:W-:Y:S02]  /*6f20*/  IADD3 R3, P4, PT, R23, UR76, RZ ;  /* 0x0000004c17037c10 */ /* 0x002fe4000ff9e0ff */
[----:B--2---:R-:W-:Y:S01]  /*6f30*/  IADD3 R2, P5, PT, R24, UR76, RZ ;  /* 0x0000004c18027c10 */ /* 0x004fe2000ffbe0ff */
[----:B------:R0:W-:Y:S01]  /*6f40*/  STL [R1+0xe44], R4 ;  /* 0x000e440401007387 */ /* 0x0001e20000100800 */
[----:B------:R-:W-:-:S03]  /*6f50*/  USHF.R.S32.HI UR8, URZ, 0x1f, UR76 ;  /* 0x0000001fff087899 */ /* 0x000fc6000801144c */
        /* <DEDUP_REMOVED lines=86> */
[----:B------:R1:W-:Y:S01]  /*74c0*/  STL [R1+0xed8], R3 ;  /* 0x000ed80301007387 */ /* 0x0003e20000100800 */
[----:B------:R-:W-:-:S03]  /*74d0*/  UIMAD UR65, UR5, 0x37, URZ ;  /* 0x00000037054178a4 */ /* 0x000fc6000f8e02ff */
        /* <DEDUP_REMOVED lines=820> */
[----:B------:R0:W-:Y:S01]  /*a820*/  STL [R1+0x1534], R4 ;  /* 0x0015340401007387 */ /* 0x0001e20000100800 */
[----:B--2---:R-:W-:-:S03]  /*a830*/  IADD3 R2, P6, PT, R17, UR16, RZ ;  /* 0x0000001011027c10 */ /* 0x004fc6000ffde0ff */
[----:B------:R-:W-:Y:S04]  /*a840*/  STL [R1+0x1500], R3 ;  /* 0x0015000301007387 */ /* 0x000fe80000100800 */
[----:B------:R1:W-:Y:S01]  /*a850*/  STL [R1+0x153c], R2 ;  /* 0x00153c0201007387 */ /* 0x0003e20000100800 */
[----:B0-----:R-:W-:-:S03]  /*a860*/  IADD3.X R4, PT, PT, R15, UR21, RZ, P4, !PT ;  /* 0x000000150f047c10 */ /* 0x001fc6000a7fe4ff */
[----:B------:R-:W-:Y:S01]  /*a870*/  STL [R1+0x328], RZ ;  /* 0x000328ff01007387 */ /* 0x000fe20000100800 */
[----:B-1----:R-:W-:-:S03]  /*a880*/  IADD3.X R2, PT, PT, R16, UR21, RZ, P5, !PT ;  /* 0x0000001510027c10 */ /* 0x002fc6000affe4ff */
[----:B------:R-:W-:Y:S01]  /*a890*/  STL [R1+0x32c], RZ ;  /* 0x00032cff01007387 */ /* 0x000fe20000100800 */
[----:B------:R-:W-:-:S03]  /*a8a0*/  IADD3.X R3, PT, PT, R14, UR21, RZ, P3, !PT ;  /* 0x000000150e037c10 */ /* 0x000fc60009ffe4ff */
        /* <DEDUP_REMOVED lines=9> */
[----:B------:R1:W-:Y:S04]  /*a940*/  STL [R1+0x1530], R3 ;  /* 0x0015300301007387 */ /* 0x0003e80000100800 */
[----:B------:R2:W-:Y:S01]  /*a950*/  STL [R1+0x1538], R2 ;  /* 0x0015380201007387 */ /* 0x0005e20000100800 */
[----:B0-----:R-:W-:Y:S02]  /*a960*/  IADD3 R4, P0, PT, R25, UR12, RZ ;  /* 0x0000000c19047c10 */ /* 0x001fe4000ff1e0ff */
[----:B-1----:R-:W-:Y:S02]  /*a970*/  IADD3 R3, P3, PT, R23, UR12, RZ ;  /* 0x0000000c17037c10 */ /* 0x002fe4000ff7e0ff */
[----:B--2---:R-:W-:Y:S01]  /*a980*/  IADD3 R2, P4, PT, R24, UR12, RZ ;  /* 0x0000000c18027c10 */ /* 0x004fe2000ff9e0ff */
[----:B------:R0:W-:Y:S01]  /*a990*/  STL [R1+0x1544], R4 ;  /* 0x0015440401007387 */ /* 0x0001e20000100800 */
[----:B------:R-:W-:-:S03]  /*a9a0*/  USHF.R.S32.HI UR67, URZ, 0x1f, UR12 ;  /* 0x0000001fff437899 */ /* 0x000fc6000801140c */
[----:B------:R1:W-:Y:S04]  /*a9b0*/  STL [R1+0x154c], R2 ;  /* 0x00154c0201007387 */ /* 0x0003e80000100800 */
        /* <DEDUP_REMOVED lines=11> */
[----:B------:R1:W-:Y:S04]  /*aa70*/  STL [R1+0x1540], R2 ;  /* 0x0015400201007387 */ /* 0x0003e80000100800 */
[----:B------:R2:W-:Y:S01]  /*aa80*/  STL [R1+0x157c], R3 ;  /* 0x00157c0301007387 */ /* 0x0005e20000100800 */
[C---:B0-----:R-:W-:Y:S02]  /*aa90*/  LOP3.LUT R4, R0.reuse, 0x20, RZ, 0x3c, !PT ;  /* 0x0000002000047812 */ /* 0x041fe400078e3cff */
[C---:B-1----:R-:W-:Y:S02]  /*aaa0*/  LOP3.LUT R2, R0.reuse, 0x410, RZ, 0x3c, !PT ;  /* 0x0000041000027812 */ /* 0x042fe400078e3cff */
[C---:B------:R-:W-:Y:S02]  /*aab0*/  LOP3.LUT R2, R0.reuse, 0x40, RZ, 0x3c, !PT ;  /* 0x0000004000027812 */ /* 0x040fe400078e3cff */
[C---:B--2---:R-:W-:Y:S01]  /*aac0*/  LOP3.LUT R3, R0.reuse, 0x430, RZ, 0x3c, !PT ;  /* 0x0000043000037812 */ /* 0x044fe200078e3cff */
[----:B------:R0:W-:Y:S04]  /*aad0*/  STL [R1+0x1e50], R4 ;  /* 0x001e500401007387 */ /* 0x0001e80000100800 */
[----:B------:R1:W-:Y:S04]  /*aae0*/  STL [R1+0x1e4c], R3 ;  /* 0x001e4c0301007387 */ /* 0x0003e80000100800 */
[----:B------:R2:W-:Y:S01]  /*aaf0*/  STL [R1+0x1e48], R2 ;  /* 0x001e480201007387 */ /* 0x0005e20000100800 */
[----:B0-----:R-:W-:-:S02]  /*ab00*/  LOP3.LUT R4, R0, 0x450, RZ, 0x3c, !PT ;  /* 0x0000045000047812 */ /* 0x001fc400078e3cff */
[----:B-1----:R-:W-:-:S03]  /*ab10*/  LOP3.LUT R3, R0, 0x60, RZ, 0x3c, !PT ;  /* 0x0000006000037812 */ /* 0x002fc600078e3cff */
[----:B------:R0:W-:Y:S01]  /*ab20*/  STL [R1+0x1e44], R4 ;  /* 0x001e440401007387 */ /* 0x0001e20000100800 */
[----:B--2---:R-:W-:-:S03]  /*ab30*/  LOP3.LUT R2, R0, 0x470, RZ, 0x3c, !PT ;  /* 0x0000047000027812 */ /* 0x004fc600078e3cff */
[----:B------:R1:W-:Y:S04]  /*ab40*/  STL [R1+0x1e40], R3 ;  /* 0x001e400301007387 */ /* 0x0003e80000100800 */
[----:B------:R2:W-:Y:S01]  /*ab50*/  STL [R1+0x1e3c], R2 ;  /* 0x001e3c0201007387 */ /* 0x0005e20000100800 */
[----:B0-----:R-:W-:Y:S02]  /*ab60*/  IADD3.X R4, PT, PT, R16, UR67, RZ, P4, !PT ;  /* 0x0000004310047c10 */ /* 0x001fe4000a7fe4ff */
[----:B-1----:R-:W-:-:S03]  /*ab70*/  IADD3 R3, P4, PT, R25, UR6, RZ ;  /* 0x0000000619037c10 */ /* 0x002fc6000ff9e0ff */
[----:B------:R0:W-:Y:S01]  /*ab80*/  STL [R1+0x1548], R4 ;  /* 0x0015480401007387 */ /* 0x0001e20000100800 */
[----:B--2---:R-:W-:-:S03]  /*ab90*/  IADD3.X R2, PT, PT, R15, UR67, RZ, P3, !PT ;  /* 0x000000430f027c10 */ /* 0x004fc60009ffe4ff */
        /* <DEDUP_REMOVED lines=8> */
[----:B0-----:R-:W-:Y:S02]  /*ac20*/  IADD3.X R4, PT, PT, R13, UR67, RZ, P6, !PT ;  /* 0x000000430d047c10 */ /* 0x001fe4000b7fe4ff */
[----:B-1----:R-:W-:-:S03]  /*ac30*/  IADD3 R3, P6, PT, R22, UR6, RZ ;  /* 0x0000000616037c10 */ /* 0x002fc6000ffde0ff */
[----:B------:R0:W-:Y:S01]  /*ac40*/  STL [R1+0x1560], R4 ;  /* 0x0015600401007387 */ /* 0x0001e20000100800 */
[----:B--2---:R-:W-:-:S03]  /*ac50*/  IADD3.X R2, PT, PT, R12, UR67, RZ, P5, !PT ;  /* 0x000000430c027c10 */ /* 0x004fc6000affe4ff */
[----:B------:R1:W-:Y:S01]  /*ac60*/  STL [R1+0x159c], R3 ;  /* 0x00159c0301007387 */ /* 0x0003e20000100800 */
[----:B------:R-:W-:-:S03]  /*ac70*/  USHF.R.S32.HI UR14, URZ, 0x1f, UR6 ;  /* 0x0000001fff0e7899 */ /* 0x000fc60008011406 */
        /* <DEDUP_REMOVED lines=34> */
[----:B--2---:R-:W-:Y:S01]  /*aea0*/  IADD3.X R2, PT, PT, R11, UR14, RZ, P0, !PT ;  /* 0x0000000e0b027c10 */ /* 0x004fe200087fe4ff */
[----:B------:R-:W-:Y:S02]  /*aeb0*/  USHF.R.S32.HI UR8, URZ, 0x1f, UR10 ;  /* 0x0000001fff087899 */ /* 0x000fe4000801140a */
        /* <DEDUP_REMOVED lines=30> */
[----:B------:R1:W-:Y:S01]  /*b0a0*/  STL [R1+0x15e8], R3 ;  /* 0x0015e80301007387 */ /* 0x0003e20000100800 */
[----:B------:R-:W-:-:S03]  /*b0b0*/  USHF.R.S32.HI UR7, URZ, 0x1f, UR35 ;  /* 0x0000001fff077899 */ /* 0x000fc60008011423 */
        /* <DEDUP_REMOVED lines=879> */
[----:B0-----:R-:W-:Y:S02]  /*e7b0*/  IADD3.X R4, PT, PT, R12, UR9, RZ, P1, !PT ;  /* 0x000000090c047c10 */ /* 0x001fe40008ffe4ff */
[----:B-1----:R-:W-:Y:S02]  /*e7c0*/  IADD3.X R3, PT, PT, R11, UR9, RZ, P0, !PT ;  /* 0x000000090b037c10 */ /* 0x002fe400087fe4ff */
[----:B--2---:R-:W-:Y:S01]  /*e7d0*/  IADD3.X R2, PT, PT, R10, UR9, RZ, P4, !PT ;  /* 0x000000090a027c10 */ /* 0x004fe2000a7fe4ff */
[----:B------:R0:W-:Y:S04]  /*e7e0*/  STL [R1+0x1ca8], R4 ;  /* 0x001ca80401007387 */ /* 0x0001e80000100800 */
[----:B------:R0:W-:Y:S04]  /*e7f0*/  STL [R1+0x1cb8], R2 ;  /* 0x001cb80201007387 */ /* 0x0001e80000100800 */
[----:B------:R0:W-:Y:S01]  /*e800*/  STL [R1+0x1cb0], R3 ;  /* 0x001cb00301007387 */ /* 0x0001e20000100800 */
[----:B------:R-:W-:-:S02]  /*e810*/  USHF.R.S32.HI UR25, URZ, 0x6, UR25 ;  /* 0x00000006ff197899 */ /* 0x000fc40008011419 */
[----:B------:R-:W-:Y:S02]  /*e820*/  USHF.R.S32.HI UR21, URZ, 0x1f, UR64 ;  /* 0x0000001fff157899 */ /* 0x000fe40008011440 */
[----:B------:R-:W-:-:S12]  /*e830*/  USHF.R.S32.HI UR12, URZ, 0x1f, UR24 ;  /* 0x0000001fff0c7899 */ /* 0x000fd80008011418 */
.L_x_2:
[----:B0-----:R-:W2:Y:S01]  /*e840*/  LDL R3, [R1+0x96c] ;  /* 0x00096c0001037983 */ /* 0x001ea20000100800 */
[----:B------:R-:W0:Y:S03]  /*e850*/  LDC R14, c[0x0][0x3a0] ;  /* 0x0000e800ff0e7b82 */ /* 0x000e260000000800 */
[----:B-12---:R1:W-:Y:S04]  /*e860*/  STL [R1+0x3570], R3 ;  /* 0x0035700301007387 */ /* 0x0063e80000100800 */
[----:B------:R-:W2:Y:S04]  /*e870*/  LDL R2, [R1+0x970] ;  /* 0x0009700001027983 */ /* 0x000ea80000100800 */
[----:B-1----:R-:W0:Y:S04]  /*e880*/  LDL R3, [R1+0xbf8] ;  /* 0x000bf80001037983 */ /* 0x002e280000100800 */
[----:B------:R-:W-:Y:S04]  /*e890*/  STL [R1+0x2e6c], R13 ;  /* 0x002e6c0d01007387 */ /* 0x000fe80000100800 */
        /* <DEDUP_REMOVED lines=449> */
[----:B------:R1:W-:Y:S04]  /*104b0*/  STL [R1+0x356c], R7 ;  /* 0x00356c0701007387 */ /* 0x0003e80000100800 */
        /* <DEDUP_REMOVED lines=19> */
[----:B------:R-:W-:Y:S01]  /*105f0*/  STL [R1+0x2e14], R25 ;  /* 0x002e141901007387 */ /* 0x000fe20000100800 */
[----:B0-----:R-:W-:-:S03]  /*10600*/  IMAD R14, R3, -0x40, R14 ;  /* 0xffffffc0030e7824 */ /* 0x001fc600078e020e */
[----:B------:R-:W-:Y:S04]  /*10610*/  STL [R1+0x2e10], R27 ;  /* 0x002e101b01007387 */ /* 0x000fe80000100800 */
[----:B------:R-:W-:Y:S04]  /*10620*/  STL [R1+0x2e0c], R29 ;  /* 0x002e0c1d01007387 */ /* 0x000fe80000100800 */
[----:B-----5:R-:W-:Y:S04]  /*10630*/  STL [R1+0x2d20], R0 ;  /* 0x002d200001007387 */ /* 0x020fe80000100800 */
[----:B------:R-:W-:Y:S04]  /*10640*/  STL [R1+0x2d24], R0 ;  /* 0x002d240001007387 */ /* 0x000fe80000100800 */
[----:B------:R-:W2:Y:S01]  /*10650*/  LDL.LU R3, [R1+0x3570] ;  /* 0x0035700001037983 */ /* 0x000ea20000300800 */
[----:B------:R-:W-:-:S02]  /*10660*/  ISETP.GT.AND P0, PT, R14, RZ, PT ;  /* 0x000000ff0e00720c */ /* 0x000fc40003f04270 */
[----:B-1----:R-:W-:-:S11]  /*10670*/  PRMT R7, RZ, 0x7610, R7 ;  /* 0x00007610ff077816 */ /* 0x002fd60000000007 */
[----:B--2---:R-:W2:Y:S04]  /*10680*/  @P0 LDG.E.U8 R7, desc[UR42][R2.64] ;  /* 0x0000002a02070981 */ /* 0x004ea8000c1e1100 */
[----:B--2---:R0:W-:Y:S04]  /*10690*/  STL [R1+0xbf0], R7 ;  /* 0x000bf00701007387 */ /* 0x0041e80000100800 */
[----:B0-----:R-:W2:Y:S04]  /*106a0*/  LDL.LU R7, [R1+0x356c] ;  /* 0x00356c0001077983 */ /* 0x001ea80000300800 */
[----:B------:R-:W3:Y:S04]  /*106b0*/  LDL R2, [R1+0x974] ;  /* 0x0009740001027983 */ /* 0x000ee80000100800 */
[----:B------:R-:W3:Y:S01]  /*106c0*/  LDL R3, [R1+0x978] ;  /* 0x0009780001037983 */ /* 0x000ee20000100800 */
[----:B------:R-:W-:-:S02]  /*106d0*/  PRMT R5, RZ, 0x7610, R5 ;  /* 0x00007610ff057816 */ /* 0x000fc40000000005 */
[----:B---3--:R-:W-:-:S04]  /*106e0*/  @P0 LOP3.LUT R3, R3, R2, RZ, 0x3c, !PT ;  /* 0x0000000203030212 */ /* 0x008fc800078e3cff */
[----:B------:R-:W-:-:S04]  /*106f0*/  @P0 LOP3.LUT R2, R3, R2, RZ, 0x3c, !PT ;  /* 0x0000000203020212 */ /* 0x000fc800078e3cff */
[----:B------:R-:W-:-:S05]  /*10700*/  @P0 LOP3.LUT R3, R3, R2, RZ, 0x3c, !PT ;  /* 0x0000000203030212 */ /* 0x000fca00078e3cff */
[----:B------:R-:W3:Y:S04]  /*10710*/  @P0 LDG.E.U8 R5, desc[UR42][R2.64] ;  /* 0x0000002a02050981 */ /* 0x000ee8000c1e1100 */
[----:B---3--:R0:W-:Y:S04]  /*10720*/  STL [R1+0xbec], R5 ;  /* 0x000bec0501007387 */ /* 0x0081e80000100800 */
[----:B0-----:R-:W3:Y:S04]  /*10730*/  LDL.LU R5, [R1+0x3568] ;  /* 0x0035680001057983 */ /* 0x001ee80000300800 */
[----:B------:R-:W4:Y:S04]  /*10740*/  LDL R2, [R1+0x97c] ;  /* 0x00097c0001027983 */ /* 0x000f280000100800 */
[----:B------:R-:W4:Y:S01]  /*10750*/  LDL R3, [R1+0x980] ;  /* 0x0009800001037983 */ /* 0x000f220000100800 */
[----:B------:R-:W-:-:S02]  /*10760*/  PRMT R13, RZ, 0x7610, R13 ;  /* 0x00007610ff0d7816 */ /* 0x000fc4000000000d */
[----:B----4-:R-:W-:-:S04]  /*10770*/  @P0 LOP3.LUT R3, R3, R2, RZ, 0x3c, !PT ;  /* 0x0000000203030212 */ /* 0x010fc800078e3cff */
[----:B------:R-:W-:-:S04]  /*10780*/  @P0 LOP3.LUT R2, R3, R2, RZ, 0x3c, !PT ;  /* 0x0000000203020212 */ /* 0x000fc800078e3cff */
[----:B------:R-:W-:-:S05]  /*10790*/  @P0 LOP3.LUT R3, R3, R2, RZ, 0x3c, !PT ;  /* 0x0000000203030212 */ /* 0x000fca00078e3cff */
[----:B------:R-:W4:Y:S04]  /*107a0*/  @P0 LDG.E.U8 R13, desc[UR42][R2.64] ;  /* 0x0000002a020d0981 */ /* 0x000f28000c1e1100 */
[----:B----4-:R0:W-:Y:S04]  /*107b0*/  STL [R1+0xbe8], R13 ;  /* 0x000be80d01007387 */ /* 0x0101e80000100800 */
[----:B0-----:R-:W4:Y:S04]  /*107c0*/  LDL.LU R13, [R1+0x3564] ;  /* 0x00356400010d7983 */ /* 0x001f280000300800 */
[----:B------:R-:W2:Y:S04]  /*107d0*/  LDL R2, [R1+0x984] ;  /* 0x0009840001027983 */ /* 0x000ea80000100800 */
[----:B------:R-:W2:Y:S01]  /*107e0*/  LDL R3, [R1+0x988] ;  /* 0x0009880001037983 */ /* 0x000ea20000100800 */
[----:B---3--:R-:W-:-:S02]  /*107f0*/  PRMT R5, RZ, 0x7610, R5 ;  /* 0x00007610ff057816 */ /* 0x008fc40000000005 */
[----:B--2---:R-:W-:-:S04]  /*10800*/  @P0 LOP3.LUT R3, R3, R2, RZ, 0x3c, !PT ;  /* 0x0000000203030212 */ /* 0x004fc800078e3cff */
[----:B------:R-:W-:-:S04]  /*10810*/  @P0 LOP3.LUT R2, R3, R2, RZ, 0x3c, !PT ;  /* 0x0000000203020212 */ /* 0x000fc800078e3cff */
[----:B------:R-:W-:-:S05]  /*10820*/  @P0 LOP3.LUT R3, R3, R2, RZ, 0x3c, !PT ;  /* 0x0000000203030212 */ /* 0x000fca00078e3cff */
[----:B------:R-:W2:Y:S04]  /*10830*/  @P0 LDG.E.U8 R5, desc[UR42][R2.64] ;  /* 0x0000002a02050981 */ /* 0x000ea8000c1e1100 */
[----:B--2---:R0:W-:Y:S04]  /*10840*/  STL [R1+0xbe4], R5 ;  /* 0x000be40501007387 */ /* 0x0041e80000100800 */
[----:B0-----:R-:W2:Y:S04]  /*10850*/  LDL.LU R5, [R1+0x3560] ;  /* 0x0035600001057983 */ /* 0x001ea80000300800 */
[----:B------:R-:W3:Y:S04]  /*10860*/  LDL R2, [R1+0x98c] ;  /* 0x00098c0001027983 */ /* 0x000ee80000100800 */
[----:B------:R-:W3:Y:S01]  /*10870*/  LDL R3, [R1+0x990] ;  /* 0x0009900001037983 */ /* 0x000ee20000100800 */
[----:B----4-:R-:W-:-:S02]  /*10880*/  PRMT R13, RZ, 0x7610, R13 ;  /* 0x00007610ff0d7816 */ /* 0x010fc4000000000d */
        /* <DEDUP_REMOVED lines=8> */
[----:B--2---:R-:W-:-:S02]  /*10910*/  PRMT R5, RZ, 0x7610, R5 ;  /* 0x00007610ff057816 */ /* 0x004fc40000000005 */
[----:B----4-:R-:W-:-:S04]  /*10920*/  @P0 LOP3.LUT R3, R3, R2, RZ, 0x3c, !PT ;  /* 0x0000000203030212 */ /* 0x010fc800078e3cff */
[----:B------:R-:W-:-:S04]  /*10930*/  @P0 LOP3.LUT R2, R3, R2, RZ, 0x3c, !PT ;  /* 0x0000000203020212 */ /* 0x000fc800078e3cff */
[----:B------:R-:W-:-:S05]  /*10940*/  @P0 LOP3.LUT R3, R3, R2, RZ, 0x3c, !PT ;  /* 0x0000000203030212 */ /* 0x000fca00078e3cff */
[----:B------:R-:W2:Y:S04]  /*10950*/  @P0 LDG.E.U8 R5, desc[UR42][R2.64] ;  /* 0x0000002a02050981 */ /* 0x000ea8000c1e1100 */
[----:B--2---:R0:W-:Y:S04]  /*10960*/  STL [R1+0xbdc], R5 ;  /* 0x000bdc0501007387 */ /* 0x0041e80000100800 */
[----:B0-----:R-:W2:Y:S04]  /*10970*/  LDL.LU R5, [R1+0x3558] ;  /* 0x0035580001057983 */ /* 0x001ea80000300800 */
[----:B------:R-:W4:Y:S04]  /*10980*/  LDL R2, [R1+0x99c] ;  /* 0x00099c0001027983 */ /* 0x000f280000100800 */
[----:B------:R-:W4:Y:S01]  /*10990*/  LDL R3, [R1+0x9a0] ;  /* 0x0009a00001037983 */ /* 0x000f220000100800 */
[----:B---3--:R-:W-:-:S02]  /*109a0*/  PRMT R13, RZ, 0x7610, R13 ;  /* 0x00007610ff0d7816 */ /* 0x008fc4000000000d */
[----:B----4-:R-:W-:-:S04]  /*109b0*/  @P0 LOP3.LUT R3, R3, R2, RZ, 0x3c, !PT ;  /* 0x0000000203030212 */ /* 0x010fc800078e3cff */
        /* <DEDUP_REMOVED lines=11> */
[----:B------:R-:W2:Y:S01]  /*10a70*/  @P0 LDG.E.U8 R5, desc[UR42][R2.64] ;  /* 0x0000002a02050981 */ /* 0x000ea2000c1e1100 */
[----:B------:R-:W-:-:S03]  /*10a80*/  ISETP.GT.AND P1, PT, R14, 0x1, PT ;  /* 0x000000010e00780c */ /* 0x000fc60003f24270 */
        /* <DEDUP_REMOVED lines=3844> */
[----:B------:R-:W4:Y:S02]  /*1fad0*/  LDL R3, [R1+0xf94] ;  /* 0x000f940001037983 */ /* 0x000f240000100800 */
[----:B----4-:R-:W-:-:S02]  /*1fae0*/  @P1 LOP3.LUT R3, R3, R2, RZ, 0x3c, !PT ;  /* 0x0000000203031212 */ /* 0x010fc400078e3cff */
[----:B---3--:R-:W-:Y:S02]  /*1faf0*/  PRMT R13, RZ, 0x7610, R13 ;  /* 0x00007610ff0d7816 */ /* 0x008fe4000000000d */
        /* <DEDUP_REMOVED lines=20> */
[----:B------:R-:W3:Y:S01]  /*1fc40*/  @P1 LDG.E.U8 R13, desc[UR42][R2.64] ;  /* 0x0000002a020d1981 */ /* 0x000ee2000c1e1100 */
[----:B------:R-:W-:-:S03]  /*1fc50*/  ISETP.GT.AND P0, PT, R14, 0x36, PT ;  /* 0x000000360e00780c */ /* 0x000fc60003f04270 */
        /* <DEDUP_REMOVED lines=144> */
[----:B------:R0:W4:Y:S04]  /*20560*/  @P1 LDG.E.U8 R0, desc[UR42][R2.64] ;  /* 0x0000002a02001981 */ /* 0x000128000c1e1100 */
[----:B------:R-:W0:Y:S04]  /*20570*/  LDL R2, [R1+0xef8] ;  /* 0x000ef80001027983 */ /* 0x000e280000100800 */
[----:B------:R-:W0:Y:S01]  /*20580*/  LDL R3, [R1+0xefc] ;  /* 0x000efc0001037983 */ /* 0x000e220000100800 */
[----:B------:R-:W-:Y:S02]  /*20590*/  ISETP.GT.AND P0, PT, R14, 0x38, PT ;  /* 0x000000380e00780c */ /* 0x000fe40003f04270 */
[----:B---3--:R-:W-:-:S11]  /*205a0*/  PRMT R13, RZ, 0x7610, R13 ;  /* 0x00007610ff0d7816 */ /* 0x008fd6000000000d */
[----:B0-----:R-:W-:-:S04]  /*205b0*/  @P0 LOP3.LUT R3, R3, R2, RZ, 0x3c, !PT ;  /* 0x0000000203030212 */ /* 0x001fc800078e3cff */
[----:B------:R-:W-:-:S04]  /*205c0*/  @P0 LOP3.LUT R2, R3, R2, RZ, 0x3c, !PT ;  /* 0x0000000203020212 */ /* 0x000fc800078e3cff */
[----:B------:R-:W-:-:S05]  /*205d0*/  @P0 LOP3.LUT R3, R3, R2, RZ, 0x3c, !PT ;  /* 0x0000000203030212 */ /* 0x000fca00078e3cff */
[----:B------:R-:W3:Y:S04]  /*205e0*/  @P0 LDG.E.U8 R13, desc[UR42][R2.64] ;  /* 0x0000002a020d0981 */ /* 0x000ee8000c1e1100 */
[----:B----4-:R-:W-:Y:S04]  /*205f0*/  STL [R1+0x2d28], R0 ;  /* 0x002d280001007387 */ /* 0x010fe80000100800 */
        /* <DEDUP_REMOVED lines=31> */
[----:B------:R-:W-:-:S02]  /*207f0*/  PRMT R12, RZ, 0x7610, R12 ;  /* 0x00007610ff0c7816 */ /* 0x000fc4000000000c */
[----:B--2---:R-:W-:-:S04]  /*20800*/  @P0 LOP3.LUT R3, R3, R2, RZ, 0x3c, !PT ;  /* 0x0000000203030212 */ /* 0x004fc800078e3cff */
[----:B------:R-:W-:-:S04]  /*20810*/  @P0 LOP3.LUT R2, R3, R2, RZ, 0x3c, !PT ;  /* 0x0000000203020212 */ /* 0x000fc800078e3cff */
[----:B------:R-:W-:-:S05]  /*20820*/  @P0 LOP3.LUT R3, R3, R2, RZ, 0x3c, !PT ;  /* 0x0000000203030212 */ /* 0x000fca00078e3cff */
[----:B------:R-:W2:Y:S04]  /*20830*/  @P0 LDG.E.U8 R12, desc[UR42][R2.64] ;  /* 0x0000002a020c0981 */ /* 0x000ea8000c1e1100 */
[----:B--2---:R0:W-:Y:S04]  /*20840*/  STL [R1+0x84], R12 ;  /* 0x0000840c01007387 */ /* 0x0041e80000100800 */
[----:B0-----:R-:W2:Y:S04]  /*20850*/  LDL.LU R12, [R1+0x2e60] ;  /* 0x002e6000010c7983 */ /* 0x001ea80000300800 */
        /* <DEDUP_REMOVED lines=24> */
[----:B------:R-:W2:Y:S01]  /*209e0*/  @P0 LDG.E.U8 R6, desc[UR42][R2.64] ;  /* 0x0000002a02060981 */ /* 0x000ea2000c1e1100 */
[----:B------:R-:W-:-:S03]  /*209f0*/  ISETP.GT.AND P1, PT, R14, 0x39, PT ;  /* 0x000000390e00780c */ /* 0x000fc60003f24270 */
        /* <DEDUP_REMOVED lines=77> */
[----:B---3--:R-:W-:-:S02]  /*20ed0*/  PRMT R13, RZ, 0x7610, R13 ;  /* 0x00007610ff0d7816 */ /* 0x008fc4000000000d */
[----:B--2---:R-:W-:-:S04]  /*20ee0*/  @P0 LOP3.LUT R3, R3, R2, RZ, 0x3c, !PT ;  /* 0x0000000203030212 */ /* 0x004fc800078e3cff */
[----:B------:R-:W-:-:S04]  /*20ef0*/  @P0 LOP3.LUT R2, R3, R2, RZ, 0x3c, !PT ;  /* 0x0000000203020212 */ /* 0x000fc800078e3cff */
[----:B------:R-:W-:-:S05]  /*20f00*/  @P0 LOP3.LUT R3, R3, R2, RZ, 0x3c, !PT ;  /* 0x0000000203030212 */ /* 0x000fca00078e3cff */
[----:B------:R0:W2:Y:S04]  /*20f10*/  @P0 LDG.E.U8 R13, desc[UR42][R2.64] ;  /* 0x0000002a020d0981 */ /* 0x0000a8000c1e1100 */
[----:B------:R-:W0:Y:S04]  /*20f20*/  LDL R2, [R1+0xe70] ;  /* 0x000e700001027983 */ /* 0x000e280000100800 */
[----:B------:R-:W0:Y:S01]  /*20f30*/  LDL R3, [R1+0xe74] ;  /* 0x000e740001037983 */ /* 0x000e220000100800 */
[----:B------:R-:W-:Y:S02]  /*20f40*/  PRMT R20, RZ, 0x7610, R20 ;  /* 0x00007610ff147816 */ /* 0x000fe40000000014 */
[----:B0-----:R-:W-:-:S04]  /*20f50*/  @P0 LOP3.LUT R3, R3, R2, RZ, 0x3c, !PT ;  /* 0x0000000203030212 */ /* 0x001fc800078e3cff */
[----:B------:R-:W-:-:S04]  /*20f60*/  @P0 LOP3.LUT R2, R3, R2, RZ, 0x3c, !PT ;  /* 0x0000000203020212 */ /* 0x000fc800078e3cff */
[----:B------:R-:W-:-:S05]  /*20f70*/  @P0 LOP3.LUT R3, R3, R2, RZ, 0x3c, !PT ;  /* 0x0000000203030212 */ /* 0x000fca00078e3cff */
[----:B------:R-:W3:Y:S04]  /*20f80*/  @P0 LDG.E.U8 R20, desc[UR42][R2.64] ;  /* 0x0000002a02140981 */ /* 0x000ee8000c1e1100 */
[----:B--2---:R0:W-:Y:S04]  /*20f90*/  STL [R1+0x54], R13 ;  /* 0x0000540d01007387 */ /* 0x0041e80000100800 */
[----:B0-----:R-:W2:Y:S04]  /*20fa0*/  LDL R13, [R1+0xe4c] ;  /* 0x000e4c00010d7983 */ /* 0x001ea80000100800 */
[----:B---3--:R0:W-:Y:S04]  /*20fb0*/  STL [R1+0x50], R20 ;  /* 0x0000501401007387 */ /* 0x0081e80000100800 */
[----:B0-----:R-:W3:Y:S04]  /*20fc0*/  LDL.LU R20, [R1+0x2e30] ;  /* 0x002e300001147983 */ /* 0x001ee80000300800 */
        /* <DEDUP_REMOVED lines=34> */
[----:B------:R-:W-:-:S03]  /*211f0*/  PRMT R21, RZ, 0x7610, R21 ;  /* 0x00007610ff157816 */ /* 0x000fc60000000015 */
[----:B--2---:R0:W-:Y:S04]  /*21200*/  STL [R1+0x40], R19 ;  /* 0x0000401301007387 */ /* 0x0041e80000100800 */
[----:B0-----:R-:W2:Y:S04]  /*21210*/  LDL.LU R19, [R1+0x2e20] ;  /* 0x002e200001137983 */ /* 0x001ea80000300800 */
[----:B------:R-:W2:Y:S01]  /*21220*/  LDL R3, [R1+0xe48] ;  /* 0x000e480001037983 */ /* 0x000ea20000100800 */
[----:B------:R-:W-:-:S03]  /*21230*/  @P0 IMAD.MOV.U32 R2, RZ, RZ, R13 ;  /* 0x000000ffff020224 */ /* 0x000fc600078e000d */
[----:B------:R-:W3:Y:S04]  /*21240*/  LDL R13, [R1+0xe24] ;  /* 0x000e2400010d7983 */ /* 0x000ee80000100800 */
[----:B--2---:R-:W2:Y:S04]  /*21250*/  @P0 LDG.E.U8 R21, desc[UR42][R2.64] ;  /* 0x0000002a02150981 */ /* 0x004ea8000c1e1100 */
        /* <DEDUP_REMOVED lines=39> */
[----:B------:R-:W2:Y:S01]  /*214d0*/  LDL R3, [R1+0xe20] ;  /* 0x000e200001037983 */ /* 0x000ea20000100800 */
[----:B------:R-:W-:Y:S01]  /*214e0*/  PRMT R29, RZ, 0x7610, R29 ;  /* 0x00007610ff1d7816 */ /* 0x000fe2000000001d */
[----:B------:R-:W-:-:S02]  /*214f0*/  @P1 IMAD.MOV.U32 R2, RZ, RZ, R13 ;  /* 0x000000ffff021224 */ /* 0x000fc400078e000d */
[----:B------:R-:W3:Y:S04]  /*21500*/  LDL R13, [R1+0xe04] ;  /* 0x000e0400010d7983 */ /* 0x000ee80000100800 */
[----:B--2---:R-:W2:Y:S04]  /*21510*/  @P1 LDG.E.U8 R29, desc[UR42][R2.64] ;  /* 0x0000002a021d1981 */ /* 0x004ea8000c1e1100 */
[----:B--2---:R0:W-:Y:S04]  /*21520*/  STL [R1+0x28], R29 ;  /* 0x0000281d01007387 */ /* 0x0041e80000100800 */
[----:B0-----:R-:W2:Y:S04]  /*21530*/  LDL.LU R29, [R1+0x2e0c] ;  /* 0x002e0c00011d7983 */ /* 0x001ea80000300800 */
[----:B------:R-:W2:Y:S04]  /*21540*/  LDL R2, [R1+0xe18] ;  /* 0x000e180001027983 */ /* 0x000ea80000100800 */
[----:B------:R-:W2:Y:S01]  /*21550*/  LDL R3, [R1+0xe1c] ;  /* 0x000e1c0001037983 */ /* 0x000ea20000100800 */
[----:B----4-:R-:W-:-:S02]  /*21560*/  PRMT R7, RZ, 0x7610, R7 ;  /* 0x00007610ff077816 */ /* 0x010fc40000000007 */
        /* <DEDUP_REMOVED lines=9> */
[----:B------:R-:W-:Y:S01]  /*21600*/  @P1 LOP3.LUT R3, R3, R2, RZ, 0x3c, !PT ;  /* 0x0000000203031212 */ /* 0x000fe200078e3cff */
[----:B--2---:R0:W-:Y:S04]  /*21610*/  STL [R1+0x24], R7 ;  /* 0x0000240701007387 */ /* 0x0041e80000100800 */
[----:B------:R1:W2:Y:S01]  /*21620*/  @P1 LDG.E.U8 R12, desc[UR42][R2.64] ;  /* 0x0000002a020c1981 */ /* 0x0002a2000c1e1100 */
[----:B------:R-:W-:-:S03]  /*21630*/  PRMT R4, RZ, 0x7610, R4 ;  /* 0x00007610ff047816 */ /* 0x000fc60000000004 */
[----:B0-----:R-:W4:Y:S04]  /*21640*/  LDL R7, [R1+0xdfc] ;  /* 0x000dfc0001077983 */ /* 0x001f280000100800 */
[----:B------:R-:W3:Y:S01]  /*21650*/  LDL R3, [R1+0xe08] ;  /* 0x000e080001037983 */ /* 0x000ee20000100800 */
[----:B-1----:R-:W-:-:S03]  /*21660*/  @P1 IMAD.MOV.U32 R2, RZ, RZ, R5 ;  /* 0x000000ffff021224 */ /* 0x002fc600078e0005 */
[----:B--2---:R0:W-:Y:S01]  /*21670*/  STL [R1+0x20], R12 ;  /* 0x0000200c01007387 */ /* 0x0041e20000100800 */
[----:B------:R-:W-:-:S03]  /*21680*/  PRMT R9, RZ, 0x7610, R9 ;  /* 0x00007610ff097816 */ /* 0x000fc60000000009 */
[----:B------:R-:W2:Y:S04]  /*21690*/  LDL R5, [R1+0xde8] ;  /* 0x000de80001057983 */ /* 0x000ea80000100800 */
[----:B---3--:R1:W3:Y:S04]  /*216a0*/  @P1 LDG.E.U8 R4, desc[UR42][R2.64] ;  /* 0x0000002a02041981 */ /* 0x0082e8000c1e1100 */
[----:B0-----:R-:W2:Y:S04]  /*216b0*/  LDL R12, [R1+0xdf4] ;  /* 0x000df400010c7983 */ /* 0x001ea80000100800 */
[----:B------:R-:W2:Y:S01]  /*216c0*/  LDL R3, [R1+0xe00] ;  /* 0x000e000001037983 */ /* 0x000ea20000100800 */
[----:B-1----:R-:W-:Y:S01]  /*216d0*/  @P1 IMAD.MOV.U32 R2, RZ, RZ, R13 ;  /* 0x000000ffff021224 */ /* 0x002fe200078e000d */
[----:B------:R-:W-:-:S02]  /*216e0*/  ISETP.GT.AND P0, PT, R14, 0x3c, PT ;  /* 0x0000003c0e00780c */ /* 0x000fc40003f04270 */
[----:B---3--:R0:W-:Y:S01]  /*216f0*/  STL [R1+0x1c], R4 ;  /* 0x00001c0401007387 */ /* 0x0081e20000100800 */
[----:B------:R-:W-:-:S03]  /*21700*/  PRMT R6, RZ, 0x7610, R6 ;  /* 0x00007610ff067816 */ /* 0x000fc60000000006 */
[----:B------:R-:W3:Y:S04]  /*21710*/  LDL R13, [R1+0xde0] ;  /* 0x000de000010d7983 */ /* 0x000ee80000100800 */
[----:B--2---:R4:W2:Y:S04]  /*21720*/  @P1 LDG.E.U8 R9, desc[UR42][R2.64] ;  /* 0x0000002a02091981 */ /* 0x0048a8000c1e1100 */
[----:B0-----:R-:W3:Y:S04]  /*21730*/  LDL R4, [R1+0xdec] ;  /* 0x000dec0001047983 */ /* 0x001ee80000100800 */
[----:B------:R-:W3:Y:S01]  /*21740*/  LDL R3, [R1+0xdf8] ;  /* 0x000df80001037983 */ /* 0x000ee20000100800 */
[----:B----4-:R-:W-:-:S03]  /*21750*/  @P0 IMAD.MOV.U32 R2, RZ, RZ, R7 ;  /* 0x000000ffff020224 */ /* 0x010fc600078e0007 */
[----:B--2---:R0:W-:Y:S01]  /*21760*/  STL [R1+0x18], R9 ;  /* 0x0000180901007387 */ /* 0x0041e20000100800 */
[----:B------:R-:W-:Y:S02]  /*21770*/  PRMT R11, RZ, 0x7610, R11 ;  /* 0x00007610ff0b7816 */ /* 0x000fe4000000000b */
[----:B------:R-:W-:Y:S02]  /*21780*/  PRMT R15, RZ, 0x7610, R15 ;  /* 0x00007610ff0f7816 */ /* 0x000fe4000000000f */
[----:B------:R-:W-:Y:S01]  /*21790*/  PRMT R8, RZ, 0x7610, R8 ;  /* 0x00007610ff087816 */ /* 0x000fe20000000008 */
[----:B------:R-:W2:Y:S04]  /*217a0*/  LDL R7, [R1+0xdd8] ;  /* 0x000dd80001077983 */ /* 0x000ea80000100800 */
[----:B---3--:R1:W3:Y:S04]  /*217b0*/  @P0 LDG.E.U8 R6, desc[UR42][R2.64] ;  /* 0x0000002a02060981 */ /* 0x0082e8000c1e1100 */
[----:B0-----:R-:W4:Y:S04]  /*217c0*/  LDL R9, [R1+0xde4] ;  /* 0x000de40001097983 */ /* 0x001f280000100800 */
[----:B------:R-:W2:Y:S01]  /*217d0*/  LDL R3, [R1+0xdf0] ;  /* 0x000df00001037983 */ /* 0x000ea20000100800 */
[----:B-1----:R-:W-:-:S05]  /*217e0*/  @P0 IMAD.MOV.U32 R2, RZ, RZ, R12 ;  /* 0x000000ffff020224 */ /* 0x002fca00078e000c */
[----:B--2---:R0:W2:Y:S02]  /*217f0*/  @P0 LDG.E.U8 R11, desc[UR42][R2.64] ;  /* 0x0000002a020b0981 */ /* 0x0040a4000c1e1100 */
[----:B0-----:R-:W-:Y:S02]  /*21800*/  @P0 IMAD.MOV.U32 R2, RZ, RZ, R4 ;  /* 0x000000ffff020224 */ /* 0x001fe400078e0004 */
[----:B------:R-:W-:-:S05]  /*21810*/  @P0 IMAD.MOV.U32 R3, RZ, RZ, R5 ;  /* 0x000000ffff030224 */ /* 0x000fca00078e0005 */
[----:B------:R4:W2:Y:S02]  /*21820*/  @P0 LDG.E.U8 R15, desc[UR42][R2.64] ;  /* 0x0000002a020f0981 */ /* 0x0008a4000c1e1100 */
[----:B----4-:R-:W-:Y:S02]  /*21830*/  @P0 IMAD.MOV.U32 R2, RZ, RZ, R9 ;  /* 0x000000ffff020224 */ /* 0x010fe400078e0009 */
[----:B------:R-:W-:-:S05]  /*21840*/  @P0 IMAD.MOV.U32 R3, RZ, RZ, R13 ;  /* 0x000000ffff030224 */ /* 0x000fca00078e000d */
[----:B------:R-:W4:Y:S04]  /*21850*/  @P0 LDG.E.U8 R8, desc[UR42][R2.64] ;  /* 0x0000002a02080981 */ /* 0x000f28000c1e1100 */
[----:B---3--:R0:W-:Y:S04]  /*21860*/  STL [R1+0x14], R6 ;  /* 0x0000140601007387 */ /* 0x0081e80000100800 */
[----:B------:R-:W3:Y:S04]  /*21870*/  LDL R12, [R1+0xdd0] ;  /* 0x000dd000010c7983 */ /* 0x000ee80000100800 */
[----:B0-----:R-:W3:Y:S04]  /*21880*/  LDL R6, [R1+0xddc] ;  /* 0x000ddc0001067983 */ /* 0x001ee80000100800 */
[----:B--2---:R0:W-:Y:S04]  /*21890*/  STL [R1+0x10], R11 ;  /* 0x0000100b01007387 */ /* 0x0041e80000100800 */
[----:B------:R-:W2:Y:S04]  /*218a0*/  LDL R5, [R1+0xdc8] ;  /* 0x000dc80001057983 */ /* 0x000ea80000100800 */
[----:B------:R-:W2:Y:S04]  /*218b0*/  LDL R4, [R1+0xdcc] ;  /* 0x000dcc0001047983 */ /* 0x000ea80000100800 */
[----:B------:R-:W2:Y:S04]  /*218c0*/  LDL R9, [R1+0xdc0] ;  /* 0x000dc00001097983 */ /* 0x000ea80000100800 */
[----:B0-----:R-:W2:Y:S04]  /*218d0*/  LDL R11, [R1+0xdd4] ;  /* 0x000dd400010b7983 */ /* 0x001ea80000100800 */
[----:B----4-:R0:W-:Y:S04]  /*218e0*/  STL [R1+0x8], R8 ;  /* 0x0000080801007387 */ /* 0x0101e80000100800 */
[----:B0-----:R-:W4:Y:S01]  /*218f0*/  LDL R8, [R1+0xdc4] ;  /* 0x000dc40001087983 */ /* 0x001f220000100800 */
[----:B------:R-:W-:Y:S01]  /*21900*/  PRMT R0, RZ, 0x7610, R0 ;  /* 0x00007610ff007816 */ /* 0x000fe20000000000 */
[----:B---3--:R-:W-:-:S02]  /*21910*/  @P0 IMAD.MOV.U32 R2, RZ, RZ, R6 ;  /* 0x000000ffff020224 */ /* 0x008fc400078e0006 */
[----:B------:R-:W-:Y:S01]  /*21920*/  @P0 IMAD.MOV.U32 R3, RZ, RZ, R7 ;  /* 0x000000ffff030224 */ /* 0x000fe200078e0007 */
[----:B------:R-:W-:Y:S02]  /*21930*/  PRMT R10, RZ, 0x7610, R10 ;  /* 0x00007610ff0a7816 */ /* 0x000fe4000000000a */
[----:B------:R-:W-:Y:S02]  /*21940*/  PRMT R28, RZ, 0x7610, R28 ;  /* 0x00007610ff1c7816 */ /* 0x000fe4000000001c */
[----:B------:R-:W-:Y:S01]  /*21950*/  PRMT R26, RZ, 0x7610, R26 ;  /* 0x00007610ff1a7816 */ /* 0x000fe2000000001a */
[----:B------:R-:W3:Y:S04]  /*21960*/  LDL R7, [R1+0xdb8] ;  /* 0x000db80001077983 */ /* 0x000ee80000100800 */
[----:B------:R0:W3:Y:S04]  /*21970*/  @P0 LDG.E.U8 R0, desc[UR42][R2.64] ;  /* 0x0000002a02000981 */ /* 0x0000e8000c1e1100 */
[----:B------:R-:W3:Y:S01]  /*21980*/  LDL R6, [R1+0xdbc] ;  /* 0x000dbc0001067983 */ /* 0x000ee20000100800 */
[----:B0-----:R-:W-:-:S02]  /*21990*/  @P0 IMAD.MOV.U32 R3, RZ, RZ, R12 ;  /* 0x000000ffff030224 */ /* 0x001fc400078e000c */
[----:B--2---:R-:W-:-:S05]  /*219a0*/  @P0 IMAD.MOV.U32 R2, RZ, RZ, R11 ;  /* 0x000000ffff020224 */ /* 0x004fca00078e000b */
[----:B------:R0:W2:Y:S02]  /*219b0*/  @P0 LDG.E.U8 R10, desc[UR42][R2.64] ;  /* 0x0000002a020a0981 */ /* 0x0000a4000c1e1100 */
[----:B0-----:R-:W-:Y:S02]  /*219c0*/  @P0 IMAD.MOV.U32 R2, RZ, RZ, R4 ;  /* 0x000000ffff020224 */ /* 0x001fe400078e0004 */
[----:B------:R-:W-:-:S05]  /*219d0*/  @P0 IMAD.MOV.U32 R3, RZ, RZ, R5 ;  /* 0x000000ffff030224 */ /* 0x000fca00078e0005 */
[----:B------:R0:W2:Y:S02]  /*219e0*/  @P0 LDG.E.U8 R28, desc[UR42][R2.64] ;  /* 0x0000002a021c0981 */ /* 0x0000a4000c1e1100 */
[----:B0-----:R-:W-:Y:S02]  /*219f0*/  @P0 IMAD.MOV.U32 R3, RZ, RZ, R9 ;  /* 0x000000ffff030224 */ /* 0x001fe400078e0009 */
[----:B----4-:R-:W-:-:S05]  /*21a00*/  @P0 IMAD.MOV.U32 R2, RZ, RZ, R8 ;  /* 0x000000ffff020224 */ /* 0x010fca00078e0008 */
[----:B------:R0:W4:Y:S01]  /*21a10*/  @P0 LDG.E.U8 R26, desc[UR42][R2.64] ;  /* 0x0000002a021a0981 */ /* 0x000122000c1e1100 */
[----:B------:R-:W-:-:S03]  /*21a20*/  ISETP.GT.AND P1, PT, R14, 0x3d, PT ;  /* 0x0000003d0e00780c */ /* 0x000fc60003f24270 */
[----:B---3--:R1:W-:Y:S04]  /*21a30*/  STL [R1+0x2dec], R0 ;  /* 0x002dec0001007387 */ /* 0x0083e80000100800 */
[----:B------:R-:W3:Y:S04]  /*21a40*/  LDL R5, [R1+0xdb0] ;  /* 0x000db00001057983 */ /* 0x000ee80000100800 */
[----:B------:R-:W3:Y:S01]  /*21a50*/  LDL R4, [R1+0xdb4] ;  /* 0x000db40001047983 */ /* 0x000ee20000100800 */
[----:B------:R-:W-:Y:S01]  /*21a60*/  PRMT R24, RZ, 0x7610, R24 ;  /* 0x00007610ff187816 */ /* 0x000fe20000000018 */
[----:B0-----:R-:W-:-:S02]  /*21a70*/  @P1 IMAD.MOV.U32 R2, RZ, RZ, R6 ;  /* 0x000000ffff021224 */ /* 0x001fc400078e0006 */
[----:B------:R-:W-:-:S05]  /*21a80*/  @P1 IMAD.MOV.U32 R3, RZ, RZ, R7 ;  /* 0x000000ffff031224 */ /* 0x000fca00078e0007 */
[----:B------:R3:W3:Y:S04]  /*21a90*/  @P1 LDG.E.U8 R24, desc[UR42][R2.64] ;  /* 0x0000002a02181981 */ /* 0x0006e8000c1e1100 */
[----:B--2---:R-:W-:Y:S04]  /*21aa0*/  STL [R1+0x2de8], R28 ;  /* 0x002de81c01007387 */ /* 0x004fe80000100800 */
[----:B------:R0:W-:Y:S04]  /*21ab0*/  STL [R1], R10 ;  /* 0x0000000a01007387 */ /* 0x0001e80000100800 */
[----:B-1----:R-:W2:Y:S04]  /*21ac0*/  LDL R0, [R1+0xdac] ;  /* 0x000dac0001007983 */ /* 0x002ea80000100800 */
[----:B0-----:R-:W2:Y:S04]  /*21ad0*/  LDL R10, [R1+0xda8] ;  /* 0x000da800010a7983 */ /* 0x001ea80000100800 */
[----:B----4-:R-:W-:Y:S04]  /*21ae0*/  STL [R1+0x2df0], R26 ;  /* 0x002df01a01007387 */ /* 0x010fe80000100800 */
[----:B------:R-:W-:Y:S04]  /*21af0*/  STL [R1+0xc], R15 ;  /* 0x00000c0f01007387 */ /* 0x000fe80000100800 */
[----:B------:R-:W4:Y:S04]  /*21b00*/  LDL R9, [R1+0xda0] ;  /* 0x000da00001097983 */ /* 0x000f280000100800 */
[----:B------:R-:W4:Y:S01]  /*21b10*/  LDL R6, [R1+0xda4] ;  /* 0x000da40001067983 */ /* 0x000f220000100800 */
[----:B------:R-:W-:Y:S01]  /*21b20*/  PRMT R22, RZ, 0x7610, R22 ;  /* 0x00007610ff167816 */ /* 0x000fe20000000016 */
[----:B---3--:R-:W-:-:S02]  /*21b30*/  @P1 IMAD.MOV.U32 R2, RZ, RZ, R4 ;  /* 0x000000ffff021224 */ /* 0x008fc400078e0004 */
[----:B------:R-:W-:Y:S01]  /*21b40*/  @P1 IMAD.MOV.U32 R3, RZ, RZ, R5 ;  /* 0x000000ffff031224 */ /* 0x000fe200078e0005 */
[----:B------:R-:W-:-:S04]  /*21b50*/  PRMT R20, RZ, 0x7610, R20 ;  /* 0x00007610ff147816 */ /* 0x000fc80000000014 */
[----:B------:R2:W3:Y:S01]  /*21b60*/  @P1 LDG.E.U8 R22, desc[UR42][R2.64] ;  /* 0x0000002a02161981 */ /* 0x0004e2000c1e1100 */
[----:B------:R-:W-:-:S03]  /*21b70*/  PRMT R18, RZ, 0x7610, R18 ;  /* 0x00007610ff127816 */ /* 0x000fc60000000012 */
[----:B------:R-:W-:Y:S04]  /*21b80*/  STL [R1+0x2dbc], R24 ;  /* 0x002dbc1801007387 */ /* 0x000fe80000100800 */
[----:B------:R-:W3:Y:S04]  /*21b90*/  LDL R8, [R1+0xd98] ;  /* 0x000d980001087983 */ /* 0x000ee80000100800 */
[----:B------:R-:W3:Y:S04]  /*21ba0*/  LDL R7, [R1+0xd9c] ;  /* 0x000d9c0001077983 */ /* 0x000ee80000100800 */
[----:B------:R-:W3:Y:S04]  /*21bb0*/  LDL R5, [R1+0xd90] ;  /* 0x000d900001057983 */ /* 0x000ee80000100800 */
[----:B------:R-:W3:Y:S01]  /*21bc0*/  LDL R4, [R1+0xd94] ;  /* 0x000d940001047983 */ /* 0x000ee20000100800 */
[----:B--2---:R-:W-:-:S02]  /*21bd0*/  @P1 IMAD.MOV.U32 R2, RZ, RZ, R0 ;  /* 0x000000ffff021224 */ /* 0x004fc400078e0000 */
[----:B------:R-:W-:-:S05]  /*21be0*/  @P1 IMAD.MOV.U32 R3, RZ, RZ, R10 ;  /* 0x000000ffff031224 */ /* 0x000fca00078e000a */
[----:B------:R4:W2:Y:S02]  /*21bf0*/  @P1 LDG.E.U8 R20, desc[UR42][R2.64] ;  /* 0x0000002a02141981 */ /* 0x0008a4000c1e1100 */
[----:B----4-:R-:W-:Y:S02]  /*21c00*/  @P1 IMAD.MOV.U32 R2, RZ, RZ, R6 ;  /* 0x000000ffff021224 */ /* 0x010fe400078e0006 */
[----:B------:R-:W-:-:S05]  /*21c10*/  @P1 IMAD.MOV.U32 R3, RZ, RZ, R9 ;  /* 0x000000ffff031224 */ /* 0x000fca00078e0009 */
[----:B------:R0:W4:Y:S04]  /*21c20*/  @P1 LDG.E.U8 R18, desc[UR42][R2.64] ;  /* 0x0000002a02121981 */ /* 0x000128000c1e1100 */
[----:B---3--:R-:W-:Y:S04]  /*21c30*/  STL [R1+0x2dc0], R22 ;  /* 0x002dc01601007387 */ /* 0x008fe80000100800 */
[----:B------:R-:W3:Y:S04]  /*21c40*/  LDL R10, [R1+0xd88] ;  /* 0x000d8800010a7983 */ /* 0x000ee80000100800 */
[----:B------:R-:W3:Y:S01]  /*21c50*/  LDL R0, [R1+0xd8c] ;  /* 0x000d8c0001007983 */ /* 0x000ee20000100800 */
[----:B------:R-:W-:Y:S01]  /*21c60*/  PRMT R16, RZ, 0x7610, R16 ;  /* 0x00007610ff107816 */ /* 0x000fe20000000010 */
[----:B0-----:R-:W-:-:S02]  /*21c70*/  @P1 IMAD.MOV.U32 R2, RZ, RZ, R7 ;  /* 0x000000ffff021224 */ /* 0x001fc400078e0007 */
[----:B------:R-:W-:-:S05]  /*21c80*/  @P1 IMAD.MOV.U32 R3, RZ, RZ, R8 ;  /* 0x000000ffff031224 */ /* 0x000fca00078e0008 */
[----:B------:R0:W3:Y:S04]  /*21c90*/  @P1 LDG.E.U8 R16, desc[UR42][R2.64] ;  /* 0x0000002a02101981 */ /* 0x0000e8000c1e1100 */
[----:B--2---:R-:W-:Y:S04]  /*21ca0*/  STL [R1+0x2dc4], R20 ;  /* 0x002dc41401007387 */ /* 0x004fe80000100800 */
[----:B------:R-:W2:Y:S04]  /*21cb0*/  LDL R6, [R1+0xd84] ;  /* 0x000d840001067983 */ /* 0x000ea80000100800 */
[----:B----4-:R-:W-:Y:S04]  /*21cc0*/  STL [R1+0x2dc8], R18 ;  /* 0x002dc81201007387 */ /* 0x010fe80000100800 */
[----:B------:R-:W2:Y:S01]  /*21cd0*/  LDL R7, [R1+0xd80] ;  /* 0x000d800001077983 */ /* 0x000ea20000100800 */
[----:B0-----:R-:W-:-:S02]  /*21ce0*/  PRMT R2, RZ, 0x7610, R2 ;  /* 0x00007610ff027816 */ /* 0x001fc40000000002 */
[----:B------:R-:W-:-:S04]  /*21cf0*/  PRMT R3, RZ, 0x7610, R3 ;  /* 0x00007610ff037816 */ /* 0x000fc80000000003 */
[----:B------:R3:W4:Y:S02]  /*21d00*/  @P1 LDG.E.U8 R2, desc[UR42][R4.64] ;  /* 0x0000002a04021981 */ /* 0x000724000c1e1100 */
[----:B---3--:R-:W-:Y:S02]  /*21d10*/  @P1 IMAD.MOV.U32 R4, RZ, RZ, R0 ;  /* 0x000000ffff041224 */ /* 0x008fe400078e0000 */
[----:B------:R-:W-:-:S05]  /*21d20*/  @P1 IMAD.MOV.U32 R5, RZ, RZ, R10 ;  /* 0x000000ffff051224 */ /* 0x000fca00078e000a */
[----:B------:R0:W3:Y:S04]  /*21d30*/  @P1 LDG.E.U8 R3, desc[UR42][R4.64] ;  /* 0x0000002a04031981 */ /* 0x0000e8000c1e1100 */
[----:B------:R-:W-:Y:S04]  /*21d40*/  STL [R1+0x2dcc], R16 ;  /* 0x002dcc1001007387 */ /* 0x000fe80000100800 */
[----:B------:R-:W3:Y:S04]  /*21d50*/  LDL R9, [R1+0xd78] ;  /* 0x000d780001097983 */ /* 0x000ee80000100800 */
[----:B------:R-:W3:Y:S01]  /*21d60*/  LDL R8, [R1+0xd7c] ;  /* 0x000d7c0001087983 */ /* 0x000ee20000100800 */
[----:B0-----:R-:W-:-:S06]  /*21d70*/  PRMT R4, RZ, 0x7610, R4 ;  /* 0x00007610ff047816 */ /* 0x001fcc0000000004 */
[----:B--2---:R0:W2:Y:S01]  /*21d80*/  @P1 LDG.E.U8 R4, desc[UR42][R6.64] ;  /* 0x0000002a06041981 */ /* 0x0040a2000c1e1100 */
[----:B------:R-:W-:-:S03]  /*21d90*/  ISETP.GT.AND P0, PT, R14, 0x3e, PT ;  /* 0x0000003e0e00780c */ /* 0x000fc60003f04270 */
[----:B----4-:R1:W-:Y:S04]  /*21da0*/  STL [R1+0x2dd0], R2 ;  /* 0x002dd00201007387 */ /* 0x0103e80000100800 */
[----:B------:R-:W4:Y:S04]  /*21db0*/  LDL R0, [R1+0xd74] ;  /* 0x000d740001007983 */ /* 0x000f280000100800 */
[----:B-1----:R-:W4:Y:S04]  /*21dc0*/  LDL R2, [R1+0xd70] ;  /* 0x000d700001027983 */ /* 0x002f280000100800 */
[----:B---3--:R1:W-:Y:S04]  /*21dd0*/  STL [R1+0x2db8], R3 ;  /* 0x002db80301007387 */ /* 0x0083e80000100800 */
[----:B------:R-:W3:Y:S04]  /*21de0*/  LDL R13, [R1+0xd68] ;  /* 0x000d6800010d7983 */ /* 0x000ee80000100800 */
[----:B------:R-:W3:Y:S01]  /*21df0*/  LDL R11, [R1+0xd6c] ;  /* 0x000d6c00010b7983 */ /* 0x000ee20000100800 */
[----:B------:R-:W-:Y:S01]  /*21e00*/  PRMT R5, RZ, 0x7610, R5 ;  /* 0x00007610ff057816 */ /* 0x000fe20000000005 */
[----:B0-----:R-:W-:-:S02]  /*21e10*/  @P0 IMAD.MOV.U32 R6, RZ, RZ, R8 ;  /* 0x000000ffff060224 */ /* 0x001fc400078e0008 */
[----:B------:R-:W-:-:S05]  /*21e20*/  @P0 IMAD.MOV.U32 R7, RZ, RZ, R9 ;  /* 0x000000ffff070224 */ /* 0x000fca00078e0009 */
[----:B------:R0:W3:Y:S04]  /*21e30*/  @P0 LDG.E.U8 R5, desc[UR42][R6.64] ;  /* 0x0000002a06050981 */ /* 0x0000e8000c1e1100 */
[----:B--2---:R2:W-:Y:S04]  /*21e40*/  STL [R1+0x2dd4], R4 ;  /* 0x002dd40401007387 */ /* 0x0045e80000100800 */
[----:B------:R-:W3:Y:S04]  /*21e50*/  LDL R10, [R1+0xd60] ;  /* 0x000d6000010a7983 */ /* 0x000ee80000100800 */
[----:B-1----:R-:W3:Y:S04]  /*21e60*/  LDL R3, [R1+0xd64] ;  /* 0x000d640001037983 */ /* 0x002ee80000100800 */
[----:B------:R-:W3:Y:S04]  /*21e70*/  LDL R12, [R1+0xd58] ;  /* 0x000d5800010c7983 */ /* 0x000ee80000100800 */
[----:B--2---:R-:W2:Y:S01]  /*21e80*/  LDL R4, [R1+0xd5c] ;  /* 0x000d5c0001047983 */ /* 0x004ea20000100800 */
[----:B0-----:R-:W-:Y:S01]  /*21e90*/  PRMT R6, RZ, 0x7610, R6 ;  /* 0x00007610ff067816 */ /* 0x001fe20000000006 */
[----:B----4-:R-:W-:-:S02]  /*21ea0*/  @P0 IMAD.MOV.U32 R8, RZ, RZ, R0 ;  /* 0x000000ffff080224 */ /* 0x010fc400078e0000 */
[----:B------:R-:W-:Y:S01]  /*21eb0*/  @P0 IMAD.MOV.U32 R9, RZ, RZ, R2 ;  /* 0x000000ffff090224 */ /* 0x000fe200078e0002 */
        /* <DEDUP_REMOVED lines=8> */
[----:B0-----:R-:W-:-:S02]  /*21f40*/  PRMT R8, RZ, 0x7610, R8 ;  /* 0x00007610ff087816 */ /* 0x001fc40000000008 */
[----:B------:R-:W-:Y:S01]  /*21f50*/  PRMT R9, RZ, 0x7610, R9 ;  /* 0x00007610ff097816 */ /* 0x000fe20000000009 */
[----:B------:R-:W-:Y:S02]  /*21f60*/  @P0 IMAD.MOV.U32 R11, RZ, RZ, R10 ;  /* 0x000000ffff0b0224 */ /* 0x000fe400078e000a */
[----:B------:R-:W-:-:S05]  /*21f70*/  @P0 IMAD.MOV.U32 R10, RZ, RZ, R3 ;  /* 0x000000ffff0a0224 */ /* 0x000fca00078e0003 */
[----:B------:R2:W3:Y:S02]  /*21f80*/  @P0 LDG.E.U8 R8, desc[UR42][R10.64] ;  /* 0x0000002a0a080981 */ /* 0x0004e4000c1e1100 */
[----:B--2---:R-:W-:Y:S02]  /*21f90*/  @P0 IMAD.MOV.U32 R10, RZ, RZ, R4 ;  /* 0x000000ffff0a0224 */ /* 0x004fe400078e0004 */
[----:B------:R-:W-:-:S05]  /*21fa0*/  @P0 IMAD.MOV.U32 R11, RZ, RZ, R12 ;  /* 0x000000ffff0b0224 */ /* 0x000fca00078e000c */
[----:B------:R0:W2:Y:S04]  /*21fb0*/  @P0 LDG.E.U8 R9, desc[UR42][R10.64] ;  /* 0x0000002a0a090981 */ /* 0x0000a8000c1e1100 */
[----:B----4-:R-:W-:Y:S01]  /*21fc0*/  STL [R1+0x2d90], R6 ;  /* 0x002d900601007387 */ /* 0x010fe20000100800 */
[----:B0-----:R-:W-:-:S03]  /*21fd0*/  PRMT R10, RZ, 0x7610, R10 ;  /* 0x00007610ff0a7816 */ /* 0x001fc6000000000a */
[----:B---3--:R0:W-:Y:S04]  /*21fe0*/  STL [R1+0x2d94], R7 ;  /* 0x002d940701007387 */ /* 0x0081e80000100800 */
[----:B------:R-:W3:Y:S01]  /*21ff0*/  LDL R3, [R1+0xd4c] ;  /* 0x000d4c0001037983 */ /* 0x000ee20000100800 */
[----:B------:R-:W-:Y:S02]  /*22000*/  @P0 IMAD.MOV.U32 R12, RZ, RZ, R0 ;  /* 0x000000ffff0c0224 */ /* 0x000fe400078e0000 */
[----:B------:R-:W-:-:S05]  /*22010*/  @P0 IMAD.MOV.U32 R13, RZ, RZ, R2 ;  /* 0x000000ffff0d0224 */ /* 0x000fca00078e0002 */
[----:B------:R3:W4:Y:S04]  /*22020*/  @P0 LDG.E.U8 R10, desc[UR42][R12.64] ;  /* 0x0000002a0c0a0981 */ /* 0x000728000c1e1100 */
[----:B------:R1:W-:Y:S04]  /*22030*/  STL [R1+0x2d98], R8 ;  /* 0x002d980801007387 */ /* 0x0003e80000100800 */
[----:B------:R-:W4:Y:S04]  /*22040*/  LDL R4, [R1+0xd48] ;  /* 0x000d480001047983 */ /* 0x000f280000100800 */
[----:B0-----:R-:W4:Y:S04]  /*22050*/  LDL R7, [R1+0xd44] ;  /* 0x000d440001077983 */ /* 0x001f280000100800 */
[----:B-1----:R-:W4:Y:S04]  /*22060*/  LDL R8, [R1+0xd40] ;  /* 0x000d400001087983 */ /* 0x002f280000100800 */
[----:B--2---:R-:W-:Y:S04]  /*22070*/  STL [R1+0x2d9c], R9 ;  /* 0x002d9c0901007387 */ /* 0x004fe80000100800 */
[----:B------:R-:W2:Y:S04]  /*22080*/  LDL R2, [R1+0xd38] ;  /* 0x000d380001027983 */ /* 0x000ea80000100800 */
[----:B------:R-:W2:Y:S04]  /*22090*/  LDL R0, [R1+0xd3c] ;  /* 0x000d3c0001007983 */ /* 0x000ea80000100800 */
[----:B------:R-:W2:Y:S04]  /*220a0*/  LDL R6, [R1+0xd30] ;  /* 0x000d300001067983 */ /* 0x000ea80000100800 */
[----:B------:R-:W2:Y:S01]  /*220b0*/  LDL R5, [R1+0xd34] ;  /* 0x000d340001057983 */ /* 0x000ea20000100800 */
[----:B------:R-:W0:Y:S01]  /*220c0*/  S2R R15, SR_TID.X ;  /* 0x00000000000f7919 */ /* 0x000e220000002100 */
[----:B------:R-:W-:Y:S01]  /*220d0*/  ISETP.GT.AND P1, PT, R14, 0x3f, PT ;  /* 0x0000003f0e00780c */ /* 0x000fe20003f24270 */
[----:B---3--:R-:W-:Y:S01]  /*220e0*/  @P0 IMAD.MOV.U32 R12, RZ, RZ, R3 ;  /* 0x000000ffff0c0224 */ /* 0x008fe200078e0003 */
[----:B----4-:R1:W-:Y:S04]  /*220f0*/  STL [R1+0x2d88], R10 ;  /* 0x002d880a01007387 */ /* 0x0103e80000100800 */
[----:B------:R-:W3:Y:S01]  /*22100*/  LDL R3, [R1+0xd2c] ;  /* 0x000d2c0001037983 */ /* 0x000ee20000100800 */
[----:B0-----:R-:W-:-:S04]  /*22110*/  LOP3.LUT R11, R15, 0x3f, RZ, 0xc0, !PT ;  /* 0x0000003f0f0b7812 */ /* 0x001fc800078ec0ff */
[----:B------:R-:W-:Y:S02]  /*22120*/  ISETP.GE.AND P2, PT, R11, R14, PT ;  /* 0x0000000e0b00720c */ /* 0x000fe40003f46270 */
[----:B------:R-:W-:Y:S02]  /*22130*/  PRMT R11, RZ, 0x7610, R11 ;  /* 0x00007610ff0b7816 */ /* 0x000fe4000000000b */
[----:B------:R-:W-:Y:S01]  /*22140*/  PRMT R17, RZ, 0x7610, R17 ;  /* 0x00007610ff117816 */ /* 0x000fe20000000011 */
[----:B------:R-:W-:Y:S02]  /*22150*/  @P0 IMAD.MOV.U32 R13, RZ, RZ, R4 ;  /* 0x000000ffff0d0224 */ /* 0x000fe400078e0004 */
[----:B------:R-:W-:Y:S01]  /*22160*/  @P0 IMAD.MOV.U32 R14, RZ, RZ, R7 ;  /* 0x000000ffff0e0224 */ /* 0x000fe200078e0007 */
[----:B------:R-:W4:Y:S04]  /*22170*/  LDL R4, [R1+0xd28] ;  /* 0x000d280001047983 */ /* 0x000f280000100800 */
[----:B------:R0:W4:Y:S01]  /*22180*/  @P0 LDG.E.U8 R11, desc[UR42][R12.64] ;  /* 0x0000002a0c0b0981 */ /* 0x000122000c1e1100 */
[----:B------:R-:W-:Y:S01]  /*22190*/  @P0 IMAD.MOV.U32 R15, RZ, RZ, R8 ;  /* 0x000000ffff0f0224 */ /* 0x000fe200078e0008 */
[----:B0-----:R-:W-:-:S06]  /*221a0*/  PRMT R12, RZ, 0x7610, R12 ;  /* 0x00007610ff0c7816 */ /* 0x001fcc000000000c */
[----:B------:R2:W4:Y:S01]  /*221b0*/  @P0 LDG.E.U8 R12, desc[UR42][R14.64] ;  /* 0x0000002a0e0c0981 */ /* 0x000522000c1e1100 */
[----:B------:R-:W-:Y:S01]  /*221c0*/  PRMT R13, RZ, 0x7610, R13 ;  /* 0x00007610ff0d7816 */ /* 0x000fe2000000000d */
[----:B--2---:R-:W-:Y:S02]  /*221d0*/  @P1 IMAD.MOV.U32 R14, RZ, RZ, R0 ;  /* 0x000000ffff0e1224 */ /* 0x004fe400078e0000 */
[----:B------:R-:W-:-:S05]  /*221e0*/  @P1 IMAD.MOV.U32 R15, RZ, RZ, R2 ;  /* 0x000000ffff0f1224 */ /* 0x000fca00078e0002 */
[----:B------:R0:W2:Y:S02]  /*221f0*/  @P1 LDG.E.U8 R13, desc[UR42][R14.64] ;  /* 0x0000002a0e0d1981 */ /* 0x0000a4000c1e1100 */
[----:B0-----:R-:W-:Y:S02]  /*22200*/  @P1 IMAD.MOV.U32 R14, RZ, RZ, R5 ;  /* 0x000000ffff0e1224 */ /* 0x001fe400078e0005 */
[----:B------:R-:W-:-:S05]  /*22210*/  @P1 IMAD.MOV.U32 R15, RZ, RZ, R6 ;  /* 0x000000ffff0f1224 */ /* 0x000fca00078e0006 */
[----:B------:R3:W2:Y:S01]  /*22220*/  @P1 LDG.E.U8 R17, desc[UR42][R14.64] ;  /* 0x0000002a0e111981 */ /* 0x0006a2000c1e1100 */
[----:B------:R-:W-:Y:S01]  /*22230*/  PRMT R19, RZ, 0x7610, R19 ;  /* 0x00007610ff137816 */ /* 0x000fe20000000013 */
[----:B---3--:R-:W-:Y:S02]  /*22240*/  @P1 IMAD.MOV.U32 R14, RZ, RZ, R3 ;  /* 0x000000ffff0e1224 */ /* 0x008fe400078e0003 */
[----:B----4-:R-:W-:Y:S01]  /*22250*/  @P1 IMAD.MOV.U32 R15, RZ, RZ, R4 ;  /* 0x000000ffff0f1224 */ /* 0x010fe200078e0004 */
[----:B------:R-:W-:Y:S04]  /*22260*/  STL [R1+0x2da0], R11 ;  /* 0x002da00b01007387 */ /* 0x000fe80000100800 */
[----:B------:R-:W3:Y:S04]  /*22270*/  @P1 LDG.E.U8 R19, desc[UR42][R14.64] ;  /* 0x0000002a0e131981 */ /* 0x000ee8000c1e1100 */
[----:B------:R-:W-:Y:S04]  /*22280*/  STL [R1+0x2da4], R12 ;  /* 0x002da40c01007387 */ /* 0x000fe80000100800 */
[----:B------:R-:W4:Y:S04]  /*22290*/  LDL R2, [R1+0xd20] ;  /* 0x000d200001027983 */ /* 0x000f280000100800 */
[----:B------:R-:W4:Y:S04]  /*222a0*/  LDL R0, [R1+0xd24] ;  /* 0x000d240001007983 */ /* 0x000f280000100800 */
[----:B--2---:R-:W-:Y:S04]  /*222b0*/  STL [R1+0x2d2c], R13 ;  /* 0x002d2c0d01007387 */ /* 0x004fe80000100800 */
[----:B------:R-:W2:Y:S04]  /*222c0*/  LDL R8, [R1+0xd18] ;  /* 0x000d180001087983 */ /* 0x000ea80000100800 */
[----:B------:R-:W2:Y:S04]  /*222d0*/  LDL R7, [R1+0xd1c] ;  /* 0x000d1c0001077983 */ /* 0x000ea80000100800 */
[----:B------:R-:W-:Y:S04]  /*222e0*/  STL [R1+0x2d30], R17 ;  /* 0x002d301101007387 */ /* 0x000fe80000100800 */
[----:B------:R-:W2:Y:S04]  /*222f0*/  LDL R6, [R1+0xd10] ;  /* 0x000d100001067983 */ /* 0x000ea80000100800 */
[----:B------:R-:W2:Y:S04]  /*22300*/  LDL R5, [R1+0xd14] ;  /* 0x000d140001057983 */ /* 0x000ea80000100800 */
[----:B------:R-:W2:Y:S04]  /*22310*/  LDL R4, [R1+0xd08] ;  /* 0x000d080001047983 */ /* 0x000ea80000100800 */
[----:B------:R-:W2:Y:S04]  /*22320*/  LDL R3, [R1+0xd0c] ;  /* 0x000d0c0001037983 */ /* 0x000ea80000100800 */
[----:B------:R-:W2:Y:S04]  /*22330*/  LDL.LU R16, [R1+0xbf0] ;  /* 0x000bf00001107983 */ /* 0x000ea80000300800 */
[----:B------:R-:W2:Y:S01]  /*22340*/  LDL.LU R20, [R1+0xbec] ;  /* 0x000bec0001147983 */ /* 0x000ea20000300800 */
[----:B------:R-:W-:-:S02]  /*22350*/  PRMT R21, RZ, 0x7610, R21 ;  /* 0x00007610ff157816 */ /* 0x000fc40000000015 */
[----:B------:R-:W-:Y:S02]  /*22360*/  PRMT R23, RZ, 0x7610, R23 ;  /* 0x00007610ff177816 */ /* 0x000fe40000000017 */
[----:B------:R-:W-:Y:S02]  /*22370*/  PRMT R25, RZ, 0x7610, R25 ;  /* 0x00007610ff197816 */ /* 0x000fe40000000019 */
[----:B------:R-:W-:Y:S01]  /*22380*/  PRMT R27, RZ, 0x7610, R27 ;  /* 0x00007610ff1b7816 */ /* 0x000fe2000000001b */
[----:B---3--:R-:W-:Y:S01]  /*22390*/  STL [R1+0x2d34], R19 ;  /* 0x002d341301007387 */ /* 0x008fe20000100800 */
[----:B----4-:R-:W-:Y:S02]  /*223a0*/  @P1 IMAD.MOV.U32 R15, RZ, RZ, R2 ;  /* 0x000000ffff0f1224 */ /* 0x010fe400078e0002 */
[----:B------:R-:W-:Y:S01]  /*223b0*/  @P1 IMAD.MOV.U32 R14, RZ, RZ, R0 ;  /* 0x000000ffff0e1224 */ /* 0x000fe200078e0000 */
[----:B------:R-:W3:Y:S04]  /*223c0*/  LDL R2, [R1+0xd00] ;  /* 0x000d000001027983 */ /* 0x000ee80000100800 */
[----:B------:R-:W4:Y:S04]  /*223d0*/  LDL R0, [R1+0xd04] ;  /* 0x000d040001007983 */ /* 0x000f280000100800 */
[----:B------:R2:W4:Y:S01]  /*223e0*/  @P1 LDG.E.U8 R21, desc[UR42][R14.64] ;  /* 0x0000002a0e151981 */ /* 0x000522000c1e1100 */
[----:B------:R-:W-:-:S03]  /*223f0*/  PRMT R29, RZ, 0x7610, R29 ;  /* 0x00007610ff1d7816 */ /* 0x000fc6000000001d */
[----:B------:R-:W4:Y:S01]  /*22400*/  LDL.LU R28, [R1+0xbe8] ;  /* 0x000be800011c7983 */ /* 0x000f220000300800 */
[----:B--2---:R-:W-:Y:S02]  /*22410*/  @P1 IMAD.MOV.U32 R15, RZ, RZ, R8 ;  /* 0x000000ffff0f1224 */ /* 0x004fe400078e0008 */
[----:B------:R-:W-:-:S05]  /*22420*/  @P1 IMAD.MOV.U32 R14, RZ, RZ, R7 ;  /* 0x000000ffff0e1224 */ /* 0x000fca00078e0007 */
[----:B------:R0:W2:Y:S02]  /*22430*/  @P1 LDG.E.U8 R23, desc[UR42][R14.64] ;  /* 0x0000002a0e171981 */ /* 0x0000a4000c1e1100 */
[----:B0-----:R-:W-:Y:S02]  /*22440*/  @P1 IMAD.MOV.U32 R15, RZ, RZ, R6 ;  /* 0x000000ffff0f1224 */ /* 0x001fe400078e0006 */
[----:B------:R-:W-:-:S05]  /*22450*/  @P1 IMAD.MOV.U32 R14, RZ, RZ, R5 ;  /* 0x000000ffff0e1224 */ /* 0x000fca00078e0005 */
[----:B------:R0:W2:Y:S02]  /*22460*/  @P1 LDG.E.U8 R25, desc[UR42][R14.64] ;  /* 0x0000002a0e191981 */ /* 0x0000a4000c1e1100 */
[----:B0-----:R-:W-:Y:S02]  /*22470*/  @P1 IMAD.MOV.U32 R14, RZ, RZ, R3 ;  /* 0x000000ffff0e1224 */ /* 0x001fe400078e0003 */
[----:B------:R-:W-:-:S05]  /*22480*/  @P1 IMAD.MOV.U32 R15, RZ, RZ, R4 ;  /* 0x000000ffff0f1224 */ /* 0x000fca00078e0004 */
[----:B------:R3:W2:Y:S02]  /*22490*/  @P1 LDG.E.U8 R27, desc[UR42][R14.64] ;  /* 0x0000002a0e1b1981 */ /* 0x0006a4000c1e1100 */
[----:B---3--:R-:W-:Y:S02]  /*224a0*/  @P1 IMAD.MOV.U32 R15, RZ, RZ, R2 ;  /* 0x000000ffff0f1224 */ /* 0x008fe400078e0002 */
[----:B----4-:R-:W-:-:S05]  /*224b0*/  @P1 IMAD.MOV.U32 R14, RZ, RZ, R0 ;  /* 0x000000ffff0e1224 */ /* 0x010fca00078e0000 */
[----:B------:R0:W3:Y:S04]  /*224c0*/  @P1 LDG.E.U8 R29, desc[UR42][R14.64] ;  /* 0x0000002a0e1d1981 */ /* 0x0000e8000c1e1100 */
[----:B------:R-:W-:Y:S04]  /*224d0*/  STL [R1+0x2d38], R21 ;  /* 0x002d381501007387 */ /* 0x000fe80000100800 */
[----:B------:R-:W4:Y:S04]  /*224e0*/  LDL.LU R18, [R1+0xbe4] ;  /* 0x000be40001127983 */ /* 0x000f280000300800 */
[----:B------:R-:W4:Y:S04]  /*224f0*/  LDL.LU R22, [R1+0xbe0] ;  /* 0x000be00001167983 */ /* 0x000f280000300800 */
[----:B------:R-:W4:Y:S04]  /*22500*/  LDL.LU R24, [R1+0xbdc] ;  /* 0x000bdc0001187983 */ /* 0x000f280000300800 */
[----:B--2---:R-:W-:Y:S01]  /*22510*/  STL [R1+0x2d3c], R23 ;  /* 0x002d3c1701007387 */ /* 0x004fe20000100800 */
[----:B-1----:R-:W0:Y:S01]  /*22520*/  S2R R10, SR_TID.X ;  /* 0x00000000000a7919 */ /* 0x002e220000002100 */
[----:B------:R-:W-:Y:S06]  /*22530*/  BAR.SYNC.DEFER_BLOCKING 0x0 ;  /* 0x0000000000007b1d */ /* 0x000fec0000010000 */
[----:B------:R-:W-:Y:S04]  /*22540*/  STL [R1+0x2d40], R25 ;  /* 0x002d401901007387 */ /* 0x000fe80000100800 */
[----:B------:R1:W-:Y:S04]  /*22550*/  STL [R1+0x2d44], R27 ;  /* 0x002d441b01007387 */ /* 0x0003e80000100800 */
[----:B------:R-:W2:Y:S04]  /*22560*/  LDL.LU R26, [R1+0xbd8] ;  /* 0x000bd800011a7983 */ /* 0x000ea80000300800 */
[----:B------:R-:W2:Y:S01]  /*22570*/  LDL.LU R0, [R1+0xbd4] ;  /* 0x000bd40001007983 */ /* 0x000ea20000300800 */
[----:B0-----:R-:W-:-:S03]  /*22580*/  LOP3.LUT R15, R10, 0x3f, RZ, 0xc0, !PT ;  /* 0x0000003f0a0f7812 */ /* 0x001fc600078ec0ff */
[----:B------:R-:W-:Y:S04]  /*22590*/  STL [R1+0x2dd8], R10 ;  /* 0x002dd80a01007387 */ /* 0x000fe80000100800 */
[----:B------:R-:W-:Y:S04]  /*225a0*/  STS.U8 [R15+UR4], R16 ;  /* 0x000000100f007988 */ /* 0x000fe80008000004 */
[----:B------:R0:W-:Y:S04]  /*225b0*/  STS.U8 [R15+UR4+0x40], R20 ;  /* 0x000040140f007988 */ /* 0x0001e80008000004 */
[----:B------:R0:W-:Y:S04]  /*225c0*/  STS.U8 [R15+UR4+0x80], R28 ;  /* 0x0000801c0f007988 */ /* 0x0001e80008000004 */
[----:B---3--:R-:W-:Y:S04]  /*225d0*/  STL [R1+0x2d48], R29 ;  /* 0x002d481d01007387 */ /* 0x008fe80000100800 */
[----:B-1----:R-:W3:Y:S04]  /*225e0*/  LDL.LU R27, [R1+0xaf0] ;  /* 0x000af000011b7983 */ /* 0x002ee80000300800 */
[----:B------:R-:W3:Y:S04]  /*225f0*/  LDL.LU R25, [R1+0xaec] ;  /* 0x000aec0001197983 */ /* 0x000ee80000300800 */
[----:B0-----:R-:W3:Y:S04]  /*22600*/  LDL.LU R20, [R1+0xae8] ;  /* 0x000ae80001147983 */ /* 0x001ee80000300800 */
[----:B------:R-:W3:Y:S04]  /*22610*/  LDL.LU R16, [R1+0xae4] ;  /* 0x000ae40001107983 */ /* 0x000ee80000300800 */
[----:B------:R-:W3:Y:S04]  /*22620*/  LDL.LU R28, [R1+0xae0] ;  /* 0x000ae000011c7983 */ /* 0x000ee80000300800 */
[----:B----4-:R-:W-:Y:S04]  /*22630*/  STS.U8 [R15+UR4+0xc0], R18 ;  /* 0x0000c0120f007988 */ /* 0x010fe80008000004 */
[----:B------:R-:W4:Y:S04]  /*22640*/  LDL.LU R23, [R1+0xadc] ;  /* 0x000adc0001177983 */ /* 0x000f280000300800 */
[----:B------:R0:W-:Y:S04]  /*22650*/  STS.U8 [R15+UR4+0x100], R22 ;  /* 0x000100160f007988 */ /* 0x0001e80008000004 */
[----:B------:R-:W4:Y:S04]  /*22660*/  LDL.LU R21, [R1+0xad8] ;  /* 0x000ad80001157983 */ /* 0x000f280000300800 */
[----:B0-----:R-:W4:Y:S04]  /*22670*/  LDL.LU R22, [R1+0xad4] ;  /* 0x000ad40001167983 */ /* 0x001f280000300800 */
[----:B------:R-:W4:Y:S04]  /*22680*/  LDL.LU R19, [R1+0x9e0] ;  /* 0x0009e00001137983 */ /* 0x000f280000300800 */
[----:B------:R-:W4:Y:S04]  /*22690*/  LDL.LU R17, [R1+0x9dc] ;  /* 0x0009dc0001117983 */ /* 0x000f280000300800 */
[----:B------:R-:W4:Y:S04]  /*226a0*/  LDL.LU R13, [R1+0x9d8] ;  /* 0x0009d800010d7983 */ /* 0x000f280000300800 */
[----:B------:R-:W4:Y:S04]  /*226b0*/  LDL.LU R12, [R1+0x9d4] ;  /* 0x0009d400010c7983 */ /* 0x000f280000300800 */
[----:B------:R-:W4:Y:S04]  /*226c0*/  LDL.LU R11, [R1+0x9d0] ;  /* 0x0009d000010b7983 */ /* 0x000f280000300800 */
[----:B------:R-:W4:Y:S04]  /*226d0*/  LDL.LU R9, [R1+0x9cc] ;  /* 0x0009cc0001097983 */ /* 0x000f280000300800 */
[----:B------:R-:W4:Y:S04]  /*226e0*/  LDL.LU R8, [R1+0x9c8] ;  /* 0x0009c80001087983 */ /* 0x000f280000300800 */
[----:B------:R-:W4:Y:S04]  /*226f0*/  LDL.LU R7, [R1+0x9c4] ;  /* 0x0009c40001077983 */ /* 0x000f280000300800 */
[----:B------:R0:W-:Y:S04]  /*22700*/  STS.U8 [R15+UR4+0x140], R24 ;  /* 0x000140180f007988 */ /* 0x0001e80008000004 */
[----:B------:R-:W4:Y:S04]  /*22710*/  LDL.LU R6, [R1+0x894] ;  /* 0x0008940001067983 */ /* 0x000f280000300800 */
[----:B0-----:R-:W4:Y:S04]  /*22720*/  LDL.LU R24, [R1+0x890] ;  /* 0x0008900001187983 */ /* 0x001f280000300800 */
[----:B------:R-:W4:Y:S04]  /*22730*/  LDL.LU R5, [R1+0x88c] ;  /* 0x00088c0001057983 */ /* 0x000f280000300800 */
[----:B--2---:R0:W-:Y:S04]  /*22740*/  STS.U8 [R15+UR4+0x180], R26 ;  /* 0x0001801a0f007988 */ /* 0x0041e80008000004 */
[----:B0-----:R-:W2:Y:S04]  /*22750*/  LDL.LU R26, [R1+0x888] ;  /* 0x00088800011a7983 */ /* 0x001ea80000300800 */
[----:B------:R-:W2:Y:S04]  /*22760*/  LDL.LU R4, [R1+0x884] ;  /* 0x0008840001047983 */ /* 0x000ea80000300800 */
[----:B------:R-:W2:Y:S04]  /*22770*/  LDL.LU R3, [R1+0x880] ;  /* 0x0008800001037983 */ /* 0x000ea80000300800 */
[----:B------:R-:W2:Y:S04]  /*22780*/  LDL.LU R2, [R1+0x87c] ;  /* 0x00087c0001027983 */ /* 0x000ea80000300800 */
[----:B------:R0:W-:Y:S04]  /*22790*/  STS.U8 [R15+UR4+0x1c0], R0 ;  /* 0x0001c0000f007988 */ /* 0x0001e80008000004 */
[----:B------:R-:W2:Y:S04]  /*227a0*/  LDL.LU R18, [R1+0x878] ;  /* 0x0008780001127983 */ /* 0x000ea80000300800 */
[----:B0-----:R-:W2:Y:S04]  /*227b0*/  LDL.LU R0, [R1+0x794] ;  /* 0x0007940001007983 */ /* 0x001ea80000300800 */
[----:B---3--:R-:W-:Y:S04]  /*227c0*/  STS.U8 [R15+UR4+0x1040], R27 ;  /* 0x0010401b0f007988 */ /* 0x008fe80008000004 */
[----:B------:R-:W-:Y:S04]  /*227d0*/  STS.U8 [R15+UR4+0x1000], R25 ;  /* 0x001000190f007988 */ /* 0x000fe80008000004 */
[----:B------:R0:W-:Y:S04]  /*227e0*/  STS.U8 [R15+UR4+0x10c0], R20 ;  /* 0x0010c0140f007988 */ /* 0x0001e80008000004 */
[----:B------:R1:W-:Y:S04]  /*227f0*/  STS.U8 [R15+UR4+0x1080], R16 ;  /* 0x001080100f007988 */ /* 0x0003e80008000004 */
[----:B------:R3:W-:Y:S04]  /*22800*/  STS.U8 [R15+UR4+0x1140], R28 ;  /* 0x0011401c0f007988 */ /* 0x0007e80008000004 */
[----:B0-----:R-:W2:Y:S04]  /*22810*/  LDL.LU R20, [R1+0x790] ;  /* 0x0007900001147983 */ /* 0x001ea80000300800 */
[----:B-1----:R-:W2:Y:S04]  /*22820*/  LDL.LU R16, [R1+0x78c] ;  /* 0x00078c0001107983 */ /* 0x002ea80000300800 */
[----:B---3--:R-:W3:Y:S04]  /*22830*/  LDL.LU R28, [R1+0x788] ;  /* 0x00078800011c7983 */ /* 0x008ee80000300800 */
[----:B----4-:R-:W-:Y:S04]  /*22840*/  STS.U8 [R15+UR4+0x1100], R23 ;  /* 0x001100170f007988 */ /* 0x010fe80008000004 */
[----:B------:R-:W-:Y:S04]  /*22850*/  STS.U8 [R15+UR4+0x11c0], R21 ;  /* 0x0011c0150f007988 */ /* 0x000fe80008000004 */
[----:B------:R0:W-:Y:S04]  /*22860*/  STS.U8 [R15+UR4+0x1180], R22 ;  /* 0x001180160f007988 */ /* 0x0001e80008000004 */
[----:B------:R-:W-:Y:S04]  /*22870*/  STS.U8 [R15+UR4+0x2000], R19 ;  /* 0x002000130f007988 */ /* 0x000fe80008000004 */
        /* <DEDUP_REMOVED lines=8> */
[----:B0-----:R-:W4:Y:S04]  /*22900*/  LDL.LU R22, [R1+0x784] ;  /* 0x0007840001167983 */ /* 0x001f280000300800 */
[----:B------:R0:W-:Y:S04]  /*22910*/  STS.U8 [R15+UR4+0x3000], R24 ;  /* 0x003000180f007988 */ /* 0x0001e80008000004 */
[----:B------:R-:W-:Y:S04]  /*22920*/  STS.U8 [R15+UR4+0x30c0], R5 ;  /* 0x0030c0050f007988 */ /* 0x000fe80008000004 */
[----:B0-----:R-:W4:Y:S04]  /*22930*/  LDL.LU R24, [R1+0x780] ;  /* 0x0007800001187983 */ /* 0x001f280000300800 */
[----:B--2---:R0:W-:Y:S04]  /*22940*/  STS.U8 [R15+UR4+0x3080], R26 ;  /* 0x0030801a0f007988 */ /* 0x0041e80008000004 */
[----:B0-----:R-:W2:Y:S04]  /*22950*/  LDL.LU R26, [R1+0x77c] ;  /* 0x00077c00011a7983 */ /* 0x001ea80000300800 */
[----:B------:R-:W-:Y:S04]  /*22960*/  STS.U8 [R15+UR4+0x3140], R4 ;  /* 0x003140040f007988 */ /* 0x000fe80008000004 */
[----:B------:R-:W-:Y:S04]  /*22970*/  STS.U8 [R15+UR4+0x3100], R3 ;  /* 0x003100030f007988 */ /* 0x000fe80008000004 */
[----:B------:R-:W-:Y:S04]  /*22980*/  STS.U8 [R15+UR4+0x31c0], R2 ;  /* 0x0031c0020f007988 */ /* 0x000fe80008000004 */
[----:B------:R-:W-:Y:S04]  /*22990*/  STS.U8 [R15+UR4+0x3180], R18 ;  /* 0x003180120f007988 */ /* 0x000fe80008000004 */
[----:B------:R-:W2:Y:S04]  /*229a0*/  LDL.LU R27, [R1+0x778] ;  /* 0x00077800011b7983 */ /* 0x000ea80000300800 */
[----:B------:R0:W-:Y:S04]  /*229b0*/  STS.U8 [R15+UR4+0x4000], R0 ;  /* 0x004000000f007988 */ /* 0x0001e80008000004 */
[----:B------:R-:W2:Y:S04]  /*229c0*/  LDL.LU R25, [R1+0x694] ;  /* 0x0006940001197983 */ /* 0x000ea80000300800 */
[----:B0-----:R-:W2:Y:S04]  /*229d0*/  LDL.LU R0, [R1+0x690] ;  /* 0x0006900001007983 */ /* 0x001ea80000300800 */
[----:B------:R-:W2:Y:S04]  /*229e0*/  LDL.LU R18, [R1+0x68c] ;  /* 0x00068c0001127983 */ /* 0x000ea80000300800 */
[----:B------:R0:W-:Y:S04]  /*229f0*/  STS.U8 [R15+UR4+0x4040], R20 ;  /* 0x004040140f007988 */ /* 0x0001e80008000004 */
[----:B------:R-:W-:Y:S04]  /*22a00*/  STS.U8 [R15+UR4+0x4080], R16 ;  /* 0x004080100f007988 */ /* 0x000fe80008000004 */
[----:B---3--:R1:W-:Y:S04]  /*22a10*/  STS.U8 [R15+UR4+0x40c0], R28 ;  /* 0x0040c01c0f007988 */ /* 0x0083e80008000004 */
[----:B0-----:R-:W3:Y:S04]  /*22a20*/  LDL.LU R20, [R1+0x688] ;  /* 0x0006880001147983 */ /* 0x001ee80000300800 */
[----:B------:R-:W3:Y:S04]  /*22a30*/  LDL.LU R23, [R1+0x684] ;  /* 0x0006840001177983 */ /* 0x000ee80000300800 */
[----:B------:R-:W3:Y:S04]  /*22a40*/  LDL.LU R21, [R1+0x680] ;  /* 0x0006800001157983 */ /* 0x000ee80000300800 */
[----:B-1----:R-:W3:Y:S04]  /*22a50*/  LDL.LU R28, [R1+0x67c] ;  /* 0x00067c00011c7983 */ /* 0x002ee80000300800 */
[----:B------:R-:W3:Y:S04]  /*22a60*/  LDL.LU R19, [R1+0x678] ;  /* 0x0006780001137983 */ /* 0x000ee80000300800 */
        /* <DEDUP_REMOVED lines=9> */
[----:B----4-:R-:W-:Y:S04]  /*22b00*/  STS.U8 [R15+UR4+0x4100], R22 ;  /* 0x004100160f007988 */ /* 0x010fe80008000004 */
[----:B------:R-:W4:Y:S04]  /*22b10*/  LDL.LU R5, [R1+0x90] ;  /* 0x0000900001057983 */ /* 0x000f280000300800 */
[----:B------:R0:W-:Y:S04]  /*22b20*/  STS.U8 [R15+UR4+0x4140], R24 ;  /* 0x004140180f007988 */ /* 0x0001e80008000004 */
[----:B0-----:R-:W4:Y:S04]  /*22b30*/  LDL.LU R24, [R1+0x8c] ;  /* 0x00008c0001187983 */ /* 0x001f280000300800 */
[----:B------:R-:W4:Y:S04]  /*22b40*/  LDL.LU R4, [R1+0x88] ;  /* 0x0000880001047983 */ /* 0x000f280000300800 */
[----:B------:R-:W4:Y:S04]  /*22b50*/  LDL.LU R3, [R1+0x84] ;  /* 0x0000840001037983 */ /* 0x000f280000300800 */
[----:B------:R-:W4:Y:S04]  /*22b60*/  LDL.LU R2, [R1+0x80] ;  /* 0x0000800001027983 */ /* 0x000f280000300800 */
[----:B------:R-:W4:Y:S04]  /*22b70*/  LDL.LU R22, [R1+0x7c] ;  /* 0x00007c0001167983 */ /* 0x000f280000300800 */
[----:B--2---:R0:W-:Y:S04]  /*22b80*/  STS.U8 [R15+UR4+0x4180], R26 ;  /* 0x0041801a0f007988 */ /* 0x0041e80008000004 */
[----:B0-----:R-:W2:Y:S04]  /*22b90*/  LDL.LU R26, [R1+0x78] ;  /* 0x00007800011a7983 */ /* 0x001ea80000300800 */
[----:B------:R-:W-:Y:S04]  /*22ba0*/  STS.U8 [R15+UR4+0x41c0], R27 ;  /* 0x0041c01b0f007988 */ /* 0x000fe80008000004 */
[----:B------:R-:W-:Y:S04]  /*22bb0*/  STS.U8 [R15+UR4+0x5040], R25 ;  /* 0x005040190f007988 */ /* 0x000fe80008000004 */
[----:B------:R0:W-:Y:S04]  /*22bc0*/  STS.U8 [R15+UR4+0x5000], R0 ;  /* 0x005000000f007988 */ /* 0x0001e80008000004 */
[----:B0-----:R-:W2:Y:S04]  /*22bd0*/  LDL.LU R0, [R1+0xbd0] ;  /* 0x000bd00001007983 */ /* 0x001ea80000300800 */
[----:B------:R0:W-:Y:S04]  /*22be0*/  STS.U8 [R15+UR4+0x50c0], R18 ;  /* 0x0050c0120f007988 */ /* 0x0001e80008000004 */
[----:B0-----:R-:W2:Y:S04]  /*22bf0*/  LDL.LU R18, [R1+0xbcc] ;  /* 0x000bcc0001127983 */ /* 0x001ea80000300800 */
[----:B---3--:R0:W-:Y:S04]  /*22c00*/  STS.U8 [R15+UR4+0x5080], R20 ;  /* 0x005080140f007988 */ /* 0x0081e80008000004 */
[----:B------:R-:W-:Y:S04]  /*22c10*/  STS.U8 [R15+UR4+0x5140], R23 ;  /* 0x005140170f007988 */ /* 0x000fe80008000004 */
[----:B------:R-:W-:Y:S04]  /*22c20*/  STS.U8 [R15+UR4+0x5100], R21 ;  /* 0x005100150f007988 */ /* 0x000fe80008000004 */
[----:B0-----:R-:W3:Y:S04]  /*22c30*/  LDL.LU R20, [R1+0xbc8] ;  /* 0x000bc80001147983 */ /* 0x001ee80000300800 */
        /* <DEDUP_REMOVED lines=10> */
[----:B0-----:R-:W3:Y:S04]  /*22ce0*/  LDL.LU R28, [R1+0xbc4] ;  /* 0x000bc400011c7983 */ /* 0x001ee80000300800 */
[----:B------:R0:W-:Y:S02]  /*22cf0*/  STS.U8 [R15+UR4+0x7040], R16 ;  /* 0x007040100f007988 */ /* 0x0001e40008000004 */
[----:B0-----:R-:W0:Y:S02]  /*22d00*/  S2R R16, SR_TID.X ;  /* 0x0000000000107919 */ /* 0x001e240000002100 */
[----:B----4-:R-:W-:Y:S04]  /*22d10*/  STS.U8 [R15+UR4+0x7000], R5 ;  /* 0x007000050f007988 */ /* 0x010fe80008000004 */
[----:B------:R1:W-:Y:S04]  /*22d20*/  STS.U8 [R15+UR4+0x70c0], R24 ;  /* 0x0070c0180f007988 */ /* 0x0003e80008000004 */
[----:B------:R-:W-:Y:S04]  /*22d30*/  STS.U8 [R15+UR4+0x7080], R4 ;  /* 0x007080040f007988 */ /* 0x000fe80008000004 */
[----:B------:R-:W-:Y:S04]  /*22d40*/  STS.U8 [R15+UR4+0x7140], R3 ;  /* 0x007140030f007988 */ /* 0x000fe80008000004 */
[----:B------:R-:W-:Y:S04]  /*22d50*/  STS.U8 [R15+UR4+0x7100], R2 ;  /* 0x007100020f007988 */ /* 0x000fe80008000004 */
[----:B------:R4:W-:Y:S04]  /*22d60*/  STS.U8 [R15+UR4+0x71c0], R22 ;  /* 0x0071c0160f007988 */ /* 0x0009e80008000004 */
[----:B-1----:R-:W3:Y:S04]  /*22d70*/  LDL.LU R24, [R1+0xbc0] ;  /* 0x000bc00001187983 */ /* 0x002ee80000300800 */
[----:B----4-:R-:W4:Y:S04]  /*22d80*/  LDL.LU R22, [R1+0xbbc] ;  /* 0x000bbc0001167983 */ /* 0x010f280000300800 */
[----:B--2---:R1:W-:Y:S04]  /*22d90*/  STS.U8 [R15+UR4+0x7180], R26 ;  /* 0x0071801a0f007988 */ /* 0x0043e80008000004 */
[----:B-1----:R-:W2:Y:S01]  /*22da0*/  LDL.LU R26, [R1+0xbb8] ;  /* 0x000bb800011a7983 */ /* 0x002ea20000300800 */
[----:B0-----:R-:W-:-:S04]  /*22db0*/  LOP3.LUT R16, R16, 0x3f, RZ, 0xc0, !PT ;  /* 0x0000003f10107812 */ /* 0x001fc800078ec0ff */
[----:B------:R-:W-:Y:S01]  /*22dc0*/  LOP3.LUT R2, R16, 0x8, RZ, 0x3c, !PT ;  /* 0x0000000810027812 */ /* 0x000fe200078e3cff */
[----:B------:R-:W-:Y:S04]  /*22dd0*/  STL [R1+0x2da8], R15 ;  /* 0x002da80f01007387 */ /* 0x000fe80000100800 */
[----:B------:R-:W2:Y:S04]  /*22de0*/  LDL.LU R16, [R1+0xbb4] ;  /* 0x000bb40001107983 */ /* 0x000ea80000300800 */
[----:B------:R0:W-:Y:S04]  /*22df0*/  STS.U8 [R2+UR4+0x200], R0 ;  /* 0x0002000002007988 */ /* 0x0001e80008000004 */
[----:B0-----:R-:W2:Y:S04]  /*22e00*/  LDL.LU R0, [R1+0xad0] ;  /* 0x000ad00001007983 */ /* 0x001ea80000300800 */
[----:B------:R-:W-:Y:S04]  /*22e10*/  STS.U8 [R2+UR4+0x240], R18 ;  /* 0x0002401202007988 */ /* 0x000fe80008000004 */
[----:B------:R-:W2:Y:S04]  /*22e20*/  LDL.LU R14, [R1+0xacc] ;  /* 0x000acc00010e7983 */ /* 0x000ea80000300800 */
[----:B------:R-:W2:Y:S04]  /*22e30*/  LDL.LU R27, [R1+0xac8] ;  /* 0x000ac800011b7983 */ /* 0x000ea80000300800 */
[----:B---3--:R0:W-:Y:S04]  /*22e40*/  STS.U8 [R2+UR4+0x280], R20 ;  /* 0x0002801402007988 */ /* 0x0081e80008000004 */
[----:B0-----:R-:W3:Y:S04]  /*22e50*/  LDL.LU R20, [R1+0xac4] ;  /* 0x000ac40001147983 */ /* 0x001ee80000300800 */
        /* <DEDUP_REMOVED lines=10> */
[----:B------:R0:W-:Y:S04]  /*22f00*/  STS.U8 [R2+UR4+0x2c0], R28 ;  /* 0x0002c01c02007988 */ /* 0x0001e80008000004 */
[----:B------:R-:W3:Y:S04]  /*22f10*/  LDL.LU R7, [R1+0x968] ;  /* 0x0009680001077983 */ /* 0x000ee80000300800 */
[----:B0-----:R-:W3:Y:S04]  /*22f20*/  LDL.LU R28, [R1+0x964] ;  /* 0x00096400011c7983 */ /* 0x001ee80000300800 */
[----:B------:R-:W3:Y:S04]  /*22f30*/  LDL.LU R6, [R1+0x874] ;  /* 0x0008740001067983 */ /* 0x000ee80000300800 */
[----:B------:R-:W3:Y:S04]  /*22f40*/  LDL.LU R5, [R1+0x870] ;  /* 0x0008700001057983 */ /* 0x000ee80000300800 */
[----:B------:R-:W3:Y:S04]  /*22f50*/  LDL.LU R4, [R1+0x86c] ;  /* 0x00086c0001047983 */ /* 0x000ee80000300800 */
[----:B------:R-:W3:Y:S04]  /*22f60*/  LDL.LU R3, [R1+0x868] ;  /* 0x0008680001037983 */ /* 0x000ee80000300800 */
[----:B------:R0:W-:Y:S04]  /*22f70*/  STS.U8 [R2+UR4+0x300], R24 ;  /* 0x0003001802007988 */ /* 0x0001e80008000004 */
[----:B------:R-:W3:Y:S04]  /*22f80*/  LDL.LU R18, [R1+0x864] ;  /* 0x0008640001127983 */ /* 0x000ee80000300800 */
[----:B----4-:R1:W-:Y:S04]  /*22f90*/  STS.U8 [R2+UR4+0x340], R22 ;  /* 0x0003401602007988 */ /* 0x0103e80008000004 */
[----:B0-----:R-:W4:Y:S04]  /*22fa0*/  LDL.LU R24, [R1+0x860] ;  /* 0x0008600001187983 */ /* 0x001f280000300800 */
[----:B-1----:R-:W4:Y:S04]  /*22fb0*/  LDL.LU R22, [R1+0x85c] ;  /* 0x00085c0001167983 */ /* 0x002f280000300800 */
[----:B--2---:R0:W-:Y:S04]  /*22fc0*/  STS.U8 [R2+UR4+0x380], R26 ;  /* 0x0003801a02007988 */ /* 0x0041e80008000004 */
[----:B0-----:R-:W2:Y:S04]  /*22fd0*/  LDL.LU R26, [R1+0x858] ;  /* 0x00085800011a7983 */ /* 0x001ea80000300800 */
[----:B------:R0:W-:Y:S04]  /*22fe0*/  STS.U8 [R2+UR4+0x3c0], R16 ;  /* 0x0003c01002007988 */ /* 0x0001e80008000004 */
[----:B------:R1:W-:Y:S04]  /*22ff0*/  STS.U8 [R2+UR4+0x1240], R0 ;  /* 0x0012400002007988 */ /* 0x0003e80008000004 */
[----:B0-----:R-:W2:Y:S04]  /*23000*/  LDL.LU R16, [R1+0x774] ;  /* 0x0007740001107983 */ /* 0x001ea80000300800 */
[----:B-1----:R-:W2:Y:S04]  /*23010*/  LDL.LU R0, [R1+0x770] ;  /* 0x0007700001007983 */ /* 0x002ea80000300800 */
[----:B------:R-:W-:Y:S04]  /*23020*/  STS.U8 [R2+UR4+0x1200], R14 ;  /* 0x0012000e02007988 */ /* 0x000fe80008000004 */
[----:B------:R-:W-:Y:S04]  /*23030*/  STS.U8 [R2+UR4+0x12c0], R27 ;  /* 0x0012c01b02007988 */ /* 0x000fe80008000004 */
[----:B---3--:R0:W-:Y:S04]  /*23040*/  STS.U8 [R2+UR4+0x1280], R20 ;  /* 0x0012801402007988 */ /* 0x0081e80008000004 */
[----:B------:R-:W-:Y:S04]  /*23050*/  STS.U8 [R2+UR4+0x1340], R25 ;  /* 0x0013401902007988 */ /* 0x000fe80008000004 */
[----:B------:R-:W-:Y:S04]  /*23060*/  STS.U8 [R2+UR4+0x1300], R23 ;  /* 0x0013001702007988 */ /* 0x000fe80008000004 */
[----:B0-----:R-:W3:Y:S04]  /*23070*/  LDL.LU R20, [R1+0x76c] ;  /* 0x00076c0001147983 */ /* 0x001ee80000300800 */
        /* <DEDUP_REMOVED lines=9> */
[----:B------:R0:W-:Y:S04]  /*23110*/  STS.U8 [R2+UR4+0x23c0], R28 ;  /* 0x0023c01c02007988 */ /* 0x0001e80008000004 */
[----:B0-----:R-:W3:Y:S04]  /*23120*/  LDL.LU R28, [R1+0x768] ;  /* 0x00076800011c7983 */ /* 0x001ee80000300800 */
[----:B------:R-:W-:Y:S04]  /*23130*/  STS.U8 [R2+UR4+0x3240], R6 ;  /* 0x0032400602007988 */ /* 0x000fe80008000004 */
[----:B------:R-:W-:Y:S04]  /*23140*/  STS.U8 [R2+UR4+0x3200], R5 ;  /* 0x0032000502007988 */ /* 0x000fe80008000004 */
[----:B------:R-:W-:Y:S04]  /*23150*/  STS.U8 [R2+UR4+0x32c0], R4 ;  /* 0x0032c00402007988 */ /* 0x000fe80008000004 */
[----:B------:R-:W-:Y:S04]  /*23160*/  STS.U8 [R2+UR4+0x3280], R3 ;  /* 0x0032800302007988 */ /* 0x000fe80008000004 */
[----:B------:R0:W-:Y:S04]  /*23170*/  STS.U8 [R2+UR4+0x3340], R18 ;  /* 0x0033401202007988 */ /* 0x0001e80008000004 */
[----:B----4-:R1:W-:Y:S04]  /*23180*/  STS.U8 [R2+UR4+0x3300], R24 ;  /* 0x0033001802007988 */ /* 0x0103e80008000004 */
[----:B------:R4:W-:Y:S04]  /*23190*/  STS.U8 [R2+UR4+0x33c0], R22 ;  /* 0x0033c01602007988 */ /* 0x0009e80008000004 */
[----:B0-----:R-:W3:Y:S04]  /*231a0*/  LDL.LU R18, [R1+0x764] ;  /* 0x0007640001127983 */ /* 0x001ee80000300800 */
[----:B-1----:R-:W3:Y:S04]  /*231b0*/  LDL.LU R24, [R1+0x760] ;  /* 0x0007600001187983 */ /* 0x002ee80000300800 */
[----:B----4-:R-:W4:Y:S04]  /*231c0*/  LDL.LU R22, [R1+0x75c] ;  /* 0x00075c0001167983 */ /* 0x010f280000300800 */
[----:B--2---:R0:W-:Y:S04]  /*231d0*/  STS.U8 [R2+UR4+0x3380], R26 ;  /* 0x0033801a02007988 */ /* 0x0041e80008000004 */
[----:B0-----:R-:W2:Y:S04]  /*231e0*/  LDL.LU R26, [R1+0x758] ;  /* 0x00075800011a7983 */ /* 0x001ea80000300800 */
[----:B------:R-:W-:Y:S04]  /*231f0*/  STS.U8 [R2+UR4+0x4200], R16 ;  /* 0x0042001002007988 */ /* 0x000fe80008000004 */
[----:B------:R-:W2:Y:S04]  /*23200*/  LDL.LU R14, [R1+0x674] ;  /* 0x00067400010e7983 */ /* 0x000ea80000300800 */
[----:B------:R-:W2:Y:S04]  /*23210*/  LDL.LU R27, [R1+0x670] ;  /* 0x00067000011b7983 */ /* 0x000ea80000300800 */
[----:B------:R0:W-:Y:S04]  /*23220*/  STS.U8 [R2+UR4+0x4240], R0 ;  /* 0x0042400002007988 */ /* 0x0001e80008000004 */
[----:B0-----:R-:W2:Y:S04]  /*23230*/  LDL.LU R0, [R1+0x66c] ;  /* 0x00066c0001007983 */ /* 0x001ea80000300800 */
[----:B------:R-:W2:Y:S04]  /*23240*/  LDL.LU R25, [R1+0x668] ;  /* 0x0006680001197983 */ /* 0x000ea80000300800 */
        /* <DEDUP_REMOVED lines=17> */
[----:B------:R0:W-:Y:S04]  /*23360*/  STS.U8 [R2+UR4+0x42c0], R28 ;  /* 0x0042c01c02007988 */ /* 0x0001e80008000004 */
[----:B0-----:R-:W3:Y:S04]  /*23370*/  LDL.LU R28, [R1+0x64] ;  /* 0x00006400011c7983 */ /* 0x001ee80000300800 */
[----:B------:R0:W-:Y:S04]  /*23380*/  STS.U8 [R2+UR4+0x4300], R18 ;  /* 0x0043001202007988 */ /* 0x0001e80008000004 */
[----:B------:R1:W-:Y:S04]  /*23390*/  STS.U8 [R2+UR4+0x4340], R24 ;  /* 0x0043401802007988 */ /* 0x0003e80008000004 */
[----:B----4-:R4:W-:Y:S04]  /*233a0*/  STS.U8 [R2+UR4+0x4380], R22 ;  /* 0x0043801602007988 */ /* 0x0109e80008000004 */
[----:B0-----:R-:W3:Y:S04]  /*233b0*/  LDL.LU R18, [R1+0x60] ;  /* 0x0000600001127983 */ /* 0x001ee80000300800 */
[----:B-1----:R-:W3:Y:S04]  /*233c0*/  LDL.LU R24, [R1+0x5c] ;  /* 0x00005c0001187983 */ /* 0x002ee80000300800 */
[----:B----4-:R-:W4:Y:S04]  /*233d0*/  LDL.LU R22, [R1+0x58] ;  /* 0x0000580001167983 */ /* 0x010f280000300800 */
[----:B--2---:R0:W-:Y:S04]  /*233e0*/  STS.U8 [R2+UR4+0x43c0], R26 ;  /* 0x0043c01a02007988 */ /* 0x0041e80008000004 */
[----:B0-----:R-:W2:Y:S04]  /*233f0*/  LDL.LU R26, [R1+0xbb0] ;  /* 0x000bb000011a7983 */ /* 0x001ea80000300800 */
[----:B------:R-:W-:Y:S04]  /*23400*/  STS.U8 [R2+UR4+0x5240], R14 ;  /* 0x0052400e02007988 */ /* 0x000fe80008000004 */
[----:B------:R-:W-:Y:S04]  /*23410*/  STS.U8 [R2+UR4+0x5200], R27 ;  /* 0x0052001b02007988 */ /* 0x000fe80008000004 */
[----:B------:R0:W-:Y:S04]  /*23420*/  STS.U8 [R2+UR4+0x52c0], R0 ;  /* 0x0052c00002007988 */ /* 0x0001e80008000004 */
[----:B0-----:R-:W2:Y:S04]  /*23430*/  LDL.LU R0, [R1+0xbac] ;  /* 0x000bac0001007983 */ /* 0x001ea80000300800 */
        /* <DEDUP_REMOVED lines=11> */
[----:B---3--:R0:W-:Y:S02]  /*234f0*/  STS.U8 [R2+UR4+0x6380], R20 ;  /* 0x0063801402007988 */ /* 0x0081e40008000004 */
[----:B0-----:R-:W0:Y:S02]  /*23500*/  S2R R20, SR_TID.X ;  /* 0x0000000000147919 */ /* 0x001e240000002100 */
[----:B------:R-:W-:Y:S04]  /*23510*/  STS.U8 [R2+UR4+0x63c0], R6 ;  /* 0x0063c00602007988 */ /* 0x000fe80008000004 */
[----:B------:R-:W-:Y:S04]  /*23520*/  STS.U8 [R2+UR4+0x7240], R5 ;  /* 0x0072400502007988 */ /* 0x000fe80008000004 */
[----:B------:R-:W-:Y:S04]  /*23530*/  STS.U8 [R2+UR4+0x7200], R4 ;  /* 0x0072000402007988 */ /* 0x000fe80008000004 */
[----:B------:R-:W-:Y:S04]  /*23540*/  STS.U8 [R2+UR4+0x72c0], R3 ;  /* 0x0072c00302007988 */ /* 0x000fe80008000004 */
[----:B------:R-:W-:Y:S04]  /*23550*/  STS.U8 [R2+UR4+0x7280], R16 ;  /* 0x0072801002007988 */ /* 0x000fe80008000004 */
[----:B------:R1:W-:Y:S04]  /*23560*/  STS.U8 [R2+UR4+0x7340], R28 ;  /* 0x0073401c02007988 */ /* 0x0003e80008000004 */
[----:B-1----:R-:W3:Y:S04]  /*23570*/  LDL.LU R28, [R1+0xba8] ;  /* 0x000ba800011c7983 */ /* 0x002ee80000300800 */
[----:B------:R1:W-:Y:S04]  /*23580*/  STS.U8 [R2+UR4+0x7300], R18 ;  /* 0x0073001202007988 */ /* 0x0003e80008000004 */
[----:B------:R4:W-:Y:S01]  /*23590*/  STS.U8 [R2+UR4+0x73c0], R24 ;  /* 0x0073c01802007988 */ /* 0x0009e20008000004 */
[----:B0-----:R-:W-:-:S03]  /*235a0*/  LOP3.LUT R20, R20, 0x3f, RZ, 0xc0, !PT ;  /* 0x0000003f14147812 */ /* 0x001fc600078ec0ff */
[----:B-1----:R-:W3:Y:S01]  /*235b0*/  LDL.LU R18, [R1+0xba4] ;  /* 0x000ba40001127983 */ /* 0x002ee20000300800 */
[----:B------:R-:W-:-:S03]  /*235c0*/  LOP3.LUT R3, R20, 0x10, RZ, 0x3c, !PT ;  /* 0x0000001014037812 */ /* 0x000fc600078e3cff */
[----:B----4-:R-:W4:Y:S04]  /*235d0*/  LDL.LU R24, [R1+0xba0] ;  /* 0x000ba00001187983 */ /* 0x010f280000300800 */
[----:B------:R-:W-:Y:S04]  /*235e0*/  STS.U8 [R2+UR4+0x7380], R22 ;  /* 0x0073801602007988 */ /* 0x000fe80008000004 */
[----:B------:R-:W4:Y:S04]  /*235f0*/  LDL.LU R15, [R1+0xb9c] ;  /* 0x000b9c00010f7983 */ /* 0x000f280000300800 */
[----:B------:R-:W4:Y:S04]  /*23600*/  LDL.LU R29, [R1+0xb98] ;  /* 0x000b9800011d7983 */ /* 0x000f280000300800 */
[----:B--2---:R0:W-:Y:S04]  /*23610*/  STS.U8 [R3+UR4+0x400], R26 ;  /* 0x0004001a03007988 */ /* 0x0041e80008000004 */
        /* <DEDUP_REMOVED lines=18> */
[----:B------:R0:W-:Y:S04]  /*23740*/  STS.U8 [R3+UR4+0x440], R0 ;  /* 0x0004400003007988 */ /* 0x0001e80008000004 */
[----:B------:R-:W2:Y:S04]  /*23750*/  LDL.LU R2, [R1+0x850] ;  /* 0x0008500001027983 */ /* 0x000ea80000300800 */
[----:B0-----:R-:W2:Y:S04]  /*23760*/  LDL.LU R0, [R1+0x84c] ;  /* 0x00084c0001007983 */ /* 0x001ea80000300800 */
[----:B------:R-:W2:Y:S04]  /*23770*/  LDL.LU R16, [R1+0x848] ;  /* 0x0008480001107983 */ /* 0x000ea80000300800 */
[----:B------:R-:W2:Y:S04]  /*23780*/  LDL.LU R22, [R1+0x844] ;  /* 0x0008440001167983 */ /* 0x000ea80000300800 */
[----:B---3--:R0:W-:Y:S04]  /*23790*/  STS.U8 [R3+UR4+0x480], R28 ;  /* 0x0004801c03007988 */ /* 0x0081e80008000004 */
[----:B0-----:R-:W3:Y:S04]  /*237a0*/  LDL.LU R28, [R1+0x840] ;  /* 0x00084000011c7983 */ /* 0x001ee80000300800 */
[----:B------:R0:W-:Y:S04]  /*237b0*/  STS.U8 [R3+UR4+0x4c0], R18 ;  /* 0x0004c01203007988 */ /* 0x0001e80008000004 */
[----:B----4-:R1:W-:Y:S04]  /*237c0*/  STS.U8 [R3+UR4+0x500], R24 ;  /* 0x0005001803007988 */ /* 0x0103e80008000004 */
[----:B------:R-:W-:Y:S04]  /*237d0*/  STS.U8 [R3+UR4+0x540], R15 ;  /* 0x0005400f03007988 */ /* 0x000fe80008000004 */
[----:B------:R-:W-:Y:S04]  /*237e0*/  STS.U8 [R3+UR4+0x580], R29 ;  /* 0x0005801d03007988 */ /* 0x000fe80008000004 */
[----:B0-----:R-:W4:Y:S04]  /*237f0*/  LDL.LU R18, [R1+0x83c] ;  /* 0x00083c0001127983 */ /* 0x001f280000300800 */
[----:B-1----:R-:W4:Y:S04]  /*23800*/  LDL.LU R24, [R1+0x838] ;  /* 0x0008380001187983 */ /* 0x002f280000300800 */
[----:B--2---:R0:W-:Y:S04]  /*23810*/  STS.U8 [R3+UR4+0x5c0], R26 ;  /* 0x0005c01a03007988 */ /* 0x0041e80008000004 */
        /* <DEDUP_REMOVED lines=16> */
[----:B0-----:R-:W2:Y:S04]  /*23920*/  LDL.LU R26, [R1+0x754] ;  /* 0x00075400011a7983 */ /* 0x001ea80000300800 */
[----:B------:R-:W-:Y:S04]  /*23930*/  STS.U8 [R3+UR4+0x3440], R4 ;  /* 0x0034400403007988 */ /* 0x000fe80008000004 */
[----:B------:R-:W-:Y:S04]  /*23940*/  STS.U8 [R3+UR4+0x3400], R2 ;  /* 0x0034000203007988 */ /* 0x000fe80008000004 */
[----:B------:R0:W-:Y:S04]  /*23950*/  STS.U8 [R3+UR4+0x34c0], R0 ;  /* 0x0034c00003007988 */ /* 0x0001e80008000004 */
[----:B0-----:R-:W2:Y:S04]  /*23960*/  LDL.LU R0, [R1+0x750] ;  /* 0x0007500001007983 */ /* 0x001ea80000300800 */
[----:B------:R-:W-:Y:S04]  /*23970*/  STS.U8 [R3+UR4+0x3480], R16 ;  /* 0x0034801003007988 */ /* 0x000fe80008000004 */
[----:B------:R0:W-:Y:S04]  /*23980*/  STS.U8 [R3+UR4+0x3540], R22 ;  /* 0x0035401603007988 */ /* 0x0001e80008000004 */
[----:B0-----:R-:W2:Y:S04]  /*23990*/  LDL.LU R22, [R1+0x74c] ;  /* 0x00074c0001167983 */ /* 0x001ea80000300800 */
[----:B---3--:R0:W-:Y:S04]  /*239a0*/  STS.U8 [R3+UR4+0x3500], R28 ;  /* 0x0035001c03007988 */ /* 0x0081e80008000004 */
[----:B0-----:R-:W3:Y:S04]  /*239b0*/  LDL.LU R28, [R1+0x748] ;  /* 0x00074800011c7983 */ /* 0x001ee80000300800 */
[----:B------:R-:W3:Y:S04]  /*239c0*/  LDL.LU R15, [R1+0x744] ;  /* 0x00074400010f7983 */ /* 0x000ee80000300800 */
[----:B------:R-:W3:Y:S04]  /*239d0*/  LDL.LU R29, [R1+0x740] ;  /* 0x00074000011d7983 */ /* 0x000ee80000300800 */
[----:B----4-:R-:W-:Y:S04]  /*239e0*/  STS.U8 [R3+UR4+0x35c0], R18 ;  /* 0x0035c01203007988 */ /* 0x010fe80008000004 */
[----:B------:R0:W-:Y:S04]  /*239f0*/  STS.U8 [R3+UR4+0x3580], R24 ;  /* 0x0035801803007988 */ /* 0x0001e80008000004 */
        /* <DEDUP_REMOVED lines=18> */
[----:B--2---:R0:W-:Y:S04]  /*23b20*/  STS.U8 [R3+UR4+0x4400], R26 ;  /* 0x0044001a03007988 */ /* 0x0041e80008000004 */
[----:B------:R-:W2:Y:S04]  /*23b30*/  LDL.LU R2, [R1+0x54] ;  /* 0x0000540001027983 */ /* 0x000ea80000300800 */
[----:B0-----:R-:W2:Y:S04]  /*23b40*/  LDL.LU R26, [R1+0x50] ;  /* 0x00005000011a7983 */ /* 0x001ea80000300800 */
[----:B------:R-:W2:Y:S04]  /*23b50*/  LDL.LU R16, [R1+0x4c] ;  /* 0x00004c0001107983 */ /* 0x000ea80000300800 */
[----:B------:R-:W2:Y:S04]  /*23b60*/  LDL.LU R18, [R1+0x48] ;  /* 0x0000480001127983 */ /* 0x000ea80000300800 */
[----:B------:R0:W-:Y:S04]  /*23b70*/  STS.U8 [R3+UR4+0x4440], R0 ;  /* 0x0044400003007988 */ /* 0x0001e80008000004 */
[----:B0-----:R-:W2:Y:S04]  /*23b80*/  LDL.LU R0, [R1+0x44] ;  /* 0x0000440001007983 */ /* 0x001ea80000300800 */
[----:B------:R0:W-:Y:S04]  /*23b90*/  STS.U8 [R3+UR4+0x4480], R22 ;  /* 0x0044801603007988 */ /* 0x0001e80008000004 */
[----:B0-----:R-:W2:Y:S04]  /*23ba0*/  LDL.LU R22, [R1+0x40] ;  /* 0x0000400001167983 */ /* 0x001ea80000300800 */
[----:B---3--:R0:W-:Y:S04]  /*23bb0*/  STS.U8 [R3+UR4+0x44c0], R28 ;  /* 0x0044c01c03007988 */ /* 0x0081e80008000004 */
[----:B0-----:R-:W3:Y:S04]  /*23bc0*/  LDL.LU R28, [R1+0x3c] ;  /* 0x00003c00011c7983 */ /* 0x001ee80000300800 */
[----:B------:R-:W-:Y:S04]  /*23bd0*/  STS.U8 [R3+UR4+0x4500], R15 ;  /* 0x0045000f03007988 */ /* 0x000fe80008000004 */
[----:B------:R-:W-:Y:S04]  /*23be0*/  STS.U8 [R3+UR4+0x4540], R29 ;  /* 0x0045401d03007988 */ /* 0x000fe80008000004 */
[----:B----4-:R0:W-:Y:S04]  /*23bf0*/  STS.U8 [R3+UR4+0x4580], R24 ;  /* 0x0045801803007988 */ /* 0x0101e80008000004 */
        /* <DEDUP_REMOVED lines=16> */
[----:B------:R-:W-:Y:S04]  /*23d00*/  STS.U8 [R3+UR4+0x6580], R5 ;  /* 0x0065800503007988 */ /* 0x000fe80008000004 */
[----:B------:R-:W-:Y:S04]  /*23d10*/  STS.U8 [R3+UR4+0x65c0], R4 ;  /* 0x0065c00403007988 */ /* 0x000fe80008000004 */
[----:B--2---:R-:W-:Y:S04]  /*23d20*/  STS.U8 [R3+UR4+0x7440], R2 ;  /* 0x0074400203007988 */ /* 0x004fe80008000004 */
[----:B------:R0:W-:Y:S04]  /*23d30*/  STS.U8 [R3+UR4+0x7400], R26 ;  /* 0x0074001a03007988 */ /* 0x0001e80008000004 */
[----:B------:R-:W-:Y:S04]  /*23d40*/  STS.U8 [R3+UR4+0x74c0], R16 ;  /* 0x0074c01003007988 */ /* 0x000fe80008000004 */
[----:B------:R-:W-:Y:S04]  /*23d50*/  STS.U8 [R3+UR4+0x7480], R18 ;  /* 0x0074801203007988 */ /* 0x000fe80008000004 */
[----:B0-----:R-:W2:Y:S04]  /*23d60*/  LDL.LU R26, [R1+0xb90] ;  /* 0x000b9000011a7983 */ /* 0x001ea80000300800 */
[----:B------:R0:W-:Y:S04]  /*23d70*/  STS.U8 [R3+UR4+0x7540], R0 ;  /* 0x0075400003007988 */ /* 0x0001e80008000004 */
[----:B0-----:R-:W2:Y:S04]  /*23d80*/  LDL.LU R0, [R1+0xb8c] ;  /* 0x000b8c0001007983 */ /* 0x001ea80000300800 */
[----:B------:R-:W-:Y:S04]  /*23d90*/  STS.U8 [R3+UR4+0x7500], R22 ;  /* 0x0075001603007988 */ /* 0x000fe80008000004 */
[----:B------:R-:W2:Y:S04]  /*23da0*/  LDL.LU R15, [R1+0xb88] ;  /* 0x000b8800010f7983 */ /* 0x000ea80000300800 */
[----:B------:R-:W2:Y:S01]  /*23db0*/  LDL.LU R29, [R1+0xb84] ;  /* 0x000b8400011d7983 */ /* 0x000ea20000300800 */
[----:B------:R-:W-:-:S03]  /*23dc0*/  LOP3.LUT R2, R20, 0x18, RZ, 0x3c, !PT ;  /* 0x0000001814027812 */ /* 0x000fc600078e3cff */
        /* <DEDUP_REMOVED lines=18> */
[----:B----4-:R0:W-:Y:S04]  /*23ef0*/  STS.U8 [R3+UR4+0x7580], R24 ;  /* 0x0075801803007988 */ /* 0x0101e80008000004 */
[----:B------:R-:W4:Y:S04]  /*23f00*/  LDL.LU R4, [R1+0x920] ;  /* 0x0009200001047983 */ /* 0x000f280000300800 */
[----:B0-----:R-:W4:Y:S04]  /*23f10*/  LDL.LU R3, [R1+0x91c] ;  /* 0x00091c0001037983 */ /* 0x001f280000300800 */
[----:B------:R-:W4:Y:S04]  /*23f20*/  LDL.LU R24, [R1+0x918] ;  /* 0x0009180001187983 */ /* 0x000f280000300800 */
[----:B------:R-:W4:Y:S04]  /*23f30*/  LDL.LU R16, [R1+0x834] ;  /* 0x0008340001107983 */ /* 0x000f280000300800 */
[----:B------:R-:W4:Y:S04]  /*23f40*/  LDL.LU R18, [R1+0x830] ;  /* 0x0008300001127983 */ /* 0x000f280000300800 */
[----:B--2---:R0:W-:Y:S04]  /*23f50*/  STS.U8 [R2+UR4+0x600], R26 ;  /* 0x0006001a02007988 */ /* 0x0041e80008000004 */
[----:B0-----:R-:W2:Y:S04]  /*23f60*/  LDL.LU R26, [R1+0x82c] ;  /* 0x00082c00011a7983 */ /* 0x001ea80000300800 */
[----:B------:R-:W2:Y:S04]  /*23f70*/  LDL.LU R20, [R1+0x828] ;  /* 0x0008280001147983 */ /* 0x000ea80000300800 */
[----:B------:R-:W2:Y:S04]  /*23f80*/  LDL.LU R22, [R1+0x824] ;  /* 0x0008240001167983 */ /* 0x000ea80000300800 */
[----:B------:R0:W-:Y:S04]  /*23f90*/  STS.U8 [R2+UR4+0x640], R0 ;  /* 0x0006400002007988 */ /* 0x0001e80008000004 */
[----:B0-----:R-:W2:Y:S04]  /*23fa0*/  LDL.LU R0, [R1+0x820] ;  /* 0x0008200001007983 */ /* 0x001ea80000300800 */
[----:B------:R-:W-:Y:S04]  /*23fb0*/  STS.U8 [R2+UR4+0x680], R15 ;  /* 0x0006800f02007988 */ /* 0x000fe80008000004 */
[----:B------:R-:W-:Y:S04]  /*23fc0*/  STS.U8 [R2+UR4+0x6c0], R29 ;  /* 0x0006c01d02007988 */ /* 0x000fe80008000004 */
[----:B---3--:R0:W-:Y:S04]  /*23fd0*/  STS.U8 [R2+UR4+0x700], R28 ;  /* 0x0007001c02007988 */ /* 0x0081e80008000004 */
        /* <DEDUP_REMOVED lines=17> */
[----:B----4-:R-:W-:Y:S04]  /*240f0*/  STS.U8 [R2+UR4+0x2740], R4 ;  /* 0x0027400402007988 */ /* 0x010fe80008000004 */
[----:B------:R-:W-:Y:S04]  /*24100*/  STS.U8 [R2+UR4+0x2780], R3 ;  /* 0x0027800302007988 */ /* 0x000fe80008000004 */
[----:B------:R0:W-:Y:S04]  /*24110*/  STS.U8 [R2+UR4+0x27c0], R24 ;  /* 0x0027c01802007988 */ /* 0x0001e80008000004 */
[----:B------:R-:W-:Y:S04]  /*24120*/  STS.U8 [R2+UR4+0x3640], R16 ;  /* 0x0036401002007988 */ /* 0x000fe80008000004 */
[----:B------:R-:W-:Y:S04]  /*24130*/  STS.U8 [R2+UR4+0x3600], R18 ;  /* 0x0036001202007988 */ /* 0x000fe80008000004 */
[----:B0-----:R-:W4:Y:S04]  /*24140*/  LDL.LU R24, [R1+0x818] ;  /* 0x0008180001187983 */ /* 0x001f280000300800 */
[----:B--2---:R0:W-:Y:S04]  /*24150*/  STS.U8 [R2+UR4+0x36c0], R26 ;  /* 0x0036c01a02007988 */ /* 0x0041e80008000004 */
[----:B------:R-:W-:Y:S04]  /*24160*/  STS.U8 [R2+UR4+0x3680], R20 ;  /* 0x0036801402007988 */ /* 0x000fe80008000004 */
[----:B------:R-:W-:Y:S04]  /*24170*/  STS.U8 [R2+UR4+0x3740], R22 ;  /* 0x0037401602007988 */ /* 0x000fe80008000004 */
[----:B0-----:R-:W2:Y:S04]  /*24180*/  LDL.LU R26, [R1+0x734] ;  /* 0x00073400011a7983 */ /* 0x001ea80000300800 */
        /* <DEDUP_REMOVED lines=28> */
[----:B----4-:R0:W-:Y:S04]  /*24350*/  STS.U8 [R2+UR4+0x3780], R24 ;  /* 0x0037801802007988 */ /* 0x0101e80008000004 */
[----:B0-----:R-:W4:Y:S04]  /*24360*/  LDL.LU R24, [R1+0x28] ;  /* 0x0000280001187983 */ /* 0x001f280000300800 */
[----:B--2---:R0:W-:Y:S04]  /*24370*/  STS.U8 [R2+UR4+0x4600], R26 ;  /* 0x0046001a02007988 */ /* 0x0041e80008000004 */
[----:B------:R-:W-:Y:S04]  /*24380*/  STS.U8 [R2+UR4+0x4640], R15 ;  /* 0x0046400f02007988 */ /* 0x000fe80008000004 */
[----:B------:R-:W-:Y:S04]  /*24390*/  STS.U8 [R2+UR4+0x4680], R29 ;  /* 0x0046801d02007988 */ /* 0x000fe80008000004 */
[----:B0-----:R-:W2:Y:S04]  /*243a0*/  LDL.LU R26, [R1+0x24] ;  /* 0x00002400011a7983 */ /* 0x001ea80000300800 */
        /* <DEDUP_REMOVED lines=26> */
[----:B----4-:R-:W-:Y:S01]  /*24550*/  STS.U8 [R2+UR4+0x7680], R24 ;  /* 0x0076801802007988 */ /* 0x010fe20008000004 */
[----:B0-----:R-:W-:-:S04]  /*24560*/  LOP3.LUT R3, R28, 0x3f, RZ, 0xc0, !PT ;  /* 0x0000003f1c037812 */ /* 0x001fc800078ec0ff */
[----:B------:R-:W-:Y:S01]  /*24570*/  LOP3.LUT R15, R3, 0x20, RZ, 0x3c, !PT ;  /* 0x00000020030f7812 */ /* 0x000fe200078e3cff */
[----:B--2---:R-:W-:Y:S04]  /*24580*/  STS.U8 [R2+UR4+0x7740], R26 ;  /* 0x0077401a02007988 */ /* 0x004fe80008000004 */
[----:B------:R-:W-:Y:S04]  /*24590*/  STL [R1+0x2e04], R15 ;  /* 0x002e040f01007387 */ /* 0x000fe80000100800 */
[----:B------:R-:W-:Y:S04]  /*245a0*/  STL [R1+0x2df4], R3 ;  /* 0x002df40301007387 */ /* 0x000fe80000100800 */
[----:B------:R0:W-:Y:S04]  /*245b0*/  STS.U8 [R2+UR4+0x7700], R0 ;  /* 0x0077000002007988 */ /* 0x0001e80008000004 */
[----:B0-----:R-:W2:Y:S04]  /*245c0*/  LDL.LU R0, [R1+0x1c] ;  /* 0x00001c0001007983 */ /* 0x001ea80000300800 */
[----:B------:R-:W3:Y:S04]  /*245d0*/  LDL.LU R15, [R1+0x18] ;  /* 0x00001800010f7983 */ /* 0x000ee80000300800 */
[----:B------:R-:W4:Y:S04]  /*245e0*/  LDL.LU R3, [R1+0xb6c] ;  /* 0x000b6c0001037983 */ /* 0x000f280000300800 */
[----:B----4-:R0:W-:Y:S04]  /*245f0*/  STL [R1+0x2e00], R3 ;  /* 0x002e000301007387 */ /* 0x0101e80000100800 */
[----:B0-----:R-:W4:Y:S01]  /*24600*/  LDL.LU R3, [R1+0xb70] ;  /* 0x000b700001037983 */ /* 0x001f220000300800 */
[----:B------:R-:W-:-:S03]  /*24610*/  LOP3.LUT R28, R28, 0x3f, RZ, 0xc0, !PT ;  /* 0x0000003f1c1c7812 */ /* 0x000fc600078ec0ff */
[----:B----4-:R0:W-:Y:S04]  /*24620*/  STL [R1+0x2e08], R3 ;  /* 0x002e080301007387 */ /* 0x0101e80000100800 */
        /* <DEDUP_REMOVED lines=20> */
[----:B------:R-:W4:Y:S01]  /*24770*/  LDL.LU R18, [R1+0x8fc] ;  /* 0x0008fc0001127983 */ /* 0x000f220000300800 */
[----:B0-----:R-:W-:-:S03]  /*24780*/  LOP3.LUT R3, R28, 0x18, RZ, 0x3c, !PT ;  /* 0x000000181c037812 */ /* 0x001fc600078e3cff */
[----:B------:R-:W4:Y:S04]  /*24790*/  LDL.LU R20, [R1+0x8f8] ;  /* 0x0008f80001147983 */ /* 0x000f280000300800 */
[----:B------:R-:W4:Y:S04]  /*247a0*/  LDL.LU R22, [R1+0x814] ;  /* 0x0008140001167983 */ /* 0x000f280000300800 */
[----:B------:R-:W4:Y:S04]  /*247b0*/  LDL.LU R24, [R1+0x810] ;  /* 0x0008100001187983 */ /* 0x000f280000300800 */
[----:B------:R-:W4:Y:S04]  /*247c0*/  LDL.LU R26, [R1+0x80c] ;  /* 0x00080c00011a7983 */ /* 0x000f280000300800 */
[----:B--2---:R0:W-:Y:S04]  /*247d0*/  STS.U8 [R3+UR4+0x77c0], R0 ;  /* 0x0077c00003007988 */ /* 0x0041e80008000004 */
[----:B------:R-:W2:Y:S04]  /*247e0*/  LDL.LU R28, [R1+0x808] ;  /* 0x00080800011c7983 */ /* 0x000ea80000300800 */
[----:B---3--:R1:W-:Y:S04]  /*247f0*/  STS.U8 [R3+UR4+0x7780], R15 ;  /* 0x0077800f03007988 */ /* 0x0083e80008000004 */
[----:B0-----:R-:W3:Y:S04]  /*24800*/  LDL.LU R0, [R1+0x804] ;  /* 0x0008040001007983 */ /* 0x001ee80000300800 */
[----:B-1----:R-:W2:Y:S04]  /*24810*/  LDL.LU R3, [R1+0x2e08] ;  /* 0x002e080001037983 */ /* 0x002ea80000300800 */
[----:B------:R-:W2:Y:S04]  /*24820*/  LDL.LU R15, [R1+0x2e04] ;  /* 0x002e0400010f7983 */ /* 0x000ea80000300800 */
[----:B--2---:R0:W-:Y:S04]  /*24830*/  STS.U8 [R15+UR4+0x800], R3 ;  /* 0x000800030f007988 */ /* 0x0041e80008000004 */
[----:B0-----:R-:W2:Y:S04]  /*24840*/  LDL.LU R3, [R1+0x2e00] ;  /* 0x002e000001037983 */ /* 0x001ea80000300800 */
[----:B--2---:R-:W-:Y:S04]  /*24850*/  STS.U8 [R15+UR4+0x840], R3 ;  /* 0x000840030f007988 */ /* 0x004fe80008000004 */
[----:B----4-:R-:W-:Y:S04]  /*24860*/  STS.U8 [R15+UR4+0x880], R29 ;  /* 0x0008801d0f007988 */ /* 0x010fe80008000004 */
        /* <DEDUP_REMOVED lines=23> */
[----:B0-----:R-:W2:Y:S04]  /*249e0*/  LDL.LU R24, [R1+0x800] ;  /* 0x0008000001187983 */ /* 0x001ea80000300800 */
[----:B------:R-:W4:Y:S04]  /*249f0*/  LDL.LU R3, [R1+0x714] ;  /* 0x0007140001037983 */ /* 0x000f280000300800 */
[----:B----4-:R0:W-:Y:S04]  /*24a00*/  STL [R1+0x2df8], R3 ;  /* 0x002df80301007387 */ /* 0x0101e80000100800 */
[----:B0-----:R-:W4:Y:S04]  /*24a10*/  LDL.LU R3, [R1+0x7f8] ;  /* 0x0007f80001037983 */ /* 0x001f280000300800 */
[----:B------:R-:W-:Y:S04]  /*24a20*/  STS.U8 [R15+UR4+0x38c0], R26 ;  /* 0x0038c01a0f007988 */ /* 0x000fe80008000004 */
[----:B------:R-:W-:Y:S04]  /*24a30*/  STS.U8 [R15+UR4+0x3880], R28 ;  /* 0x0038801c0f007988 */ /* 0x000fe80008000004 */
[----:B---3--:R-:W-:Y:S04]  /*24a40*/  STS.U8 [R15+UR4+0x3940], R0 ;  /* 0x003940000f007988 */ /* 0x008fe80008000004 */
[----:B----4-:R0:W-:Y:S04]  /*24a50*/  STL [R1+0x2dfc], R3 ;  /* 0x002dfc0301007387 */ /* 0x0101e80000100800 */
[----:B0-----:R-:W3:Y:S04]  /*24a60*/  LDL.LU R3, [R1+0x7fc] ;  /* 0x0007fc0001037983 */ /* 0x001ee80000300800 */
        /* <DEDUP_REMOVED lines=28> */
[----:B---3--:R0:W-:Y:S04]  /*24c30*/  STS.U8 [R15+UR4+0x39c0], R3 ;  /* 0x0039c0030f007988 */ /* 0x0081e80008000004 */
[----:B0-----:R-:W3:Y:S04]  /*24c40*/  LDL.LU R3, [R1+0x2dfc] ;  /* 0x002dfc0001037983 */ /* 0x001ee80000300800 */
[----:B---3--:R0:W-:Y:S04]  /*24c50*/  STS.U8 [R15+UR4+0x3980], R3 ;  /* 0x003980030f007988 */ /* 0x0081e80008000004 */
[----:B0-----:R-:W3:Y:S04]  /*24c60*/  LDL.LU R3, [R1+0x2df8] ;  /* 0x002df80001037983 */ /* 0x001ee80000300800 */
[----:B---3--:R0:W-:Y:S04]  /*24c70*/  STS.U8 [R15+UR4+0x4800], R3 ;  /* 0x004800030f007988 */ /* 0x0081e80008000004 */
[----:B----4-:R1:W-:Y:S04]  /*24c80*/  STS.U8 [R15+UR4+0x4840], R26 ;  /* 0x0048401a0f007988 */ /* 0x0103e80008000004 */
        /* <DEDUP_REMOVED lines=21> */
[----:B-1----:R-:W4:Y:S04]  /*24de0*/  LDL.LU R26, [R1+0x2df0] ;  /* 0x002df000011a7983 */ /* 0x002f280000300800 */
[----:B------:R-:W-:Y:S04]  /*24df0*/  STS.U8 [R15+UR4+0x6980], R16 ;  /* 0x006980100f007988 */ /* 0x000fe80008000004 */
[----:B---3--:R-:W3:Y:S04]  /*24e00*/  LDL.LU R0, [R1+0x2dec] ;  /* 0x002dec0001007983 */ /* 0x008ee80000300800 */
[----:B------:R0:W-:Y:S04]  /*24e10*/  STS.U8 [R15+UR4+0x69c0], R28 ;  /* 0x0069c01c0f007988 */ /* 0x0001e80008000004 */
[----:B0-----:R-:W4:Y:S04]  /*24e20*/  LDL.LU R28, [R1] ;  /* 0x00000000011c7983 */ /* 0x001f280000300800 */
        /* <DEDUP_REMOVED lines=21> */
[----:B------:R1:W-:Y:S04]  /*24f80*/  STS.U8 [R15+UR4+0x7800], R20 ;  /* 0x007800140f007988 */ /* 0x0003e80008000004 */
[----:B--2---:R2:W-:Y:S04]  /*24f90*/  STS.U8 [R15+UR4+0x78c0], R22 ;  /* 0x0078c0160f007988 */ /* 0x0045e80008000004 */
[----:B------:R2:W-:Y:S04]  /*24fa0*/  STS.U8 [R15+UR4+0x7880], R24 ;  /* 0x007880180f007988 */ /* 0x0005e80008000004 */
[----:B0-----:R-:W4:Y:S04]  /*24fb0*/  LDL.LU R18, [R1+0x8e4] ;  /* 0x0008e40001127983 */ /* 0x001f280000300800 */
[----:B-1----:R-:W4:Y:S04]  /*24fc0*/  LDL.LU R20, [R1+0x8e0] ;  /* 0x0008e00001147983 */ /* 0x002f280000300800 */
[----:B--2---:R-:W2:Y:S04]  /*24fd0*/  LDL.LU R22, [R1+0x8dc] ;  /* 0x0008dc0001167983 */ /* 0x004ea80000300800 */
[----:B------:R-:W2:Y:S04]  /*24fe0*/  LDL.LU R24, [R1+0x8d8] ;  /* 0x0008d80001187983 */ /* 0x000ea80000300800 */
[----:B---3--:R0:W-:Y:S04]  /*24ff0*/  STS.U8 [R15+UR4+0x7940], R0 ;  /* 0x007940000f007988 */ /* 0x0081e80008000004 */
[----:B0-----:R-:W3:Y:S04]  /*25000*/  LDL.LU R0, [R1+0x7f4] ;  /* 0x0007f40001007983 */ /* 0x001ee80000300800 */
[----:B----4-:R0:W-:Y:S04]  /*25010*/  STS.U8 [R15+UR4+0x7900], R28 ;  /* 0x0079001c0f007988 */ /* 0x0101e80008000004 */
[----:B0-----:R-:W4:Y:S01]  /*25020*/  LDL.LU R28, [R1+0x2de8] ;  /* 0x002de800011c7983 */ /* 0x001f220000300800 */
[----:B------:R-:W-:-:S03]  /*25030*/  LOP3.LUT R3, R3, 0x28, RZ, 0x3c, !PT ;  /* 0x0000002803037812 */ /* 0x000fc600078e3cff */
[----:B----4-:R-:W-:Y:S04]  /*25040*/  STS.U8 [R15+UR4+0x79c0], R28 ;  /* 0x0079c01c0f007988 */ /* 0x010fe80008000004 */
[----:B------:R-:W-:Y:S04]  /*25050*/  STS.U8 [R15+UR4+0x7980], R26 ;  /* 0x0079801a0f007988 */ /* 0x000fe80008000004 */
[----:B------:R-:W-:Y:S04]  /*25060*/  STL [R1+0x2d4c], R28 ;  /* 0x002d4c1c01007387 */ /* 0x000fe80000100800 */
[----:B------:R-:W-:Y:S04]  /*25070*/  STS.U8 [R3+UR4+0xa00], R29 ;  /* 0x000a001d03007988 */ /* 0x000fe80008000004 */
[----:B------:R-:W-:Y:S04]  /*25080*/  STL [R1+0x2d50], R26 ;  /* 0x002d501a01007387 */ /* 0x000fe80000100800 */
[----:B------:R0:W-:Y:S04]  /*25090*/  STS.U8 [R3+UR4+0xa40], R10 ;  /* 0x000a400a03007988 */ /* 0x0001e80008000004 */
[----:B0-----:R-:W4:Y:S04]  /*250a0*/  LDL.LU R10, [R1+0x7e4] ;  /* 0x0007e400010a7983 */ /* 0x001f280000300800 */
[----:B----4-:R0:W-:Y:S04]  /*250b0*/  STL [R1+0x2ddc], R10 ;  /* 0x002ddc0a01007387 */ /* 0x0101e80000100800 */
[----:B0-----:R-:W4:Y:S04]  /*250c0*/  LDL.LU R10, [R1+0x7e8] ;  /* 0x0007e800010a7983 */ /* 0x001f280000300800 */
[----:B----4-:R0:W-:Y:S04]  /*250d0*/  STL [R1+0x2de0], R10 ;  /* 0x002de00a01007387 */ /* 0x0101e80000100800 */
[----:B0-----:R-:W4:Y:S04]  /*250e0*/  LDL.LU R10, [R1+0x7ec] ;  /* 0x0007ec00010a7983 */ /* 0x001f280000300800 */
        /* <DEDUP_REMOVED lines=20> */
[----:B--2---:R-:W-:Y:S04]  /*25230*/  STS.U8 [R3+UR4+0x2b80], R22 ;  /* 0x002b801603007988 */ /* 0x004fe80008000004 */
[----:B----4-:R0:W-:Y:S04]  /*25240*/  STL [R1+0x2de4], R10 ;  /* 0x002de40a01007387 */ /* 0x0101e80000100800 */
[----:B0-----:R-:W2:Y:S04]  /*25250*/  LDL.LU R10, [R1+0x7f0] ;  /* 0x0007f000010a7983 */ /* 0x001ea80000300800 */
        /* <DEDUP_REMOVED lines=26> */
[----:B---3--:R0:W-:Y:S04]  /*25400*/  STS.U8 [R3+UR4+0x3a40], R0 ;  /* 0x003a400003007988 */ /* 0x0081e80008000004 */
[----:B------:R-:W3:Y:S04]  /*25410*/  LDL.LU R5, [R1+0xdc] ;  /* 0x0000dc0001057983 */ /* 0x000ee80000300800 */
[----:B0-----:R-:W3:Y:S04]  /*25420*/  LDL.LU R0, [R1+0xd8] ;  /* 0x0000d80001007983 */ /* 0x001ee80000300800 */
[----:B--2---:R0:W-:Y:S04]  /*25430*/  STS.U8 [R3+UR4+0x3a00], R10 ;  /* 0x003a000a03007988 */ /* 0x0041e80008000004 */
[----:B0-----:R-:W2:Y:S04]  /*25440*/  LDL.LU R10, [R1+0x2de4] ;  /* 0x002de400010a7983 */ /* 0x001ea80000300800 */
[----:B--2---:R0:W-:Y:S04]  /*25450*/  STS.U8 [R3+UR4+0x3ac0], R10 ;  /* 0x003ac00a03007988 */ /* 0x0041e80008000004 */
[----:B0-----:R-:W2:Y:S04]  /*25460*/  LDL.LU R10, [R1+0x2de0] ;  /* 0x002de000010a7983 */ /* 0x001ea80000300800 */
[----:B--2---:R0:W-:Y:S04]  /*25470*/  STS.U8 [R3+UR4+0x3a80], R10 ;  /* 0x003a800a03007988 */ /* 0x0041e80008000004 */
[----:B0-----:R-:W2:Y:S04]  /*25480*/  LDL.LU R10, [R1+0x2ddc] ;  /* 0x002ddc00010a7983 */ /* 0x001ea80000300800 */
[----:B--2---:R0:W-:Y:S04]  /*25490*/  STS.U8 [R3+UR4+0x3b40], R10 ;  /* 0x003b400a03007988 */ /* 0x0041e80008000004 */
[----:B----4-:R1:W-:Y:S04]  /*254a0*/  STS.U8 [R3+UR4+0x3b00], R4 ;  /* 0x003b000403007988 */ /* 0x0103e80008000004 */
[----:B------:R2:W-:Y:S04]  /*254b0*/  STS.U8 [R3+UR4+0x3bc0], R2 ;  /* 0x003bc00203007988 */ /* 0x0005e80008000004 */
[----:B------:R4:W-:Y:S04]  /*254c0*/  STS.U8 [R3+UR4+0x3b80], R16 ;  /* 0x003b801003007988 */ /* 0x0009e80008000004 */
[----:B------:R1:W-:Y:S04]  /*254d0*/  STS.U8 [R3+UR4+0x4a00], R18 ;  /* 0x004a001203007988 */ /* 0x0003e80008000004 */
[----:B------:R2:W-:Y:S04]  /*254e0*/  STS.U8 [R3+UR4+0x4a40], R20 ;  /* 0x004a401403007988 */ /* 0x0005e80008000004 */
[----:B0-----:R-:W3:Y:S04]  /*254f0*/  LDL.LU R10, [R1+0x2dd8] ;  /* 0x002dd800010a7983 */ /* 0x001ee80000300800 */
[----:B-1----:R-:W3:Y:S04]  /*25500*/  LDL.LU R4, [R1+0x2dd4] ;  /* 0x002dd40001047983 */ /* 0x002ee80000300800 */
[----:B--2---:R-:W2:Y:S04]  /*25510*/  LDL.LU R2, [R1+0x2dd0] ;  /* 0x002dd00001027983 */ /* 0x004ea80000300800 */
[----:B----4-:R-:W4:Y:S04]  /*25520*/  LDL.LU R16, [R1+0x2dcc] ;  /* 0x002dcc0001107983 */ /* 0x010f280000300800 */
[----:B------:R-:W2:Y:S04]  /*25530*/  LDL.LU R18, [R1+0x2dc8] ;  /* 0x002dc80001127983 */ /* 0x000ea80000300800 */
[----:B------:R-:W2:Y:S04]  /*25540*/  LDL.LU R20, [R1+0x2dc4] ;  /* 0x002dc40001147983 */ /* 0x000ea80000300800 */
[----:B------:R0:W-:Y:S04]  /*25550*/  STS.U8 [R3+UR4+0x4a80], R22 ;  /* 0x004a801603007988 */ /* 0x0001e80008000004 */
[----:B------:R1:W-:Y:S04]  /*25560*/  STS.U8 [R3+UR4+0x4ac0], R24 ;  /* 0x004ac01803007988 */ /* 0x0003e80008000004 */
[----:B0-----:R-:W2:Y:S04]  /*25570*/  LDL.LU R22, [R1+0x2dc0] ;  /* 0x002dc00001167983 */ /* 0x001ea80000300800 */
[----:B-1----:R-:W2:Y:S04]  /*25580*/  LDL.LU R24, [R1+0x2dbc] ;  /* 0x002dbc0001187983 */ /* 0x002ea80000300800 */
[----:B------:R0:W-:Y:S04]  /*25590*/  STS.U8 [R3+UR4+0x4b00], R26 ;  /* 0x004b001a03007988 */ /* 0x0001e80008000004 */
[----:B------:R1:W-:Y:S04]  /*255a0*/  STS.U8 [R3+UR4+0x4b40], R28 ;  /* 0x004b401c03007988 */ /* 0x0003e80008000004 */
[----:B------:R0:W-:Y:S04]  /*255b0*/  STS.U8 [R3+UR4+0x4b80], R15 ;  /* 0x004b800f03007988 */ /* 0x0001e80008000004 */
[----:B------:R0:W-:Y:S04]  /*255c0*/  STS.U8 [R3+UR4+0x4bc0], R29 ;  /* 0x004bc01d03007988 */ /* 0x0001e80008000004 */
[----:B------:R1:W-:Y:S04]  /*255d0*/  STS.U8 [R3+UR4+0x5a40], R14 ;  /* 0x005a400e03007988 */ /* 0x0003e80008000004 */
[----:B------:R1:W-:Y:S04]  /*255e0*/  STS.U8 [R3+UR4+0x5a00], R27 ;  /* 0x005a001b03007988 */ /* 0x0003e80008000004 */
[----:B0-----:R-:W4:Y:S04]  /*255f0*/  LDL.LU R26, [R1+0xb1c] ;  /* 0x000b1c00011a7983 */ /* 0x001f280000300800 */
[----:B-1----:R-:W4:Y:S04]  /*25600*/  LDL.LU R28, [R1+0xb18] ;  /* 0x000b1800011c7983 */ /* 0x002f280000300800 */
[----:B------:R-:W4:Y:S04]  /*25610*/  LDL.LU R15, [R1+0xb14] ;  /* 0x000b1400010f7983 */ /* 0x000f280000300800 */
[----:B------:R-:W4:Y:S04]  /*25620*/  LDL.LU R29, [R1+0xa20] ;  /* 0x000a2000011d7983 */ /* 0x000f280000300800 */
[----:B------:R-:W4:Y:S04]  /*25630*/  LDL.LU R14, [R1+0xa1c] ;  /* 0x000a1c00010e7983 */ /* 0x000f280000300800 */
[----:B------:R0:W-:Y:S04]  /*25640*/  STS.U8 [R3+UR4+0x5ac0], R25 ;  /* 0x005ac01903007988 */ /* 0x0001e80008000004 */
[----:B------:R-:W4:Y:S04]  /*25650*/  LDL.LU R27, [R1+0xa18] ;  /* 0x000a1800011b7983 */ /* 0x000f280000300800 */
        /* <DEDUP_REMOVED lines=22> */
[----:B---3--:R0:W-:Y:S04]  /*257c0*/  STS.U8 [R3+UR4+0x6b80], R5 ;  /* 0x006b800503007988 */ /* 0x0081e80008000004 */
[----:B------:R-:W3:Y:S04]  /*257d0*/  LDL.LU R6, [R1+0x8bc] ;  /* 0x0008bc0001067983 */ /* 0x000ee80000300800 */
[----:B------:R1:W-:Y:S04]  /*257e0*/  STS.U8 [R3+UR4+0x6bc0], R0 ;  /* 0x006bc00003007988 */ /* 0x0003e80008000004 */
[----:B0-----:R-:W3:Y:S04]  /*257f0*/  LDL.LU R5, [R1+0x8b8] ;  /* 0x0008b80001057983 */ /* 0x001ee80000300800 */
[----:B-1----:R-:W3:Y:S04]  /*25800*/  LDL.LU R0, [R1+0x7d4] ;  /* 0x0007d40001007983 */ /* 0x002ee80000300800 */
[----:B--2---:R-:W-:Y:S04]  /*25810*/  STS.U8 [R3+UR4+0x7a40], R24 ;  /* 0x007a401803007988 */ /* 0x004fe80008000004 */
[----:B------:R0:W-:Y:S04]  /*25820*/  STL [R1+0x2d54], R24 ;  /* 0x002d541801007387 */ /* 0x0001e80000100800 */
[----:B------:R-:W-:Y:S04]  /*25830*/  STS.U8 [R3+UR4+0x7a00], R22 ;  /* 0x007a001603007988 */ /* 0x000fe80008000004 */
[----:B------:R-:W-:Y:S04]  /*25840*/  STS.U8 [R3+UR4+0x7ac0], R20 ;  /* 0x007ac01403007988 */ /* 0x000fe80008000004 */
[----:B------:R-:W-:Y:S04]  /*25850*/  STS.U8 [R3+UR4+0x7a80], R18 ;  /* 0x007a801203007988 */ /* 0x000fe80008000004 */
[----:B0-----:R-:W2:Y:S04]  /*25860*/  LDL.LU R24, [R1+0xb20] ;  /* 0x000b200001187983 */ /* 0x001ea80000300800 */
[----:B------:R0:W-:Y:S04]  /*25870*/  STL [R1+0x2d58], R22 ;  /* 0x002d581601007387 */ /* 0x0001e80000100800 */
[----:B----4-:R-:W-:Y:S04]  /*25880*/  STS.U8 [R3+UR4+0x7b40], R16 ;  /* 0x007b401003007988 */ /* 0x010fe80008000004 */
[----:B------:R-:W-:Y:S04]  /*25890*/  STS.U8 [R3+UR4+0x7b00], R2 ;  /* 0x007b000203007988 */ /* 0x000fe80008000004 */
[----:B0-----:R-:W4:Y:S04]  /*258a0*/  LDL.LU R22, [R1+0xb24] ;  /* 0x000b240001167983 */ /* 0x001f280000300800 */
[----:B------:R0:W-:Y:S04]  /*258b0*/  STL [R1+0x2d5c], R20 ;  /* 0x002d5c1401007387 */ /* 0x0001e80000100800 */
[----:B0-----:R-:W2:Y:S04]  /*258c0*/  LDL.LU R20, [R1+0xb28] ;  /* 0x000b280001147983 */ /* 0x001ea80000300800 */
[----:B------:R0:W-:Y:S04]  /*258d0*/  STL [R1+0x2d60], R18 ;  /* 0x002d601201007387 */ /* 0x0001e80000100800 */
[----:B0-----:R-:W2:Y:S04]  /*258e0*/  LDL.LU R18, [R1+0xb2c] ;  /* 0x000b2c0001127983 */ /* 0x001ea80000300800 */
[----:B------:R0:W-:Y:S04]  /*258f0*/  STL [R1+0x2d64], R16 ;  /* 0x002d641001007387 */ /* 0x0001e80000100800 */
[----:B0-----:R-:W2:Y:S04]  /*25900*/  LDL.LU R16, [R1+0xb30] ;  /* 0x000b300001107983 */ /* 0x001ea80000300800 */
[----:B------:R-:W2:Y:S01]  /*25910*/  LDL.LU R3, [R1+0x2db8] ;  /* 0x002db80001037983 */ /* 0x000ea20000300800 */
[----:B------:R-:W-:-:S04]  /*25920*/  LOP3.LUT R10, R10, 0x3f, RZ, 0xc0, !PT ;  /* 0x0000003f0a0a7812 */ /* 0x000fc800078ec0ff */
[C---:B------:R-:W-:Y:S02]  /*25930*/  LOP3.LUT R2, R10.reuse, 0x28, RZ, 0x3c, !PT ;  /* 0x000000280a027812 */ /* 0x040fe400078e3cff */
[----:B------:R-:W-:Y:S01]  /*25940*/  LOP3.LUT R10, R10, 0x30, RZ, 0x3c, !PT ;  /* 0x000000300a0a7812 */ /* 0x000fe200078e3cff */
[----:B------:R-:W-:Y:S04]  /*25950*/  STL [R1+0x2d68], R4 ;  /* 0x002d680401007387 */ /* 0x000fe80000100800 */
[----:B--2---:R-:W-:Y:S04]  /*25960*/  STS.U8 [R2+UR4+0x7bc0], R3 ;  /* 0x007bc00302007988 */ /* 0x004fe80008000004 */
[----:B------:R-:W-:Y:S04]  /*25970*/  STS.U8 [R2+UR4+0x7b80], R4 ;  /* 0x007b800402007988 */ /* 0x000fe80008000004 */
[----:B------:R-:W-:Y:S04]  /*25980*/  STS.U8 [R10+UR4+0xc00], R16 ;  /* 0x000c00100a007988 */ /* 0x000fe80008000004 */
[----:B------:R-:W-:Y:S04]  /*25990*/  STS.U8 [R10+UR4+0xc40], R18 ;  /* 0x000c40120a007988 */ /* 0x000fe80008000004 */
[----:B------:R-:W-:Y:S04]  /*259a0*/  STS.U8 [R10+UR4+0xc80], R20 ;  /* 0x000c80140a007988 */ /* 0x000fe80008000004 */
[----:B----4-:R-:W-:Y:S04]  /*259b0*/  STS.U8 [R10+UR4+0xcc0], R22 ;  /* 0x000cc0160a007988 */ /* 0x010fe80008000004 */
[----:B------:R-:W-:Y:S04]  /*259c0*/  STS.U8 [R10+UR4+0xd00], R24 ;  /* 0x000d00180a007988 */ /* 0x000fe80008000004 */
[----:B------:R-:W-:Y:S04]  /*259d0*/  STS.U8 [R10+UR4+0xd40], R26 ;  /* 0x000d401a0a007988 */ /* 0x000fe80008000004 */
[----:B------:R-:W-:Y:S04]  /*259e0*/  STS.U8 [R10+UR4+0xd80], R28 ;  /* 0x000d801c0a007988 */ /* 0x000fe80008000004 */
[----:B------:R0:W-:Y:S04]  /*259f0*/  STS.U8 [R10+UR4+0xdc0], R15 ;  /* 0x000dc00f0a007988 */ /* 0x0001e80008000004 */
[----:B0-----:R-:W2:Y:S04]  /*25a00*/  LDL.LU R15, [R1+0x7c4] ;  /* 0x0007c400010f7983 */ /* 0x001ea80000300800 */
[----:B--2---:R0:W-:Y:S04]  /*25a10*/  STL [R1+0x2dac], R15 ;  /* 0x002dac0f01007387 */ /* 0x0041e80000100800 */
[----:B0-----:R-:W2:Y:S04]  /*25a20*/  LDL.LU R15, [R1+0x7c8] ;  /* 0x0007c800010f7983 */ /* 0x001ea80000300800 */
[----:B--2---:R0:W-:Y:S04]  /*25a30*/  STL [R1+0x2db0], R15 ;  /* 0x002db00f01007387 */ /* 0x0041e80000100800 */
        /* <DEDUP_REMOVED lines=15> */
[----:B---3--:R-:W-:Y:S04]  /*25b30*/  STS.U8 [R10+UR4+0x2d80], R6 ;  /* 0x002d80060a007988 */ /* 0x008fe80008000004 */
[----:B------:R-:W-:Y:S04]  /*25b40*/  STS.U8 [R10+UR4+0x2dc0], R5 ;  /* 0x002dc0050a007988 */ /* 0x000fe80008000004 */
[----:B--2---:R0:W-:Y:S04]  /*25b50*/  STL [R1+0x2db4], R15 ;  /* 0x002db40f01007387 */ /* 0x0041e80000100800 */
[----:B0-----:R-:W2:Y:S04]  /*25b60*/  LDL.LU R15, [R1+0x7d0] ;  /* 0x0007d000010f7983 */ /* 0x001ea80000300800 */
[----:B------:R-:W3:Y:S04]  /*25b70*/  LDL.LU R12, [R1+0x7c0] ;  /* 0x0007c000010c7983 */ /* 0x000ee80000300800 */
[----:B------:R-:W4:Y:S04]  /*25b80*/  LDL.LU R11, [R1+0x7bc] ;  /* 0x0007bc00010b7983 */ /* 0x000f280000300800 */
        /* <DEDUP_REMOVED lines=33> */
[----:B---3--:R1:W-:Y:S04]  /*25da0*/  STS.U8 [R10+UR4+0x3d00], R12 ;  /* 0x003d000c0a007988 */ /* 0x0083e80008000004 */
[----:B----4-:R2:W-:Y:S04]  /*25db0*/  STS.U8 [R10+UR4+0x3dc0], R11 ;  /* 0x003dc00b0a007988 */ /* 0x0105e80008000004 */
[----:B------:R3:W-:Y:S04]  /*25dc0*/  STS.U8 [R10+UR4+0x3d80], R9 ;  /* 0x003d80090a007988 */ /* 0x0007e80008000004 */
[----:B------:R4:W-:Y:S04]  /*25dd0*/  STS.U8 [R10+UR4+0x4c00], R8 ;  /* 0x004c00080a007988 */ /* 0x0009e80008000004 */
[----:B------:R2:W-:Y:S04]  /*25de0*/  STS.U8 [R10+UR4+0x4c40], R7 ;  /* 0x004c40070a007988 */ /* 0x0005e80008000004 */
[----:B0-----:R-:W4:Y:S04]  /*25df0*/  LDL.LU R15, [R1+0x2da8] ;  /* 0x002da800010f7983 */ /* 0x001f280000300800 */
[----:B-1----:R-:W4:Y:S04]  /*25e00*/  LDL.LU R12, [R1+0x2da4] ;  /* 0x002da400010c7983 */ /* 0x002f280000300800 */
[----:B--2---:R-:W2:Y:S04]  /*25e10*/  LDL.LU R11, [R1+0x2da0] ;  /* 0x002da000010b7983 */ /* 0x004ea80000300800 */
[----:B---3--:R-:W3:Y:S04]  /*25e20*/  LDL.LU R9, [R1+0x2d9c] ;  /* 0x002d9c0001097983 */ /* 0x008ee80000300800 */
[----:B----4-:R-:W4:Y:S04]  /*25e30*/  LDL.LU R8, [R1+0x2d98] ;  /* 0x002d980001087983 */ /* 0x010f280000300800 */
        /* <DEDUP_REMOVED lines=11> */
[----:B0-----:R-:W3:Y:S04]  /*25ef0*/  LDL.LU R4, [R1+0xb00] ;  /* 0x000b000001047983 */ /* 0x001ee80000300800 */
[----:B-1----:R-:W3:Y:S04]  /*25f00*/  LDL.LU R3, [R1+0xafc] ;  /* 0x000afc0001037983 */ /* 0x002ee80000300800 */
[----:B------:R-:W3:Y:S04]  /*25f10*/  LDL.LU R2, [R1+0xaf8] ;  /* 0x000af80001027983 */ /* 0x000ee80000300800 */
[----:B------:R-:W3:Y:S04]  /*25f20*/  LDL.LU R16, [R1+0xaf4] ;  /* 0x000af40001107983 */ /* 0x000ee80000300800 */
[----:B------:R-:W3:Y:S04]  /*25f30*/  LDL.LU R18, [R1+0xa00] ;  /* 0x000a000001127983 */ /* 0x000ee80000300800 */
[----:B------:R0:W-:Y:S04]  /*25f40*/  STS.U8 [R10+UR4+0x5cc0], R22 ;  /* 0x005cc0160a007988 */ /* 0x0001e80008000004 */
[----:B------:R-:W3:Y:S04]  /*25f50*/  LDL.LU R20, [R1+0x9fc] ;  /* 0x0009fc0001147983 */ /* 0x000ee80000300800 */
        /* <DEDUP_REMOVED lines=31> */
[----:B----4-:R-:W-:Y:S04]  /*26150*/  STS.U8 [R10+UR4+0x7c80], R8 ;  /* 0x007c80080a007988 */ /* 0x010fe80008000004 */
[----:B---3--:R-:W-:Y:S04]  /*26160*/  STS.U8 [R10+UR4+0x7d40], R9 ;  /* 0x007d40090a007988 */ /* 0x008fe80008000004 */
[----:B0-----:R-:W2:Y:S04]  /*26170*/  LDL.LU R5, [R1+0xb04] ;  /* 0x000b040001057983 */ /* 0x001ea80000300800 */
[----:B------:R0:W-:Y:S04]  /*26180*/  STL [R1+0x2d70], R6 ;  /* 0x002d700601007387 */ /* 0x0001e80000100800 */
[----:B0-----:R-:W3:Y:S04]  /*26190*/  LDL.LU R6, [R1+0xb08] ;  /* 0x000b080001067983 */ /* 0x001ee80000300800 */
[----:B------:R-:W4:Y:S04]  /*261a0*/  LDL.LU R7, [R1+0xb0c] ;  /* 0x000b0c0001077983 */ /* 0x000f280000300800 */
[----:B------:R0:W-:Y:S04]  /*261b0*/  STL [R1+0x2d74], R8 ;  /* 0x002d740801007387 */ /* 0x0001e80000100800 */
[----:B0-----:R-:W2:Y:S04]  /*261c0*/  LDL.LU R8, [R1+0xb10] ;  /* 0x000b100001087983 */ /* 0x001ea80000300800 */
[----:B------:R-:W2:Y:S01]  /*261d0*/  LDL.LU R10, [R1+0x2d88] ;  /* 0x002d8800010a7983 */ /* 0x000ea20000300800 */
[----:B------:R-:W-:-:S02]  /*261e0*/  LOP3.LUT R9, R15, 0x30, RZ, 0x3c, !PT ;  /* 0x000000300f097812 */ /* 0x000fc400078e3cff */
[----:B------:R-:W-:-:S03]  /*261f0*/  LOP3.LUT R15, R15, 0x38, RZ, 0x3c, !PT ;  /* 0x000000380f0f7812 */ /* 0x000fc600078e3cff */
[----:B--2---:R-:W-:Y:S04]  /*26200*/  STS.U8 [R9+UR4+0x7d00], R10 ;  /* 0x007d000a09007988 */ /* 0x004fe80008000004 */
[----:B------:R-:W-:Y:S04]  /*26210*/  STS.U8 [R9+UR4+0x7dc0], R11 ;  /* 0x007dc00b09007988 */ /* 0x000fe80008000004 */
[----:B------:R-:W-:Y:S04]  /*26220*/  STS.U8 [R9+UR4+0x7d80], R12 ;  /* 0x007d800c09007988 */ /* 0x000fe80008000004 */
[----:B------:R-:W-:Y:S04]  /*26230*/  STS.U8 [R15+UR4+0xe00], R8 ;  /* 0x000e00080f007988 */ /* 0x000fe80008000004 */
[----:B----4-:R-:W-:Y:S04]  /*26240*/  STS.U8 [R15+UR4+0xe40], R7 ;  /* 0x000e40070f007988 */ /* 0x010fe80008000004 */
[----:B---3--:R-:W-:Y:S04]  /*26250*/  STS.U8 [R15+UR4+0xe80], R6 ;  /* 0x000e80060f007988 */ /* 0x008fe80008000004 */
        /* <DEDUP_REMOVED lines=11> */
[----:B------:R-:W-:Y:S04]  /*26310*/  STL [R1+0x2d78], R10 ;  /* 0x002d780a01007387 */ /* 0x000fe80000100800 */
[----:B------:R-:W-:Y:S04]  /*26320*/  STS.U8 [R15+UR4+0x1fc0], R29 ;  /* 0x001fc01d0f007988 */ /* 0x000fe80008000004 */
[----:B------:R-:W-:Y:S04]  /*26330*/  STL [R1+0x2d7c], R12 ;  /* 0x002d7c0c01007387 */ /* 0x000fe80000100800 */
[----:B------:R0:W-:Y:S04]  /*26340*/  STS.U8 [R15+UR4+0x1f80], R14 ;  /* 0x001f800e0f007988 */ /* 0x0001e80008000004 */
[----:B0-----:R-:W2:Y:S04]  /*26350*/  LDL.LU R14, [R1+0x7b4] ;  /* 0x0007b400010e7983 */ /* 0x001ea80000300800 */
[----:B------:R-:W3:Y:S04]  /*26360*/  LDL.LU R12, [R1+0x7a8] ;  /* 0x0007a800010c7983 */ /* 0x000ee80000300800 */
[----:B---3--:R0:W-:Y:S04]  /*26370*/  STL [R1+0x2d80], R12 ;  /* 0x002d800c01007387 */ /* 0x0081e80000100800 */
        /* <DEDUP_REMOVED lines=8> */
[----:B---3--:R0:W-:Y:S04]  /*26400*/  STL [R1+0x2d84], R12 ;  /* 0x002d840c01007387 */ /* 0x0081e80000100800 */
        /* <DEDUP_REMOVED lines=29> */
[----:B-1----:R-:W2:Y:S04]  /*265e0*/  LDL.LU R14, [R1+0x9c] ;  /* 0x00009c00010e7983 */ /* 0x002ea80000300800 */
[----:B---3--:R0:W-:Y:S04]  /*265f0*/  STS.U8 [R15+UR4+0x3e00], R12 ;  /* 0x003e000c0f007988 */ /* 0x0081e80008000004 */
[----:B0-----:R-:W3:Y:S04]  /*26600*/  LDL.LU R12, [R1+0x2d84] ;  /* 0x002d8400010c7983 */ /* 0x001ee80000300800 */
[----:B---3--:R0:W-:Y:S04]  /*26610*/  STS.U8 [R15+UR4+0x3ec0], R12 ;  /* 0x003ec00c0f007988 */ /* 0x0081e80008000004 */
[----:B0-----:R-:W3:Y:S04]  /*26620*/  LDL.LU R12, [R1+0x2d80] ;  /* 0x002d8000010c7983 */ /* 0x001ee80000300800 */
[----:B---3--:R0:W-:Y:S04]  /*26630*/  STS.U8 [R15+UR4+0x3e80], R12 ;  /* 0x003e800c0f007988 */ /* 0x0081e80008000004 */
[----:B----4-:R1:W-:Y:S04]  /*26640*/  STS.U8 [R15+UR4+0x3f40], R10 ;  /* 0x003f400a0f007988 */ /* 0x0103e80008000004 */
[----:B------:R3:W-:Y:S04]  /*26650*/  STS.U8 [R15+UR4+0x3f00], R8 ;  /* 0x003f00080f007988 */ /* 0x0007e80008000004 */
[----:B------:R4:W-:Y:S04]  /*26660*/  STS.U8 [R15+UR4+0x3fc0], R6 ;  /* 0x003fc0060f007988 */ /* 0x0009e80008000004 */
[----:B------:R1:W-:Y:S04]  /*26670*/  STS.U8 [R15+UR4+0x3f80], R5 ;  /* 0x003f80050f007988 */ /* 0x0003e80008000004 */
[----:B------:R2:W-:Y:S04]  /*26680*/  STS.U8 [R15+UR4+0x4e00], R4 ;  /* 0x004e00040f007988 */ /* 0x0005e80008000004 */
[----:B0-----:R-:W2:Y:S04]  /*26690*/  LDL.LU R12, [R1+0x2d7c] ;  /* 0x002d7c00010c7983 */ /* 0x001ea80000300800 */
[----:B-1----:R-:W2:Y:S04]  /*266a0*/  LDL.LU R10, [R1+0x2d78] ;  /* 0x002d7800010a7983 */ /* 0x002ea80000300800 */
[----:B---3--:R-:W3:Y:S04]  /*266b0*/  LDL.LU R8, [R1+0x2d74] ;  /* 0x002d740001087983 */ /* 0x008ee80000300800 */
[----:B----4-:R-:W4:Y:S04]  /*266c0*/  LDL.LU R6, [R1+0x2d70] ;  /* 0x002d700001067983 */ /* 0x010f280000300800 */
[----:B------:R-:W3:Y:S04]  /*266d0*/  LDL.LU R5, [R1+0x2d6c] ;  /* 0x002d6c0001057983 */ /* 0x000ee80000300800 */
[----:B--2---:R-:W2:Y:S04]  /*266e0*/  LDL.LU R4, [R1+0x2d68] ;  /* 0x002d680001047983 */ /* 0x004ea80000300800 */
[----:B------:R0:W-:Y:S04]  /*266f0*/  STS.U8 [R15+UR4+0x4e40], R16 ;  /* 0x004e40100f007988 */ /* 0x0001e80008000004 */
[----:B------:R1:W-:Y:S04]  /*26700*/  STS.U8 [R15+UR4+0x4e80], R18 ;  /* 0x004e80120f007988 */ /* 0x0003e80008000004 */
[----:B------:R0:W-:Y:S04]  /*26710*/  STS.U8 [R15+UR4+0x4ec0], R20 ;  /* 0x004ec0140f007988 */ /* 0x0001e80008000004 */
[----:B------:R0:W-:Y:S04]  /*26720*/  STS.U8 [R15+UR4+0x4f00], R22 ;  /* 0x004f00160f007988 */ /* 0x0001e80008000004 */
[----:B------:R1:W-:Y:S04]  /*26730*/  STS.U8 [R15+UR4+0x4f40], R24 ;  /* 0x004f40180f007988 */ /* 0x0003e80008000004 */
[----:B------:R1:W-:Y:S04]  /*26740*/  STS.U8 [R15+UR4+0x4f80], R26 ;  /* 0x004f801a0f007988 */ /* 0x0003e80008000004 */
[----:B0-----:R-:W2:Y:S04]  /*26750*/  LDL.LU R16, [R1+0x2d64] ;  /* 0x002d640001107983 */ /* 0x001ea80000300800 */
[----:B-1----:R-:W2:Y:S04]  /*26760*/  LDL.LU R18, [R1+0x2d60] ;  /* 0x002d600001127983 */ /* 0x002ea80000300800 */
[----:B------:R-:W2:Y:S04]  /*26770*/  LDL.LU R20, [R1+0x2d5c] ;  /* 0x002d5c0001147983 */ /* 0x000ea80000300800 */
[----:B------:R-:W2:Y:S04]  /*26780*/  LDL.LU R22, [R1+0x2d58] ;  /* 0x002d580001167983 */ /* 0x000ea80000300800 */
[----:B------:R-:W2:Y:S04]  /*26790*/  LDL.LU R24, [R1+0x2d54] ;  /* 0x002d540001187983 */ /* 0x000ea80000300800 */
[----:B------:R-:W2:Y:S04]  /*267a0*/  LDL.LU R26, [R1+0x2d50] ;  /* 0x002d5000011a7983 */ /* 0x000ea80000300800 */
        /* <DEDUP_REMOVED lines=20> */
[----:B------:R-:W-:Y:S04]  /*268f0*/  STS.U8 [R15+UR4+0x6e40], R11 ;  /* 0x006e400b0f007988 */ /* 0x000fe80008000004 */
[----:B------:R-:W-:Y:S04]  /*26900*/  STS.U8 [R15+UR4+0x6e80], R9 ;  /* 0x006e80090f007988 */ /* 0x000fe80008000004 */
[----:B------:R-:W-:Y:S04]  /*26910*/  STS.U8 [R15+UR4+0x6ec0], R7 ;  /* 0x006ec0070f007988 */ /* 0x000fe80008000004 */
[----:B------:R0:W-:Y:S04]  /*26920*/  STS.U8 [R15+UR4+0x6f00], R3 ;  /* 0x006f00030f007988 */ /* 0x0001e80008000004 */
[----:B------:R1:W-:Y:S04]  /*26930*/  STS.U8 [R15+UR4+0x6f40], R2 ;  /* 0x006f40020f007988 */ /* 0x0003e80008000004 */
[----:B------:R-:W-:Y:S04]  /*26940*/  STS.U8 [R15+UR4+0x6f80], R14 ;  /* 0x006f800e0f007988 */ /* 0x000fe80008000004 */
[----:B0-----:R-:W3:Y:S04]  /*26950*/  LDL R3, [R1+0xcfc] ;  /* 0x000cfc0001037983 */ /* 0x001ee80000100800 */
[----:B-1----:R-:W3:Y:S04]  /*26960*/  LDL R2, [R1+0x1ce0] ;  /* 0x001ce00001027983 */ /* 0x002ee80000100800 */
[----:B--2---:R0:W-:Y:S04]  /*26970*/  STS.U8 [R15+UR4+0x6fc0], R0 ;  /* 0x006fc0000f007988 */ /* 0x0041e80008000004 */
[----:B------:R1:W-:Y:S04]  /*26980*/  STS.U8 [R15+UR4+0x7e40], R13 ;  /* 0x007e400d0f007988 */ /* 0x0003e80008000004 */
[----:B0-----:R-:W2:Y:S04]  /*26990*/  LDL.LU R0, [R1+0x2d24] ;  /* 0x002d240001007983 */ /* 0x001ea80000300800 */
[----:B------:R-:W4:Y:S04]  /*269a0*/  LDL R14, [R1+0x1cf8] ;  /* 0x001cf800010e7983 */ /* 0x000f280000100800 */
[----:B-1----:R-:W4:Y:S04]  /*269b0*/  LDL R13, [R1+0x1cc0] ;  /* 0x001cc000010d7983 */ /* 0x002f280000100800 */
[----:B------:R-:W-:Y:S04]  /*269c0*/  STS.U8 [R15+UR4+0x7e00], R17 ;  /* 0x007e00110f007988 */ /* 0x000fe80008000004 */
[----:B------:R-:W-:Y:S04]  /*269d0*/  STS.U8 [R15+UR4+0x7ec0], R19 ;  /* 0x007ec0130f007988 */ /* 0x000fe80008000004 */
[----:B------:R-:W-:Y:S04]  /*269e0*/  STS.U8 [R15+UR4+0x7e80], R21 ;  /* 0x007e80150f007988 */ /* 0x000fe80008000004 */
[----:B------:R-:W-:Y:S04]  /*269f0*/  STS.U8 [R15+UR4+0x7f40], R23 ;  /* 0x007f40170f007988 */ /* 0x000fe80008000004 */
[----:B------:R-:W-:Y:S04]  /*26a00*/  STS.U8 [R15+UR4+0x7f00], R25 ;  /* 0x007f00190f007988 */ /* 0x000fe80008000004 */
[----:B------:R-:W-:Y:S04]  /*26a10*/  STS.U8 [R15+UR4+0x7fc0], R27 ;  /* 0x007fc01b0f007988 */ /* 0x000fe80008000004 */
[----:B------:R0:W-:Y:S01]  /*26a20*/  STS.U8 [R15+UR4+0x7f80], R29 ;  /* 0x007f801d0f007988 */ /* 0x0001e20008000004 */
[----:B------:R-:W-:Y:S01]  /*26a30*/  BAR.SYNC.DEFER_BLOCKING 0x0 ;  /* 0x0000000000007b1d */ /* 0x000fe20000010000 */
[----:B---3--:R-:W-:-:S05]  /*26a40*/  PRMT R5, RZ, 0x7610, R5 ;  /* 0x00007610ff057816 */ /* 0x008fca0000000005 */
[----:B------:R-:W3:Y:S04]  /*26a50*/  LDL R11, [R1+0x1cc4] ;  /* 0x001cc400010b7983 */ /* 0x000ee80000100800 */
[----:B------:R-:W3:Y:S01]  /*26a60*/  LDL R9, [R1+0x1d00] ;  /* 0x001d000001097983 */ /* 0x000ee20000100800 */
[----:B------:R-:W-:-:S03]  /*26a70*/  PRMT R8, RZ, 0x7610, R8 ;  /* 0x00007610ff087816 */ /* 0x000fc60000000008 */
[----:B0-----:R-:W3:Y:S04]  /*26a80*/  LDL R29, [R1+0x1d08] ;  /* 0x001d0800011d7983 */ /* 0x001ee80000100800 */
[----:B------:R-:W3:Y:S04]  /*26a90*/  LDL R15, [R1+0x1cd0] ;  /* 0x001cd000010f7983 */ /* 0x000ee80000100800 */
[----:B------:R-:W3:Y:S01]  /*26aa0*/  LDL R7, [R1+0x1d10] ;  /* 0x001d100001077983 */ /* 0x000ee20000100800 */
[----:B--2---:R-:W-:-:S06]  /*26ab0*/  PRMT R0, RZ, 0x7610, R0 ;  /* 0x00007610ff007816 */ /* 0x004fcc0000000000 */
[----:B------:R4:W2:Y:S02]  /*26ac0*/  @!P2 LDG.E.U8 R0, desc[UR42][R2.64] ;  /* 0x0000002a0200a981 */ /* 0x0008a4000c1e1100 */
[----:B----4-:R-:W-:Y:S02]  /*26ad0*/  @!P2 IMAD.MOV.U32 R2, RZ, RZ, R14 ;  /* 0x000000ffff02a224 */ /* 0x010fe400078e000e */
[----:B------:R-:W-:-:S05]  /*26ae0*/  @!P2 IMAD.MOV.U32 R3, RZ, RZ, R13 ;  /* 0x000000ffff03a224 */ /* 0x000fca00078e000d */
[----:B------:R3:W4:Y:S02]  /*26af0*/  @!P2 LDG.E.U8 R5, desc[UR42][R2.64] ;  /* 0x0000002a0205a981 */ /* 0x000724000c1e1100 */
[----:B---3--:R-:W-:Y:S02]  /*26b00*/  @!P2 IMAD.MOV.U32 R2, RZ, RZ, R9 ;  /* 0x000000ffff02a224 */ /* 0x008fe400078e0009 */
[----:B------:R-:W-:-:S05]  /*26b10*/  @!P2 IMAD.MOV.U32 R3, RZ, RZ, R11 ;  /* 0x000000ffff03a224 */ /* 0x000fca00078e000b */
[----:B------:R0:W3:Y:S04]  /*26b20*/  @!P2 LDG.E.U8 R8, desc[UR42][R2.64] ;  /* 0x0000002a0208a981 */ /* 0x0000e8000c1e1100 */
[----:B--2---:R1:W-:Y:S04]  /*26b30*/  STL [R1+0x1c], R0 ;  /* 0x00001c0001007387 */ /* 0x0043e80000100800 */
[----:B-1----:R-:W2:Y:S04]  /*26b40*/  LDL.LU R0, [R1+0x2d20] ;  /* 0x002d200001007983 */ /* 0x002ea80000300800 */
[----:B------:R-:W3:Y:S04]  /*26b50*/  LDL R14, [R1+0x1cd4] ;  /* 0x001cd400010e7983 */ /* 0x000ee80000100800 */
[----:B----4-:R1:W-:Y:S04]  /*26b60*/  STL [R1+0x18], R5 ;  /* 0x0000180501007387 */ /* 0x0103e80000100800 */
[----:B------:R-:W4:Y:S01]  /*26b70*/  LDL R3, [R1+0x1ccc] ;  /* 0x001ccc0001037983 */ /* 0x000f220000100800 */
[----:B------:R-:W-:Y:S01]  /*26b80*/  PRMT R28, RZ, 0x7610, R28 ;  /* 0x00007610ff1c7816 */ /* 0x000fe2000000001c */
[----:B0-----:R-:W-:Y:S01]  /*26b90*/  @!P2 IMAD.MOV.U32 R2, RZ, RZ, R29 ;  /* 0x000000ffff02a224 */ /* 0x001fe200078e001d */
[----:B------:R-:W-:Y:S01]  /*26ba0*/  PRMT R6, RZ, 0x7610, R6 ;  /* 0x00007610ff067816 */ /* 0x000fe20000000006 */
[----:B------:R-:W3:Y:S04]  /*26bb0*/  LDL R13, [R1+0x1cdc] ;  /* 0x001cdc00010d7983 */ /* 0x000ee80000100800 */
[----:B------:R-:W3:Y:S01]  /*26bc0*/  LDL R11, [R1+0x1d20] ;  /* 0x001d2000010b7983 */ /* 0x000ee20000100800 */
[----:B------:R-:W-:-:S03]  /*26bd0*/  PRMT R4, RZ, 0x7610, R4 ;  /* 0x00007610ff047816 */ /* 0x000fc60000000004 */
[----:B------:R-:W3:Y:S04]  /*26be0*/  LDL R9, [R1+0x1ce4] ;  /* 0x001ce40001097983 */ /* 0x000ee80000100800 */
[----:B-1----:R-:W3:Y:S01]  /*26bf0*/  LDL R5, [R1+0x1d18] ;  /* 0x001d180001057983 */ /* 0x002ee20000100800 */
[----:B------:R-:W-:Y:S02]  /*26c00*/  PRMT R10, RZ, 0x7610, R10 ;  /* 0x00007610ff0a7816 */ /* 0x000fe4000000000a */
[----:B------:R-:W-:Y:S02]  /*26c10*/  PRMT R12, RZ, 0x7610, R12 ;  /* 0x00007610ff0c7816 */ /* 0x000fe4000000000c */
[----:B------:R-:W-:Y:S02]  /*26c20*/  PRMT R27, RZ, 0x7610, R27 ;  /* 0x00007610ff1b7816 */ /* 0x000fe4000000001b */
[----:B------:R-:W-:-:S02]  /*26c30*/  PRMT R26, RZ, 0x7610, R26 ;  /* 0x00007610ff1a7816 */ /* 0x000fc4000000001a */
[----:B------:R-:W-:Y:S02]  /*26c40*/  PRMT R22, RZ, 0x7610, R22 ;  /* 0x00007610ff167816 */ /* 0x000fe40000000016 */
[----:B------:R-:W-:Y:S02]  /*26c50*/  PRMT R20, RZ, 0x7610, R20 ;  /* 0x00007610ff147816 */ /* 0x000fe40000000014 */
[----:B------:R-:W-:Y:S02]  /*26c60*/  PRMT R18, RZ, 0x7610, R18 ;  /* 0x00007610ff127816 */ /* 0x000fe40000000012 */
[----:B------:R-:W-:Y:S02]  /*26c70*/  PRMT R16, RZ, 0x7610, R16 ;  /* 0x00007610ff107816 */ /* 0x000fe40000000010 */
[----:B------:R-:W-:Y:S02]  /*26c80*/  PRMT R17, RZ, 0x7610, R17 ;  /* 0x00007610ff117816 */ /* 0x000fe40000000011 */
[----:B------:R-:W-:-:S02]  /*26c90*/  PRMT R19, RZ, 0x7610, R19 ;  /* 0x00007610ff137816 */ /* 0x000fc40000000013 */
[----:B------:R-:W-:Y:S02]  /*26ca0*/  PRMT R21, RZ, 0x7610, R21 ;  /* 0x00007610ff157816 */ /* 0x000fe40000000015 */
[----:B------:R-:W-:Y:S02]  /*26cb0*/  PRMT R23, RZ, 0x7610, R23 ;  /* 0x00007610ff177816 */ /* 0x000fe40000000017 */
[----:B------:R-:W-:Y:S02]  /*26cc0*/  PRMT R24, RZ, 0x7610, R24 ;  /* 0x00007610ff187816 */ /* 0x000fe40000000018 */
[----:B------:R-:W-:Y:S01]  /*26cd0*/  PRMT R25, RZ, 0x7610, R25 ;  /* 0x00007610ff197816 */ /* 0x000fe20000000019 */
[----:B--2---:R-:W-:Y:S04]  /*26ce0*/  LDS.U8 R29, [R0+UR4+0x208] ;  /* 0x00020804001d7984 */ /* 0x004fe80008000000 */
[----:B----4-:R0:W2:Y:S02]  /*26cf0*/  @!P2 LDG.E.U8 R28, desc[UR42][R2.64] ;  /* 0x0000002a021ca981 */ /* 0x0100a4000c1e1100 */
[----:B0-----:R-:W-:-:S02]  /*26d00*/  @!P2 IMAD.MOV.U32 R2, RZ, RZ, R7 ;  /* 0x000000ffff02a224 */ /* 0x001fc400078e0007 */
[----:B------:R-:W-:-:S05]  /*26d10*/  @!P2 IMAD.MOV.U32 R3, RZ, RZ, R15 ;  /* 0x000000ffff03a224 */ /* 0x000fca00078e000f */
[----:B------:R0:W4:Y:S04]  /*26d20*/  @!P2 LDG.E.U8 R6, desc[UR42][R2.64] ;  /* 0x0000002a0206a981 */ /* 0x000128000c1e1100 */
[----:B---3--:R1:W-:Y:S04]  /*26d30*/  STL [R1+0x14], R8 ;  /* 0x0000140801007387 */ /* 0x0083e80000100800 */
[----:B------:R-:W3:Y:S01]  /*26d40*/  LDL R7, [R1+0x1cf4] ;  /* 0x001cf40001077983 */ /* 0x000ee20000100800 */
[----:B0-----:R-:W-:Y:S02]  /*26d50*/  @!P2 IMAD.MOV.U32 R2, RZ, RZ, R5 ;  /* 0x000000ffff02a224 */ /* 0x001fe400078e0005 */
[----:B------:R-:W-:Y:S01]  /*26d60*/  @!P2 IMAD.MOV.U32 R3, RZ, RZ, R14 ;  /* 0x000000ffff03a224 */ /* 0x000fe200078e000e */
[----:B-1----:R-:W2:Y:S04]  /*26d70*/  LDL R8, [R1+0x1d28] ;  /* 0x001d280001087983 */ /* 0x002ea80000100800 */
[----:B------:R0:W3:Y:S02]  /*26d80*/  @!P2 LDG.E.U8 R4, desc[UR42][R2.64] ;  /* 0x0000002a0204a981 */ /* 0x0000e4000c1e1100 */
[----:B0-----:R-:W-:-:S02]  /*26d90*/  @!P2 IMAD.MOV.U32 R2, RZ, RZ, R11 ;  /* 0x000000ffff02a224 */ /* 0x001fc400078e000b */
[----:B------:R-:W-:-:S05]  /*26da0*/  @!P2 IMAD.MOV.U32 R3, RZ, RZ, R13 ;  /* 0x000000ffff03a224 */ /* 0x000fca00078e000d */
[----:B------:R0:W3:Y:S04]  /*26db0*/  @!P2 LDG.E.U8 R10, desc[UR42][R2.64] ;  /* 0x0000002a020aa981 */ /* 0x0000e8000c1e1100 */
[----:B----4-:R1:W-:Y:S04]  /*26dc0*/  STL [R1+0xc], R6 ;  /* 0x00000c0601007387 */ /* 0x0103e80000100800 */
[----:B------:R-:W4:Y:S04]  /*26dd0*/  LDL R5, [R1+0x1cfc] ;  /* 0x001cfc0001057983 */ /* 0x000f280000100800 */
[----:B-1----:R-:W4:Y:S01]  /*26de0*/  LDL R6, [R1+0x1d30] ;  /* 0x001d300001067983 */ /* 0x002f220000100800 */
[----:B0-----:R-:W-:-:S02]  /*26df0*/  @!P2 IMAD.MOV.U32 R3, RZ, RZ, R9 ;  /* 0x000000ffff03a224 */ /* 0x001fc400078e0009 */
[----:B--2---:R-:W-:Y:S01]  /*26e00*/  @!P2 IMAD.MOV.U32 R2, RZ, RZ, R8 ;  /* 0x000000ffff02a224 */ /* 0x004fe200078e0008 */
[----:B---3--:R0:W-:Y:S04]  /*26e10*/  STL [R1+0x8], R4 ;  /* 0x0000080401007387 */ /* 0x0081e80000100800 */
[----:B------:R-:W2:Y:S04]  /*26e20*/  LDL R11, [R1+0x1d04] ;  /* 0x001d0400010b7983 */ /* 0x000ea80000100800 */
[----:B------:R1:W3:Y:S04]  /*26e30*/  @!P2 LDG.E.U8 R12, desc[UR42][R2.64] ;  /* 0x0000002a020ca981 */ /* 0x0002e8000c1e1100 */
[----:B0-----:R-:W2:Y:S01]  /*26e40*/  LDL R4, [R1+0x1d38] ;  /* 0x001d380001047983 */ /* 0x001ea20000100800 */
[----:B-1----:R-:W-:-:S03]  /*26e50*/  @!P2 IMAD.MOV.U32 R3, RZ, RZ, R7 ;  /* 0x000000ffff03a224 */ /* 0x002fc600078e0007 */
[----:B------:R0:W-:Y:S04]  /*26e60*/  STL [R1+0x4], R10 ;  /* 0x0000040a01007387 */ /* 0x0001e80000100800 */
[----:B------:R-:W3:Y:S04]  /*26e70*/  LDL R9, [R1+0x1d0c] ;  /* 0x001d0c0001097983 */ /* 0x000ee80000100800 */
[----:B------:R-:W3:Y:S04]  /*26e80*/  LDL R8, [R1+0x1d48] ;  /* 0x001d480001087983 */ /* 0x000ee80000100800 */
[----:B------:R-:W3:Y:S04]  /*26e90*/  LDL R7, [R1+0x1d14] ;  /* 0x001d140001077983 */ /* 0x000ee80000100800 */
[----:B0-----:R-:W3:Y:S01]  /*26ea0*/  LDL R10, [R1+0x1d40] ;  /* 0x001d4000010a7983 */ /* 0x001ee20000100800 */
[----:B----4-:R-:W-:-:S03]  /*26eb0*/  @!P2 IMAD.MOV.U32 R2, RZ, RZ, R6 ;  /* 0x000000ffff02a224 */ /* 0x010fc600078e0006 */
[----:B------:R-:W4:Y:S04]  /*26ec0*/  LDL R6, [R1+0x1d50] ;  /* 0x001d500001067983 */ /* 0x000f280000100800 */
[----:B------:R0:W4:Y:S02]  /*26ed0*/  @!P2 LDG.E.U8 R27, desc[UR42][R2.64] ;  /* 0x0000002a021ba981 */ /* 0x000124000c1e1100 */
[----:B0-----:R-:W-:Y:S02]  /*26ee0*/  @!P2 IMAD.MOV.U32 R3, RZ, RZ, R5 ;  /* 0x000000ffff03a224 */ /* 0x001fe400078e0005 */
[----:B--2---:R-:W-:-:S05]  /*26ef0*/  @!P2 IMAD.MOV.U32 R2, RZ, RZ, R4 ;  /* 0x000000ffff02a224 */ /* 0x004fca00078e0004 */
[----:B------:R0:W2:Y:S02]  /*26f00*/  @!P2 LDG.E.U8 R26, desc[UR42][R2.64] ;  /* 0x0000002a021aa981 */ /* 0x0000a4000c1e1100 */
[----:B0-----:R-:W-:Y:S02]  /*26f10*/  @!P2 IMAD.MOV.U32 R3, RZ, RZ, R11 ;  /* 0x000000ffff03a224 */ /* 0x001fe400078e000b */
[----:B---3--:R-:W-:-:S05]  /*26f20*/  @!P2 IMAD.MOV.U32 R2, RZ, RZ, R10 ;  /* 0x000000ffff02a224 */ /* 0x008fca00078e000a */
[----:B------:R0:W3:Y:S04]  /*26f30*/  @!P2 LDG.E.U8 R22, desc[UR42][R2.64] ;  /* 0x0000002a0216a981 */ /* 0x0000e8000c1e1100 */
[----:B----4-:R-:W-:Y:S04]  /*26f40*/  STL [R1+0x2d10], R27 ;  /* 0x002d101b01007387 */ /* 0x010fe80000100800 */
[----:B------:R-:W-:Y:S04]  /*26f50*/  STL [R1+0x10], R28 ;  /* 0x0000101c01007387 */ /* 0x000fe80000100800 */
[----:B------:R-:W4:Y:S04]  /*26f60*/  LDL R5, [R1+0x1d1c] ;  /* 0x001d1c0001057983 */ /* 0x000f280000100800 */
[----:B------:R-:W4:Y:S01]  /*26f70*/  LDL R4, [R1+0x1d58] ;  /* 0x001d580001047983 */ /* 0x000f220000100800 */
[----:B0-----:R-:W-:-:S02]  /*26f80*/  @!P2 IMAD.MOV.U32 R2, RZ, RZ, R8 ;  /* 0x000000ffff02a224 */ /* 0x001fc400078e0008 */
[----:B------:R-:W-:Y:S01]  /*26f90*/  @!P2 IMAD.MOV.U32 R3, RZ, RZ, R9 ;  /* 0x000000ffff03a224 */ /* 0x000fe200078e0009 */
[----:B------:R-:W-:Y:S04]  /*26fa0*/  LDS.U8 R28, [R0+UR4] ;  /* 0x00000004001c7984 */ /* 0x000fe80008000000 */
[----:B------:R-:W-:Y:S04]  /*26fb0*/  LDS.U8 R27, [R0+UR4+0x8] ;  /* 0x00000804001b7984 */ /* 0x000fe80008000000 */
[----:B------:R0:W4:Y:S02]  /*26fc0*/  @!P2 LDG.E.U8 R20, desc[UR42][R2.64] ;  /* 0x0000002a0214a981 */ /* 0x000124000c1e1100 */
[----:B0-----:R-:W-:-:S02]  /*26fd0*/  @!P2 IMAD.MOV.U32 R2, RZ, RZ, R6 ;  /* 0x000000ffff02a224 */ /* 0x001fc400078e0006 */
[----:B------:R-:W-:Y:S01]  /*26fe0*/  @!P2 IMAD.MOV.U32 R3, RZ, RZ, R7 ;  /* 0x000000ffff03a224 */ /* 0x000fe200078e0007 */
[----:B--2---:R-:W-:Y:S04]  /*26ff0*/  STL [R1+0x2d0c], R26 ;  /* 0x002d0c1a01007387 */ /* 0x004fe80000100800 */
[----:B------:R-:W-:Y:S04]  /*27000*/  LDS.U8 R26, [R0+UR4+0x200] ;  /* 0x00020004001a7984 */ /* 0x000fe80008000000 */
[----:B------:R0:W2:Y:S04]  /*27010*/  @!P2 LDG.E.U8 R18, desc[UR42][R2.64] ;  /* 0x0000002a0212a981 */ /* 0x0000a8000c1e1100 */
[----:B---3--:R-:W-:Y:S04]  /*27020*/  STL [R1+0x2d08], R22 ;  /* 0x002d081601007387 */ /* 0x008fe80000100800 */
[----:B------:R-:W3:Y:S04]  /*27030*/  LDL R11, [R1+0x1d24] ;  /* 0x001d2400010b7983 */ /* 0x000ee80000100800 */
[----:B------:R-:W3:Y:S04]  /*27040*/  LDL R10, [R1+0x1d60] ;  /* 0x001d6000010a7983 */ /* 0x000ee80000100800 */
[----:B----4-:R3:W4:Y:S01]  /*27050*/  @!P2 LDG.E.U8 R16, desc[UR42][R4.64] ;  /* 0x0000002a0410a981 */ /* 0x010722000c1e1100 */
[----:B0-----:R-:W-:-:S02]  /*27060*/  PRMT R3, RZ, 0x7610, R3 ;  /* 0x00007610ff037816 */ /* 0x001fc40000000003 */
[----:B------:R-:W-:Y:S01]  /*27070*/  PRMT R2, RZ, 0x7610, R2 ;  /* 0x00007610ff027816 */ /* 0x000fe20000000002 */
[----:B------:R-:W-:Y:S04]  /*27080*/  LDS.U8 R22, [R0+UR4+0x2000] ;  /* 0x0020000400167984 */ /* 0x000fe80008000000 */
[----:B------:R-:W-:Y:S04]  /*27090*/  STL [R1+0x2d14], R20 ;  /* 0x002d141401007387 */ /* 0x000fe80000100800 */
[----:B------:R-:W4:Y:S04]  /*270a0*/  LDL R7, [R1+0x1d2c] ;  /* 0x001d2c0001077983 */ /* 0x000f280000100800 */
[----:B------:R-:W4:Y:S04]  /*270b0*/  LDL R6, [R1+0x1d68] ;  /* 0x001d680001067983 */ /* 0x000f280000100800 */
[----:B------:R-:W-:Y:S04]  /*270c0*/  LDS.U8 R20, [R0+UR4+0x2208] ;  /* 0x0022080400147984 */ /* 0x000fe80008000000 */
[----:B--2---:R-:W-:Y:S04]  /*270d0*/  STL [R1+0x2d18], R18 ;  /* 0x002d181201007387 */ /* 0x004fe80000100800 */
[----:B------:R-:W2:Y:S04]  /*270e0*/  LDL R9, [R1+0x1d34] ;  /* 0x001d340001097983 */ /* 0x000ea80000100800 */
[----:B------:R0:W-:Y:S04]  /*270f0*/  STL [R1], R12 ;  /* 0x0000000c01007387 */ /* 0x0001e80000100800 */
[----:B------:R-:W2:Y:S04]  /*27100*/  LDL R8, [R1+0x1d70] ;  /* 0x001d700001087983 */ /* 0x000ea80000100800 */
[----:B------:R-:W2:Y:S04]  /*27110*/  LDL R15, [R1+0x1d3c] ;  /* 0x001d3c00010f7983 */ /* 0x000ea80000100800 */
[----:B------:R-:W2:Y:S04]  /*27120*/  LDL R14, [R1+0x1d78] ;  /* 0x001d7800010e7983 */ /* 0x000ea80000100800 */
[----:B------:R-:W2:Y:S04]  /*27130*/  LDL R13, [R1+0x1d44] ;  /* 0x001d4400010d7983 */ /* 0x000ea80000100800 */
[----:B------:R-:W-:Y:S01]  /*27140*/  LDS.U8 R18, [R0+UR4+0x2008] ;  /* 0x0020080400127984 */ /* 0x000fe20008000000 */
[----:B---3--:R-:W-:-:S03]  /*27150*/  @!P2 IMAD.MOV.U32 R5, RZ, RZ, R11 ;  /* 0x000000ffff05a224 */ /* 0x008fc600078e000b */
[----:B0-----:R-:W3:Y:S01]  /*27160*/  LDL R12, [R1+0x1d80] ;  /* 0x001d8000010c7983 */ /* 0x001ee20000100800 */
[----:B------:R-:W-:-:S05]  /*27170*/  @!P2 IMAD.MOV.U32 R4, RZ, RZ, R10 ;  /* 0x000000ffff04a224 */ /* 0x000fca00078e000a */
[----:B------:R0:W3:Y:S04]  /*27180*/  @!P2 LDG.E.U8 R2, desc[UR42][R4.64] ;  /* 0x0000002a0402a981 */ /* 0x0000e8000c1e1100 */
[----:B----4-:R-:W-:Y:S04]  /*27190*/  STL [R1+0x2d1c], R16 ;  /* 0x002d1c1001007387 */ /* 0x010fe80000100800 */
[----:B------:R-:W4:Y:S04]  /*271a0*/  LDL R11, [R1+0x1d4c] ;  /* 0x001d4c00010b7983 */ /* 0x000f280000100800 */
[----:B------:R-:W4:Y:S04]  /*271b0*/  LDL R10, [R1+0x1d88] ;  /* 0x001d8800010a7983 */ /* 0x000f280000100800 */
[----:B------:R1:W4:Y:S01]  /*271c0*/  @!P2 LDG.E.U8 R3, desc[UR42][R6.64] ;  /* 0x0000002a0603a981 */ /* 0x000322000c1e1100 */
[----:B0-----:R-:W-:-:S02]  /*271d0*/  PRMT R4, RZ, 0x7610, R4 ;  /* 0x00007610ff047816 */ /* 0x001fc40000000004 */
[----:B------:R-:W-:Y:S01]  /*271e0*/  PRMT R5, RZ, 0x7610, R5 ;  /* 0x00007610ff057816 */ /* 0x000fe20000000005 */
[----:B------:R-:W0:Y:S01]  /*271f0*/  LDS.U8 R16, [R0+UR4+0x2200] ;  /* 0x0022000400107984 */ /* 0x000e220008000000 */
[----:B-1----:R-:W-:-:S03]  /*27200*/  PRMT R7, RZ, 0x7610, R7 ;  /* 0x00007610ff077816 */ /* 0x002fc60000000007 */
[----:B--2---:R1:W2:Y:S02]  /*27210*/  @!P2 LDG.E.U8 R4, desc[UR42][R8.64] ;  /* 0x0000002a0804a981 */ /* 0x0042a4000c1e1100 */
[----:B-1----:R-:W-:Y:S02]  /*27220*/  @!P2 IMAD.MOV.U32 R8, RZ, RZ, R14 ;  /* 0x000000ffff08a224 */ /* 0x002fe400078e000e */
[----:B------:R-:W-:Y:S01]  /*27230*/  @!P2 IMAD.MOV.U32 R9, RZ, RZ, R15 ;  /* 0x000000ffff09a224 */ /* 0x000fe200078e000f */
[----:B------:R-:W2:Y:S04]  /*27240*/  LDL R14, [R1+0x1da8] ;  /* 0x001da800010e7983 */ /* 0x000ea80000100800 */
[----:B------:R-:W2:Y:S04]  /*27250*/  LDL R15, [R1+0x1d6c] ;  /* 0x001d6c00010f7983 */ /* 0x000ea80000100800 */
[----:B------:R3:W2:Y:S02]  /*27260*/  @!P2 LDG.E.U8 R5, desc[UR42][R8.64] ;  /* 0x0000002a0805a981 */ /* 0x0006a4000c1e1100 */
[----:B---3--:R-:W-:-:S02]  /*27270*/  @!P2 IMAD.MOV.U32 R8, RZ, RZ, R12 ;  /* 0x000000ffff08a224 */ /* 0x008fc400078e000c */
[----:B------:R-:W-:Y:S01]  /*27280*/  @!P2 IMAD.MOV.U32 R9, RZ, RZ, R13 ;  /* 0x000000ffff09a224 */ /* 0x000fe200078e000d */
[----:B------:R-:W3:Y:S04]  /*27290*/  LDL R12, [R1+0x1d98] ;  /* 0x001d9800010c7983 */ /* 0x000ee80000100800 */
[----:B------:R-:W3:Y:S04]  /*272a0*/  LDL R13, [R1+0x1d5c] ;  /* 0x001d5c00010d7983 */ /* 0x000ee80000100800 */
[----:B----4-:R-:W4:Y:S04]  /*272b0*/  @!P2 LDG.E.U8 R7, desc[UR42][R10.64] ;  /* 0x0000002a0a07a981 */ /* 0x010f28000c1e1100 */
[----:B------:R-:W2:Y:S04]  /*272c0*/  LDL R10, [R1+0x1d54] ;  /* 0x001d5400010a7983 */ /* 0x000ea80000100800 */
[----:B------:R-:W2:Y:S01]  /*272d0*/  LDL R11, [R1+0x1d90] ;  /* 0x001d9000010b7983 */ /* 0x000ea20000100800 */
[----:B------:R-:W-:-:S06]  /*272e0*/  PRMT R6, RZ, 0x7610, R6 ;  /* 0x00007610ff067816 */ /* 0x000fcc0000000006 */
[----:B------:R1:W4:Y:S02]  /*272f0*/  @!P2 LDG.E.U8 R6, desc[UR42][R8.64] ;  /* 0x0000002a0806a981 */ /* 0x000324000c1e1100 */
[----:B-1----:R-:W-:Y:S02]  /*27300*/  PRMT R8, RZ, 0x7610, R8 ;  /* 0x00007610ff087816 */ /* 0x002fe40000000008 */
[----:B------:R-:W-:-:S06]  /*27310*/  PRMT R9, RZ, 0x7610, R9 ;  /* 0x00007610ff097816 */ /* 0x000fcc0000000009 */
[----:B---3--:R-:W3:Y:S04]  /*27320*/  @!P2 LDG.E.U8 R9, desc[UR42][R12.64] ;  /* 0x0000002a0c09a981 */ /* 0x008ee8000c1e1100 */
[----:B------:R-:W3:Y:S04]  /*27330*/  LDL R12, [R1+0x1d64] ;  /* 0x001d6400010c7983 */ /* 0x000ee80000100800 */
[----:B------:R-:W3:Y:S01]  /*27340*/  LDL R13, [R1+0x1da0] ;  /* 0x001da000010d7983 */ /* 0x000ee20000100800 */
[----:B--2---:R-:W-:-:S04]  /*27350*/  @!P2 LOP3.LUT R11, R11, R10, RZ, 0x3c, !PT ;  /* 0x0000000a0b0ba212 */ /* 0x004fc800078e3cff */
[----:B------:R-:W-:-:S04]  /*27360*/  @!P2 LOP3.LUT R10, R11, R10, RZ, 0x3c, !PT ;  /* 0x0000000a0b0aa212 */ /* 0x000fc800078e3cff */
[----:B------:R-:W-:-:S05]  /*27370*/  @!P2 LOP3.LUT R11, R11, R10, RZ, 0x3c, !PT ;  /* 0x0000000a0b0ba212 */ /* 0x000fca00078e3cff */
[----:B------:R1:W2:Y:S02]  /*27380*/  @!P2 LDG.E.U8 R8, desc[UR42][R10.64] ;  /* 0x0000002a0a08a981 */ /* 0x0002a4000c1e1100 */
[----:B-1----:R-:W-:-:S06]  /*27390*/  PRMT R11, RZ, 0x7610, R11 ;  /* 0x00007610ff0b7816 */ /* 0x002fcc000000000b */
[----:B------:R-:W2:Y:S04]  /*273a0*/  @!P2 LDG.E.U8 R11, desc[UR42][R14.64] ;  /* 0x0000002a0e0ba981 */ /* 0x000ea8000c1e1100 */
[----:B------:R-:W2:Y:S04]  /*273b0*/  LDL R14, [R1+0x1d74] ;  /* 0x001d7400010e7983 */ /* 0x000ea80000100800 */
[----:B------:R-:W2:Y:S01]  /*273c0*/  LDL R15, [R1+0x1db0] ;  /* 0x001db000010f7983 */ /* 0x000ea20000100800 */
[----:B------:R-:W-:Y:S02]  /*273d0*/  PRMT R10, RZ, 0x7610, R10 ;  /* 0x00007610ff0a7816 */ /* 0x000fe4000000000a */
[----:B---3--:R-:W-:-:S04]  /*273e0*/  @!P2 LOP3.LUT R13, R13, R12, RZ, 0x3c, !PT ;  /* 0x0000000c0d0da212 */ /* 0x008fc800078e3cff */
[----:B------:R-:W-:-:S04]  /*273f0*/  @!P2 LOP3.LUT R12, R13, R12, RZ, 0x3c, !PT ;  /* 0x0000000c0d0ca212 */ /* 0x000fc800078e3cff */
[----:B------:R-:W-:-:S05]  /*27400*/  @!P2 LOP3.LUT R13, R13, R12, RZ, 0x3c, !PT ;  /* 0x0000000c0d0da212 */ /* 0x000fca00078e3cff */
[----:B------:R1:W3:Y:S02]  /*27410*/  @!P2 LDG.E.U8 R10, desc[UR42][R12.64] ;  /* 0x0000002a0c0aa981 */ /* 0x0002e4000c1e1100 */
[----:B-1----:R-:W-:Y:S02]  /*27420*/  PRMT R12, RZ, 0x7610, R12 ;  /* 0x00007610ff0c7816 */ /* 0x002fe4000000000c */
[----:B--2---:R-:W-:-:S04]  /*27430*/  @!P2 LOP3.LUT R15, R15, R14, RZ, 0x3c, !PT ;  /* 0x0000000e0f0fa212 */ /* 0x004fc800078e3cff */
[----:B------:R-:W-:-:S04]  /*27440*/  @!P2 LOP3.LUT R14, R15, R14, RZ, 0x3c, !PT ;  /* 0x0000000e0f0ea212 */ /* 0x000fc800078e3cff */
[----:B------:R-:W-:-:S05]  /*27450*/  @!P2 LOP3.LUT R15, R15, R14, RZ, 0x3c, !PT ;  /* 0x0000000e0f0fa212 */ /* 0x000fca00078e3cff */
[----:B------:R1:W2:Y:S04]  /*27460*/  @!P2 LDG.E.U8 R12, desc[UR42][R14.64] ;  /* 0x0000002a0e0ca981 */ /* 0x0002a8000c1e1100 */
[----:B------:R-:W1:Y:S04]  /*27470*/  LDL R14, [R1+0x1d7c] ;  /* 0x001d7c00010e7983 */ /* 0x000e680000100800 */
[----:B------:R-:W1:Y:S01]  /*27480*/  LDL R15, [R1+0x1dcc] ;  /* 0x001dcc00010f7983 */ /* 0x000e620000100800 */
[----:B------:R-:W-:Y:S02]  /*27490*/  PRMT R13, RZ, 0x7610, R13 ;  /* 0x00007610ff0d7816 */ /* 0x000fe4000000000d */
[----:B-1----:R-:W-:-:S04]  /*274a0*/  @!P2 LOP3.LUT R15, R15, R14, RZ, 0x3c, !PT ;  /* 0x0000000e0f0fa212 */ /* 0x002fc800078e3cff */
[----:B------:R-:W-:-:S04]  /*274b0*/  @!P2 LOP3.LUT R14, R15, R14, RZ, 0x3c, !PT ;  /* 0x0000000e0f0ea212 */ /* 0x000fc800078e3cff */
[----:B------:R-:W-:-:S05]  /*274c0*/  @!P2 LOP3.LUT R15, R15, R14, RZ, 0x3c, !PT ;  /* 0x0000000e0f0fa212 */ /* 0x000fca00078e3cff */
[----:B------:R1:W2:Y:S04]  /*274d0*/  @!P2 LDG.E.U8 R13, desc[UR42][R14.64] ;  /* 0x0000002a0e0da981 */ /* 0x0002a8000c1e1100 */
[----:B------:R-:W1:Y:S04]  /*274e0*/  LDL R14, [R1+0x1d84] ;  /* 0x001d8400010e7983 */ /* 0x000e680000100800 */
[----:B------:R-:W1:Y:S02]  /*274f0*/  LDL R15, [R1+0x1dc8] ;  /* 0x001dc800010f7983 */ /* 0x000e640000100800 */
        /* <DEDUP_REMOVED lines=33> */
[----:B------:R0:W2:Y:S02]  /*27710*/  @!P2 LDG.E.U8 R25, desc[UR42][R14.64] ;  /* 0x0000002a0e19a981 */ /* 0x0000a4000c1e1100 */
[----:B0-----:R-:W-:Y:S02]  /*27720*/  IMAD R15, R16, 0x100, R18 ;  /* 0x00000100100f7824 */ /* 0x001fe400078e0212 */
[----:B------:R-:W0:Y:S04]  /*27730*/  LDS.U8 R16, [R0+UR4+0x4000] ;  /* 0x0040000400107984 */ /* 0x000e280008000000 */
[----:B------:R-:W1:Y:S01]  /*27740*/  LDS.U8 R18, [R0+UR4+0x4208] ;  /* 0x0042080400127984 */ /* 0x000e620008000000 */
[----:B------:R-:W-:-:S03]  /*27750*/  IMAD R14, R20, 0x100, R22 ;  /* 0x00000100140e7824 */ /* 0x000fc600078e0216 */
[----:B------:R-:W1:Y:S04]  /*27760*/  LDS.U8 R20, [R0+UR4+0x4008] ;  /* 0x0040080400147984 */ /* 0x000e680008000000 */
[----:B0-----:R-:W-:Y:S04]  /*27770*/  STL [R1+0x914], R16 ;  /* 0x0009141001007387 */ /* 0x001fe80000100800 */
[----:B------:R-:W0:Y:S04]  /*27780*/  LDS.U8 R16, [R0+UR4+0x4200] ;  /* 0x0042000400107984 */ /* 0x000e280008000000 */
[----:B-1----:R-:W-:Y:S04]  /*27790*/  STL [R1+0x910], R18 ;  /* 0x0009101201007387 */ /* 0x002fe80000100800 */
[----:B------:R-:W1:Y:S04]  /*277a0*/  LDS.U8 R18, [R0+UR4+0x6000] ;  /* 0x0060000400127984 */ /* 0x000e680008000000 */
[----:B------:R-:W-:Y:S04]  /*277b0*/  STL [R1+0x91c], R20 ;  /* 0x00091c1401007387 */ /* 0x000fe80000100800 */
[----:B------:R-:W3:Y:S04]  /*277c0*/  LDS.U8 R20, [R0+UR4+0x6208] ;  /* 0x0062080400147984 */ /* 0x000ee80008000000 */
[----:B0-----:R-:W-:Y:S04]  /*277d0*/  STL [R1+0x918], R16 ;  /* 0x0009181001007387 */ /* 0x001fe80000100800 */
[----:B------:R-:W0:Y:S04]  /*277e0*/  LDS.U8 R16, [R0+UR4+0x6008] ;  /* 0x0060080400107984 */ /* 0x000e280008000000 */
[----:B-1----:R-:W-:Y:S04]  /*277f0*/  STL [R1+0x924], R18 ;  /* 0x0009241201007387 */ /* 0x002fe80000100800 */
[----:B------:R-:W1:Y:S04]  /*27800*/  LDS.U8 R18, [R0+UR4+0x6200] ;  /* 0x0062000400127984 */ /* 0x000e680008000000 */
[----:B---3--:R-:W-:Y:S04]  /*27810*/  STL [R1+0x920], R20 ;  /* 0x0009201401007387 */ /* 0x008fe80000100800 */
        /* <DEDUP_REMOVED lines=91> */
[----:B0-----:R0:W-:Y:S04]  /*27dd0*/  STL [R1+0xaf4], R16 ;  /* 0x000af41001007387 */ /* 0x0011e80000100800 */
[----:B-1----:R-:W-:Y:S04]  /*27de0*/  STL [R1+0xb00], R18 ;  /* 0x000b001201007387 */ /* 0x002fe80000100800 */
[----:B------:R-:W1:Y:S04]  /*27df0*/  LDS.U8 R18, [R0+UR4+0x6188] ;  /* 0x0061880400127984 */ /* 0x000e680008000000 */
[----:B---3--:R-:W-:Y:S04]  /*27e00*/  STL [R1+0xafc], R20 ;  /* 0x000afc1401007387 */ /* 0x008fe80000100800 */
[----:B------:R-:W-:Y:S04]  /*27e10*/  STL [R1+0x1e7c], R0 ;  /* 0x001e7c0001007387 */ /* 0x000fe80000100800 */
[----:B------:R-:W3:Y:S01]  /*27e20*/  LDS.U8 R20, [R0+UR4+0x6380] ;  /* 0x0063800400147984 */ /* 0x000ee20008000000 */
[----:B0-----:R-:W-:-:S05]  /*27e30*/  LOP3.LUT R16, R0, 0x410, RZ, 0x3c, !PT ;  /* 0x0000041000107812 */ /* 0x001fca00078e3cff */
[----:B------:R-:W-:Y:S04]  /*27e40*/  LDS.U8 R0, [R16+UR4+0x208] ;  /* 0x0002080410007984 */ /* 0x000fe80008000000 */
[----:B------:R-:W-:Y:S04]  /*27e50*/  LDS.U8 R22, [R16+UR4+0x188] ;  /* 0x0001880410167984 */ /* 0x000fe80008000000 */
[----:B-1----:R-:W-:Y:S04]  /*27e60*/  STL [R1+0xb08], R18 ;  /* 0x000b081201007387 */ /* 0x002fe80000100800 */
[----:B------:R-:W0:Y:S04]  /*27e70*/  LDS.U8 R18, [R16+UR4] ;  /* 0x0000000410127984 */ /* 0x000e280008000000 */
[----:B---3--:R-:W-:Y:S04]  /*27e80*/  STL [R1+0xb04], R20 ;  /* 0x000b041401007387 */ /* 0x008fe80000100800 */
[----:B------:R-:W1:Y:S04]  /*27e90*/  LDS.U8 R20, [R16+UR4+0x8] ;  /* 0x0000080410147984 */ /* 0x000e680008000000 */
[----:B0-----:R-:W-:Y:S04]  /*27ea0*/  STL [R1+0x714], R18 ;  /* 0x0007141201007387 */ /* 0x001fe80000100800 */
[----:B------:R-:W0:Y:S04]  /*27eb0*/  LDS.U8 R18, [R16+UR4+0x200] ;  /* 0x0002000410127984 */ /* 0x000e280008000000 */
[----:B------:R-:W-:Y:S04]  /*27ec0*/  STL [R1+0x710], R0 ;  /* 0x0007100001007387 */ /* 0x000fe80000100800 */
[----:B------:R-:W3:Y:S04]  /*27ed0*/  LDS.U8 R0, [R16+UR4+0x2000] ;  /* 0x0020000410007984 */ /* 0x000ee80008000000 */
[----:B-1----:R-:W-:Y:S04]  /*27ee0*/  STL [R1+0x71c], R20 ;  /* 0x00071c1401007387 */ /* 0x002fe80000100800 */
[----:B------:R-:W1:Y:S04]  /*27ef0*/  LDS.U8 R20, [R16+UR4+0x2208] ;  /* 0x0022080410147984 */ /* 0x000e680008000000 */
[----:B0-----:R-:W-:Y:S04]  /*27f00*/  STL [R1+0x718], R18 ;  /* 0x0007181201007387 */ /* 0x001fe80000100800 */
[----:B------:R-:W0:Y:S04]  /*27f10*/  LDS.U8 R18, [R16+UR4+0x2008] ;  /* 0x0020080410127984 */ /* 0x000e280008000000 */
[----:B---3--:R-:W-:Y:S04]  /*27f20*/  STL [R1+0x724], R0 ;  /* 0x0007240001007387 */ /* 0x008fe80000100800 */
        /* <DEDUP_REMOVED lines=82> */
[----:B---3--:R0:W-:Y:S04]  /*28450*/  STL [R1+0xc94], R0 ;  /* 0x000c940001007387 */ /* 0x0081e80000100800 */
[----:B------:R-:W3:Y:S04]  /*28460*/  LDS.U8 R18, [R16+UR4+0x180] ;  /* 0x0001800410127984 */ /* 0x000ee80008000000 */
[----:B0-----:R-:W2:Y:S04]  /*28470*/  LDL R0, [R1+0x1e50] ;  /* 0x001e500001007983 */ /* 0x001ea80000100800 */
[----:B-1----:R-:W-:Y:S04]  /*28480*/  STL [R1+0xc90], R20 ;  /* 0x000c901401007387 */ /* 0x002fe80000100800 */
[----:B------:R-:W0:Y:S04]  /*28490*/  LDS.U8 R20, [R16+UR4+0x388] ;  /* 0x0003880410147984 */ /* 0x000e280008000000 */
        /* <DEDUP_REMOVED lines=27> */
[----:B---3--:R-:W-:Y:S04]  /*28650*/  STL [R1+0x1dd8], R22 ;  /* 0x001dd81601007387 */ /* 0x008fe80000100800 */
[----:B-1----:R-:W-:Y:S04]  /*28660*/  STL [R1+0x1dd4], R18 ;  /* 0x001dd41201007387 */ /* 0x002fe80000100800 */
[----:B--2---:R-:W0:Y:S04]  /*28670*/  LDS.U8 R20, [R0+UR4] ;  /* 0x0000000400147984 */ /* 0x004e280008000000 */
[----:B------:R-:W1:Y:S04]  /*28680*/  LDS.U8 R16, [R0+UR4+0x208] ;  /* 0x0002080400107984 */ /* 0x000e680008000000 */
[----:B------:R-:W2:Y:S04]  /*28690*/  LDS.U8 R18, [R0+UR4+0x8] ;  /* 0x0000080400127984 */ /* 0x000ea80008000000 */
[----:B------:R-:W-:Y:S04]  /*286a0*/  LDS.U8 R22, [R0+UR4+0x188] ;  /* 0x0001880400167984 */ /* 0x000fe80008000000 */
[----:B0-----:R-:W-:Y:S04]  /*286b0*/  STL [R1+0x34], R20 ;  /* 0x0000341401007387 */ /* 0x001fe80000100800 */
[----:B------:R-:W0:Y:S04]  /*286c0*/  LDS.U8 R20, [R0+UR4+0x200] ;  /* 0x0002000400147984 */ /* 0x000e280008000000 */
[----:B-1----:R-:W-:Y:S04]  /*286d0*/  STL [R1+0x30], R16 ;  /* 0x0000301001007387 */ /* 0x002fe80000100800 */
[----:B------:R-:W1:Y:S04]  /*286e0*/  LDS.U8 R16, [R0+UR4+0x2000] ;  /* 0x0020000400107984 */ /* 0x000e680008000000 */
[----:B--2---:R-:W-:Y:S04]  /*286f0*/  STL [R1+0x3c], R18 ;  /* 0x00003c1201007387 */ /* 0x004fe80000100800 */
[----:B------:R-:W2:Y:S04]  /*28700*/  LDS.U8 R18, [R0+UR4+0x2208] ;  /* 0x0022080400127984 */ /* 0x000ea80008000000 */
        /* <DEDUP_REMOVED lines=85> */
[----:B-1----:R0:W-:Y:S04]  /*28c60*/  STL [R1+0xaa8], R16 ;  /* 0x000aa81001007387 */ /* 0x0021e80000100800 */
[----:B------:R-:W1:Y:S04]  /*28c70*/  LDS.U8 R20, [R0+UR4+0x180] ;  /* 0x0001800400147984 */ /* 0x000e680008000000 */
[----:B0-----:R-:W3:Y:S04]  /*28c80*/  LDL R16, [R1+0x1e4c] ;  /* 0x001e4c0001107983 */ /* 0x001ee80000100800 */
[----:B--2---:R-:W-:Y:S04]  /*28c90*/  STL [R1+0xaa4], R18 ;  /* 0x000aa41201007387 */ /* 0x004fe80000100800 */
[----:B------:R-:W0:Y:S04]  /*28ca0*/  LDS.U8 R18, [R0+UR4+0x388] ;  /* 0x0003880400127984 */ /* 0x000e280008000000 */
[----:B-1----:R-:W-:Y:S04]  /*28cb0*/  STL [R1+0x6b4], R20 ;  /* 0x0006b41401007387 */ /* 0x002fe80000100800 */
[----:B------:R-:W1:Y:S04]  /*28cc0*/  LDS.U8 R20, [R0+UR4+0x380] ;  /* 0x0003800400147984 */ /* 0x000e680008000000 */
[----:B0-----:R-:W-:Y:S04]  /*28cd0*/  STL [R1+0x6b0], R18 ;  /* 0x0006b01201007387 */ /* 0x001fe80000100800 */
[----:B------:R-:W0:Y:S04]  /*28ce0*/  LDS.U8 R18, [R0+UR4+0x2180] ;  /* 0x0021800400127984 */ /* 0x000e280008000000 */
[----:B------:R-:W-:Y:S04]  /*28cf0*/  STL [R1+0x6bc], R22 ;  /* 0x0006bc1601007387 */ /* 0x000fe80000100800 */
[----:B------:R-:W2:Y:S04]  /*28d00*/  LDS.U8 R22, [R0+UR4+0x2388] ;  /* 0x0023880400167984 */ /* 0x000ea80008000000 */
[----:B-1----:R-:W-:Y:S04]  /*28d10*/  STL [R1+0x6b8], R20 ;  /* 0x0006b81401007387 */ /* 0x002fe80000100800 */
[----:B------:R-:W1:Y:S04]  /*28d20*/  LDS.U8 R20, [R0+UR4+0x2188] ;  /* 0x0021880400147984 */ /* 0x000e680008000000 */
[----:B0-----:R-:W-:Y:S04]  /*28d30*/  STL [R1+0x6c4], R18 ;  /* 0x0006c41201007387 */ /* 0x001fe80000100800 */
[----:B------:R-:W0:Y:S04]  /*28d40*/  LDS.U8 R18, [R0+UR4+0x2380] ;  /* 0x0023800400127984 */ /* 0x000e280008000000 */
[----:B--2---:R-:W-:Y:S04]  /*28d50*/  STL [R1+0x6c0], R22 ;  /* 0x0006c01601007387 */ /* 0x004fe80000100800 */
        /* <DEDUP_REMOVED lines=16> */
[----:B--2---:R-:W-:Y:S04]  /*28e60*/  STL [R1+0xb28], R22 ;  /* 0x000b281601007387 */ /* 0x004fe80000100800 */
[----:B-1----:R-:W-:Y:S04]  /*28e70*/  STL [R1+0xb24], R20 ;  /* 0x000b241401007387 */ /* 0x002fe80000100800 */
[----:B---3--:R-:W0:Y:S04]  /*28e80*/  LDS.U8 R18, [R16+UR4] ;  /* 0x0000000410127984 */ /* 0x008e280008000000 */
        /* <DEDUP_REMOVED lines=356> */
[----:B------:R-:W-:Y:S04]  /*2a4d0*/  LDS.U8 R20, [R16+UR4+0x380] ;  /* 0x0003800410147984 */ /* 0x000fe80008000000 */
[----:B-1----:R-:W-:Y:S04]  /*2a4e0*/  STL [R1+0x8d4], R18 ;  /* 0x0008d41201007387 */ /* 0x002fe80000100800 */
[----:B------:R-:W0:Y:S04]  /*2a4f0*/  LDS.U8 R18, [R16+UR4+0x188] ;  /* 0x0001880410127984 */ /* 0x000e280008000000 */
[----:B------:R-:W-:Y:S04]  /*2a500*/  STL [R1+0x8d0], R22 ;  /* 0x0008d01601007387 */ /* 0x000fe80000100800 */
        /* <DEDUP_REMOVED lines=24> */
[----:B0-----:R-:W-:Y:S04]  /*2a690*/  STL [R1+0x1e18], R18 ;  /* 0x001e181201007387 */ /* 0x001fe80000100800 */
[----:B--2---:R-:W-:Y:S04]  /*2a6a0*/  STL [R1+0x1e14], R20 ;  /* 0x001e141401007387 */ /* 0x004fe80000100800 */
        /* <DEDUP_REMOVED lines=104> */
[----:B-1----:R-:W-:Y:S04]  /*2ad30*/  STL [R1+0x6fc], R16 ;  /* 0x0006fc1001007387 */ /* 0x002fe80000100800 */
[----:B------:R-:W1:Y:S04]  /*2ad40*/  LDS.U8 R16, [R0+UR4+0x2388] ;  /* 0x0023880400107984 */ /* 0x000e680008000000 */
[----:B------:R-:W-:Y:S04]  /*2ad50*/  STL [R1+0x6f8], R22 ;  /* 0x0006f81601007387 */ /* 0x000fe80000100800 */
        /* <DEDUP_REMOVED lines=17> */
[----:B------:R-:W4:Y:S04]  /*2ae70*/  LDS.U8 R0, [R0+UR4+0x6380] ;  /* 0x0063800400007984 */ /* 0x000f280008000000 */
[----:B--2---:R-:W-:Y:S04]  /*2ae80*/  STL [R1+0xb60], R22 ;  /* 0x000b601601007387 */ /* 0x004fe80000100800 */
[----:B0-----:R-:W-:Y:S04]  /*2ae90*/  STL [R1+0xb5c], R20 ;  /* 0x000b5c1401007387 */ /* 0x001fe80000100800 */
[----:B-1----:R-:W-:Y:S04]  /*2aea0*/  STL [R1+0xb68], R16 ;  /* 0x000b681001007387 */ /* 0x002fe80000100800 */
[----:B----4-:R-:W-:Y:S04]  /*2aeb0*/  STL [R1+0xb64], R0 ;  /* 0x000b640001007387 */ /* 0x010fe80000100800 */
[----:B---3--:R-:W0:Y:S04]  /*2aec0*/  LDS.U8 R20, [R18+UR4] ;  /* 0x0000000412147984 */ /* 0x008e280008000000 */
[----:B------:R-:W1:Y:S04]  /*2aed0*/  LDS.U8 R16, [R18+UR4+0x208] ;  /* 0x0002080412107984 */ /* 0x000e680008000000 */
[----:B------:R-:W2:Y:S01]  /*2aee0*/  LDS.U8 R0, [R18+UR4+0x8] ;  /* 0x0000080412007984 */ /* 0x000ea20008000000 */
[----:B------:R-:W-:-:S03]  /*2aef0*/  IMAD R29, R29, 0x100, R28 ;  /* 0x000001001d1d7824 */ /* 0x000fc600078e021c */
        /* <DEDUP_REMOVED lines=72> */
[----:B------:R-:W2:Y:S01]  /*2b380*/  LDS.U8 R0, [R18+UR4+0x2108] ;  /* 0x0021080412007984 */ /* 0x000ea20008000000 */
[----:B------:R-:W-:-:S03]  /*2b390*/  IMAD R28, R26, 0x100, R27 ;  /* 0x000001001a1c7824 */ /* 0x000fc600078e021b */
[----:B------:R-:W-:Y:S04]  /*2b3a0*/  LDS.U8 R26, [R18+UR4+0x2180] ;  /* 0x00218004121a7984 */ /* 0x000fe80008000000 */
[----:B0-----:R0:W-:Y:S04]  /*2b3b0*/  STL [R1+0x884], R20 ;  /* 0x0008841401007387 */ /* 0x0011e80000100800 */
[----:B0-----:R-:W3:Y:S04]  /*2b3c0*/  LDL.LU R20, [R1+0x1c] ;  /* 0x00001c0001147983 */ /* 0x001ee80000300800 */
[----:B-1----:R-:W-:Y:S04]  /*2b3d0*/  STL [R1+0x880], R16 ;  /* 0x0008801001007387 */ /* 0x002fe80000100800 */
[----:B------:R-:W4:Y:S04]  /*2b3e0*/  LDL.LU R27, [R1+0x18] ;  /* 0x00001800011b7983 */ /* 0x000f280000300800 */
[----:B--2---:R-:W-:Y:S04]  /*2b3f0*/  STL [R1+0x88c], R0 ;  /* 0x00088c0001007387 */ /* 0x004fe80000100800 */
[----:B------:R-:W0:Y:S04]  /*2b400*/  LDS.U8 R0, [R18+UR4+0x2300] ;  /* 0x0023000412007984 */ /* 0x000e280008000000 */
        /* <DEDUP_REMOVED lines=17> */
[----:B--2---:R2:W-:Y:S04]  /*2b520*/  STL [R1+0xcf0], R22 ;  /* 0x000cf01601007387 */ /* 0x0045e80000100800 */
[----:B--2---:R-:W2:Y:S04]  /*2b530*/  LDL.LU R22, [R1+0x14] ;  /* 0x0000140001167983 */ /* 0x004ea80000300800 */
[----:B0-----:R-:W-:Y:S04]  /*2b540*/  STL [R1+0x8f4], R0 ;  /* 0x0008f40001007387 */ /* 0x001fe80000100800 */
        /* <DEDUP_REMOVED lines=8> */
[----:B------:R-:W1:Y:S04]  /*2b5d0*/  LDS.U8 R26, [R18+UR4+0x2380] ;  /* 0x00238004121a7984 */ /* 0x000e680008000000 */
[----:B0-----:R0:W-:Y:S04]  /*2b5e0*/  STL [R1+0x900], R0 ;  /* 0x0009000001007387 */ /* 0x0011e80000100800 */
[----:B0-----:R-:W2:Y:S04]  /*2b5f0*/  LDL.LU R0, [R1+0x8] ;  /* 0x0000080001007983 */ /* 0x001ea80000300800 */
[----:B-1----:R-:W-:Y:S04]  /*2b600*/  STL [R1+0x90c], R16 ;  /* 0x00090c1001007387 */ /* 0x002fe80000100800 */
[----:B------:R-:W0:Y:S04]  /*2b610*/  LDS.U8 R16, [R18+UR4+0x4180] ;  /* 0x0041800412107984 */ /* 0x000e280008000000 */
[----:B------:R-:W-:Y:S04]  /*2b620*/  STL [R1+0x908], R26 ;  /* 0x0009081a01007387 */ /* 0x000fe80000100800 */
[----:B------:R-:W1:Y:S04]  /*2b630*/  LDS.U8 R26, [R18+UR4+0x4388] ;  /* 0x00438804121a7984 */ /* 0x000e680008000000 */
[----:B0-----:R-:W-:Y:S04]  /*2b640*/  STL [R1+0x1e20], R16 ;  /* 0x001e201001007387 */ /* 0x001fe80000100800 */
[----:B------:R-:W0:Y:S04]  /*2b650*/  LDS.U8 R16, [R18+UR4+0x4188] ;  /* 0x0041880412107984 */ /* 0x000e280008000000 */
[----:B-1----:R-:W-:Y:S04]  /*2b660*/  STL [R1+0x1e1c], R26 ;  /* 0x001e1c1a01007387 */ /* 0x002fe80000100800 */
[----:B0-----:R-:W-:Y:S04]  /*2b670*/  STL [R1+0x1e28], R16 ;  /* 0x001e281001007387 */ /* 0x001fe80000100800 */
[----:B------:R-:W0:Y:S04]  /*2b680*/  LDS.U8 R16, [R18+UR4+0x4380] ;  /* 0x0043800412107984 */ /* 0x000e280008000000 */
[----:B0-----:R-:W-:Y:S04]  /*2b690*/  STL [R1+0x1e24], R16 ;  /* 0x001e241001007387 */ /* 0x001fe80000100800 */
[----:B------:R-:W0:Y:S04]  /*2b6a0*/  LDS.U8 R16, [R18+UR4+0x6180] ;  /* 0x0061800412107984 */ /* 0x000e280008000000 */
[----:B0-----:R-:W-:Y:S04]  /*2b6b0*/  STL [R1+0x1e30], R16 ;  /* 0x001e301001007387 */ /* 0x001fe80000100800 */
[----:B------:R-:W0:Y:S01]  /*2b6c0*/  LDS.U8 R16, [R18+UR4+0x6388] ;  /* 0x0063880412107984 */ /* 0x000e220008000000 */
[----:B------:R-:W1:Y:S03]  /*2b6d0*/  S2R R26, SR_TID.X ;  /* 0x00000000001a7919 */ /* 0x000e660000002100 */
[----:B0-----:R-:W-:Y:S04]  /*2b6e0*/  STL [R1+0x1e2c], R16 ;  /* 0x001e2c1001007387 */ /* 0x001fe80000100800 */
[----:B------:R-:W0:Y:S04]  /*2b6f0*/  LDS.U8 R16, [R18+UR4+0x6188] ;  /* 0x0061880412107984 */ /* 0x000e280008000000 */
[----:B------:R-:W0:Y:S01]  /*2b700*/  LDS.U8 R18, [R18+UR4+0x6380] ;  /* 0x0063800412127984 */ /* 0x000e220008000000 */
[----:B------:R-:W-:Y:S01]  /*2b710*/  BAR.SYNC.DEFER_BLOCKING 0x0 ;  /* 0x0000000000007b1d */ /* 0x000fe20000010000 */
[----:B-1----:R-:W-:-:S05]  /*2b720*/  LOP3.LUT R26, R26, 0x3f, RZ, 0xc0, !PT ;  /* 0x0000003f1a1a7812 */ /* 0x002fca00078ec0ff */
[----:B---3--:R-:W-:Y:S04]  /*2b730*/  STS.U8 [R26+UR4], R20 ;  /* 0x000000141a007988 */ /* 0x008fe80008000004 */
[----:B----4-:R-:W-:Y:S04]  /*2b740*/  STS.U8 [R26+UR4+0x40], R27 ;  /* 0x0000401b1a007988 */ /* 0x010fe80008000004 */
[----:B0-----:R0:W-:Y:S04]  /*2b750*/  STL [R1+0x1e38], R16 ;  /* 0x001e381001007387 */ /* 0x0011e80000100800 */
[----:B0-----:R-:W3:Y:S04]  /*2b760*/  LDL.LU R16, [R1+0x2d1c] ;  /* 0x002d1c0001107983 */ /* 0x001ee80000300800 */
[----:B------:R0:W-:Y:S04]  /*2b770*/  STL [R1+0x1e34], R18 ;  /* 0x001e341201007387 */ /* 0x0001e80000100800 */
[----:B0-----:R-:W4:Y:S04]  /*2b780*/  LDL.LU R18, [R1+0x2d18] ;  /* 0x002d180001127983 */ /* 0x001f280000300800 */
[----:B------:R-:W2:Y:S04]  /*2b790*/  LDL.LU R20, [R1+0x2d14] ;  /* 0x002d140001147983 */ /* 0x000ea80000300800 */
[----:B------:R-:W2:Y:S04]  /*2b7a0*/  LDL.LU R27, [R1+0x2d10] ;  /* 0x002d1000011b7983 */ /* 0x000ea80000300800 */
[----:B--2---:R0:W-:Y:S04]  /*2b7b0*/  STS.U8 [R26+UR4+0x200], R27 ;  /* 0x0002001b1a007988 */ /* 0x0041e80008000004 */
[----:B0-----:R-:W2:Y:S01]  /*2b7c0*/  LDL.LU R26, [R1+0x2d0c] ;  /* 0x002d0c00011a7983 */ /* 0x001ea20000300800 */
[----:B------:R-:W0:Y:S02]  /*2b7d0*/  S2R R27, SR_TID.X ;  /* 0x00000000001b7919 */ /* 0x000e240000002100 */
[----:B0-----:R-:W-:-:S05]  /*2b7e0*/  LOP3.LUT R27, R27, 0x3f, RZ, 0xc0, !PT ;  /* 0x0000003f1b1b7812 */ /* 0x001fca00078ec0ff */
[----:B--2---:R0:W-:Y:S04]  /*2b7f0*/  STS.U8 [R27+UR4+0x240], R26 ;  /* 0x0002401a1b007988 */ /* 0x0041e80008000004 */
[----:B------:R1:W-:Y:S04]  /*2b800*/  STS.U8 [R27+UR4+0x400], R4 ;  /* 0x000400041b007988 */ /* 0x0003e80008000004 */
[----:B------:R2:W-:Y:S04]  /*2b810*/  STS.U8 [R27+UR4+0x440], R5 ;  /* 0x000440051b007988 */ /* 0x0005e80008000004 */
[----:B------:R1:W-:Y:S04]  /*2b820*/  STS.U8 [R27+UR4+0x600], R12 ;  /* 0x0006000c1b007988 */ /* 0x0003e80008000004 */
[----:B------:R2:W-:Y:S04]  /*2b830*/  STS.U8 [R27+UR4+0x640], R13 ;  /* 0x0006400d1b007988 */ /* 0x0005e80008000004 */
[----:B0-----:R-:W3:Y:S04]  /*2b840*/  LDL.LU R26, [R1] ;  /* 0x00000000011a7983 */ /* 0x001ee80000300800 */
[----:B-1----:R-:W3:Y:S04]  /*2b850*/  LDL.LU R4, [R1+0x4] ;  /* 0x0000040001047983 */ /* 0x002ee80000300800 */
[----:B--2---:R-:W2:Y:S04]  /*2b860*/  LDL.LU R5, [R1+0x10] ;  /* 0x0000100001057983 */ /* 0x004ea80000300800 */
[----:B------:R-:W3:Y:S01]  /*2b870*/  LDL.LU R12, [R1+0xc] ;  /* 0x00000c00010c7983 */ /* 0x000ee20000300800 */
[----:B------:R-:W0:Y:S02]  /*2b880*/  S2R R13, SR_TID.X ;  /* 0x00000000000d7919 */ /* 0x000e240000002100 */
[----:B0-----:R-:W-:-:S04]  /*2b890*/  LOP3.LUT R13, R13, 0x3f, RZ, 0xc0, !PT ;  /* 0x0000003f0d0d7812 */ /* 0x001fc800078ec0ff */
[----:B------:R-:W-:-:S05]  /*2b8a0*/  LOP3.LUT R13, R13, 0x10, RZ, 0x3c, !PT ;  /* 0x000000100d0d7812 */ /* 0x000fca00078e3cff */
[----:B------:R0:W-:Y:S04]  /*2b8b0*/  STS.U8 [R13+UR4+0x80], R22 ;  /* 0x000080160d007988 */ /* 0x0001e80008000004 */
[----:B0-----:R-:W3:Y:S04]  /*2b8c0*/  LDL.LU R22, [R1+0x2d08] ;  /* 0x002d080001167983 */ /* 0x001ee80000300800 */
[----:B--2---:R0:W-:Y:S02]  /*2b8d0*/  STS.U8 [R13+UR4+0xc0], R5 ;  /* 0x0000c0050d007988 */ /* 0x0041e40008000004 */
[----:B0-----:R-:W-:-:S02]  /*2b8e0*/  LOP3.LUT R5, R27, 0x20, RZ, 0x3c, !PT ;  /* 0x000000201b057812 */ /* 0x001fc400078e3cff */
[----:B---3--:R-:W-:Y:S04]  /*2b8f0*/  STS.U8 [R13+UR4+0x280], R22 ;  /* 0x000280160d007988 */ /* 0x008fe80008000004 */
[----:B------:R-:W-:Y:S04]  /*2b900*/  STS.U8 [R13+UR4+0x2c0], R20 ;  /* 0x0002c0140d007988 */ /* 0x000fe80008000004 */
[----:B------:R-:W-:Y:S04]  /*2b910*/  STS.U8 [R13+UR4+0x480], R6 ;  /* 0x000480060d007988 */ /* 0x000fe80008000004 */
[----:B------:R-:W-:Y:S04]  /*2b920*/  STS.U8 [R13+UR4+0x4c0], R7 ;  /* 0x0004c0070d007988 */ /* 0x000fe80008000004 */
[----:B------:R-:W-:Y:S04]  /*2b930*/  STS.U8 [R13+UR4+0x680], R17 ;  /* 0x000680110d007988 */ /* 0x000fe80008000004 */
[----:B------:R-:W-:Y:S04]  /*2b940*/  STS.U8 [R13+UR4+0x6c0], R19 ;  /* 0x0006c0130d007988 */ /* 0x000fe80008000004 */
[----:B------:R-:W-:Y:S04]  /*2b950*/  STS.U8 [R5+UR4+0x100], R12 ;  /* 0x0001000c05007988 */ /* 0x000fe80008000004 */
[----:B------:R0:W-:Y:S04]  /*2b960*/  STS.U8 [R5+UR4+0x140], R0 ;  /* 0x0001400005007988 */ /* 0x0001e80008000004 */
[----:B0-----:R-:W2:Y:S04]  /*2b970*/  LDL R0, [R1+0xbfc] ;  /* 0x000bfc0001007983 */ /* 0x001ea80000100800 */
[----:B----4-:R-:W-:Y:S04]  /*2b980*/  STS.U8 [R5+UR4+0x300], R18 ;  /* 0x0003001205007988 */ /* 0x010fe80008000004 */
[----:B------:R0:W-:Y:S04]  /*2b990*/  STS.U8 [R5+UR4+0x340], R16 ;  /* 0x0003401005007988 */ /* 0x0001e80008000004 */
[----:B0-----:R-:W3:Y:S04]  /*2b9a0*/  LDL.LU.64 R16, [R1+0xf0] ;  /* 0x0000f00001107983 */ /* 0x001ee80000300a00 */
[----:B------:R-:W3:Y:S01]  /*2b9b0*/  LDL.LU.64 R18, [R1+0xf8] ;  /* 0x0000f80001127983 */ /* 0x000ee20000300a00 */
[----:B------:R-:W-:-:S03]  /*2b9c0*/  LOP3.LUT R27, R27, 0x30, RZ, 0x3c, !PT ;  /* 0x000000301b1b7812 */ /* 0x000fc600078e3cff */
        /* <DEDUP_REMOVED lines=11> */
[----:B------:R-:W-:Y:S01]  /*2ba80*/  STS.U8 [R27+UR4+0x7c0], R25 ;  /* 0x0007c0191b007988 */ /* 0x000fe20008000004 */
[----:B------:R-:W-:Y:S01]  /*2ba90*/  BAR.SYNC.DEFER_BLOCKING 0x0 ;  /* 0x0000000000007b1d */ /* 0x000fe20000010000 */
[----:B------:R-:W-:-:S02]  /*2baa0*/  F2FP.F16.E4M3.UNPACK_B R12, R29 ;  /* 0x0000001dff0c723e */ /* 0x000fc400020006ff */
[----:B------:R-:W-:Y:S02]  /*2bab0*/  F2FP.F16.E4M3.UNPACK_B R13, R28 ;  /* 0x0000001cff0d723e */ /* 0x000fe400020006ff */
[----:B------:R-:W-:Y:S02]  /*2bac0*/  F2FP.F16.E4M3.UNPACK_B R14, R14 ;  /* 0x0000000eff0e723e */ /* 0x000fe400020006ff */
[----:B------:R-:W-:Y:S01]  /*2bad0*/  F2FP.F16.E4M3.UNPACK_B R15, R15 ;  /* 0x0000000fff0f723e */ /* 0x000fe200020006ff */
[----:B--2---:R-:W0:Y:S04]  /*2bae0*/  LDSM.16.M88.4 R4, [R0+UR4] ;  /* 0x000000040004783b */ /* 0x004e280008000200 */
[----:B------:R-:W1:Y:S04]  /*2baf0*/  LDSM.16.M88.4 R20, [R0+UR4+0x200] ;  /* 0x000200040014783b */ /* 0x000e680008000200 */
[----:B0-----:R-:W-:Y:S04]  /*2bb00*/  STL.64 [R1+0x590], R4 ;  /* 0x0005900401007387 */ /* 0x001fe80000100a00 */
[----:B------:R0:W-:Y:S04]  /*2bb10*/  STL.64 [R1+0x598], R6 ;  /* 0x0005980601007387 */ /* 0x0001e80000100a00 */
[----:B-1----:R-:W-:Y:S04]  /*2bb20*/  STL.64 [R1+0x5a0], R20 ;  /* 0x0005a01401007387 */ /* 0x002fe80000100a00 */
[----:B------:R-:W-:Y:S01]  /*2bb30*/  STL.64 [R1+0x5a8], R22 ;  /* 0x0005a81601007387 */ /* 0x000fe20000100a00 */
[----:B0-----:R-:W-:-:S02]  /*2bb40*/  IMAD.MOV.U32 R7, RZ, RZ, R5 ;  /* 0x000000ffff077224 */ /* 0x001fc400078e0005 */
[----:B------:R-:W-:Y:S02]  /*2bb50*/  IMAD.MOV.U32 R6, RZ, RZ, R20 ;  /* 0x000000ffff067224 */ /* 0x000fe400078e0014 */
[----:B------:R-:W-:Y:S02]  /*2bb60*/  IMAD.MOV.U32 R5, RZ, RZ, R21 ;  /* 0x000000ffff057224 */ /* 0x000fe400078e0015 */
[----:B------:R-:W0:Y:S01]  /*2bb70*/  LDSM.16.M88.4 R20, [R0+UR4+0x400] ;  /* 0x000400040014783b */ /* 0x000e220008000200 */
[----:B------:R-:W-:Y:S01]  /*2bb80*/  IMAD.MOV.U32 R8, RZ, RZ, R4 ;  /* 0x000000ffff087224 */ /* 0x000fe200078e0004 */
[----:B------:R-:W-:-:S04]  /*2bb90*/  F2FP.F16.E4M3.UNPACK_B R9, R7 ;  /* 0x00000007ff09723e */ /* 0x000fc800020006ff */
[----:B------:R-:W-:-:S07]  /*2bba0*/  F2FP.F16.E4M3.UNPACK_B R8, R8 ;  /* 0x00000008ff08723e */ /* 0x000fce00020006ff */
[----:B---3--:R-:W-:Y:S01]  /*2bbb0*/  HMMA.16816.F32 R16, R12, R8, R16 ;  /* 0x000000080c10723c */ /* 0x008fe20000001810 */
[----:B0-----:R-:W-:Y:S01]  /*2bbc0*/  STL.64 [R1+0x5b0], R20 ;  /* 0x0005b01401007387 */ /* 0x001fe20000100a00 */
[----:B------:R-:W-:-:S03]  /*2bbd0*/  IMAD.MOV.U32 R4, RZ, RZ, R20 ;  /* 0x000000ffff047224 */ /* 0x000fc600078e0014 */
[----:B------:R-:W-:Y:S01]  /*2bbe0*/  STL.64 [R1+0x5b8], R22 ;  /* 0x0005b81601007387 */ /* 0x000fe20000100a00 */
[----:B------:R-:W-:-:S03]  /*2bbf0*/  IMAD.MOV.U32 R2, RZ, RZ, R21 ;  /* 0x000000ffff027224 */ /* 0x000fc600078e0015 */
[----:B------:R-:W0:Y:S04]  /*2bc00*/  LDSM.16.M88.4 R20, [R0+UR4+0x600] ;  /* 0x000600040014783b */ /* 0x000e280008000200 */
[----:B0-----:R-:W-:Y:S04]  /*2bc10*/  STL [R1+0x5c4], R21 ;  /* 0x0005c41501007387 */ /* 0x001fe80000100800 */
[----:B------:R-:W-:Y:S04]  /*2bc20*/  STL.64 [R1+0x5c8], R22 ;  /* 0x0005c81601007387 */ /* 0x000fe80000100a00 */
[----:B------:R-:W-:Y:S04]  /*2bc30*/  STL.64 [R1+0x2a90], R18 ;  /* 0x002a901201007387 */ /* 0x000fe80000100a00 */
[----:B------:R0:W-:Y:S04]  /*2bc40*/  STL.64 [R1+0x2a88], R16 ;  /* 0x002a881001007387 */ /* 0x0001e80000100a00 */
[----:B0-----:R-:W2:Y:S04]  /*2bc50*/  LDL.LU.64 R16, [R1+0x240] ;  /* 0x0002400001107983 */ /* 0x001ea80000300a00 */
[----:B------:R-:W2:Y:S04]  /*2bc60*/  LDL.LU.64 R18, [R1+0x248] ;  /* 0x0002480001127983 */ /* 0x000ea80000300a00 */
[----:B------:R-:W3:Y:S04]  /*2bc70*/  LDL.LU.64 R24, [R1+0x420] ;  /* 0x0004200001187983 */ /* 0x000ee80000300a00 */
[----:B------:R-:W4:Y:S01]  /*2bc80*/  LDL.LU.64 R26, [R1+0x428] ;  /* 0x00042800011a7983 */ /* 0x000f220000300a00 */
[----:B------:R-:W-:-:S02]  /*2bc90*/  F2FP.F16.E4M3.UNPACK_B R6, R6 ;  /* 0x00000006ff06723e */ /* 0x000fc400020006ff */
[----:B------:R-:W-:Y:S01]  /*2bca0*/  F2FP.F16.E4M3.UNPACK_B R7, R5 ;  /* 0x00000005ff07723e */ /* 0x000fe200020006ff */
[----:B------:R-:W-:Y:S02]  /*2bcb0*/  IMAD.MOV.U32 R3, RZ, RZ, R21 ;  /* 0x000000ffff037224 */ /* 0x000fe400078e0015 */
[----:B------:R-:W-:Y:S01]  /*2bcc0*/  IMAD.MOV.U32 R0, RZ, RZ, R20 ;  /* 0x000000ffff007224 */ /* 0x000fe200078e0014 */
[----:B----4-:R-:W-:Y:S04]  /*2bcd0*/  STL.64 [R1+0x2d00], R26 ;  /* 0x002d001a01007387 */ /* 0x010fe80000100a00 */
[----:B---3--:R2:W-:Y:S04]  /*2bce0*/  STL.64 [R1+0x2cf8], R24 ;  /* 0x002cf81801007387 */ /* 0x0085e80000100a00 */
[----:B------:R-:W3:Y:S04]  /*2bcf0*/  LDL.LU.64 R20, [R1+0x410] ;  /* 0x0004100001147983 */ /* 0x000ee80000300a00 */
[----:B------:R-:W3:Y:S04]  /*2bd00*/  LDL.LU.64 R22, [R1+0x418] ;  /* 0x0004180001167983 */ /* 0x000ee80000300a00 */
[----:B------:R-:W4:Y:S04]  /*2bd10*/  LDL.LU R28, [R1+0x3c] ;  /* 0x00003c00011c7983 */ /* 0x000f280000300800 */
[----:B------:R-:W4:Y:S04]  /*2bd20*/  LDL.LU R29, [R1+0x38] ;  /* 0x00003800011d7983 */ /* 0x000f280000300800 */
[----:B------:R-:W3:Y:S04]  /*2bd30*/  LDL.LU R11, [R1+0x40] ;  /* 0x00004000010b7983 */ /* 0x000ee80000300800 */
[----:B------:R-:W3:Y:S01]  /*2bd40*/  LDL.LU R10, [R1+0x48] ;  /* 0x00004800010a7983 */ /* 0x000ee20000300800 */
[----:B--2---:R-:W-:-:S15]  /*2bd50*/  HMMA.16816.F32 R24, R12, R6, R16 ;  /* 0x000000060c18723c */ /* 0x004fde0000001810 */
[----:B------:R-:W-:-:S04]  /*2bd60*/  NOP ;  /* 0x0000000000007918 */ /* 0x000fc80000000000 */
[----:B------:R-:W-:Y:S02]  /*2bd70*/  IMAD.MOV.U32 R17, RZ, RZ, R26 ;  /* 0x000000ffff117224 */ /* 0x000fe400078e001a */
[----:B------:R-:W-:Y:S02]  /*2bd80*/  IMAD.MOV.U32 R16, RZ, RZ, R27 ;  /* 0x000000ffff107224 */ /* 0x000fe400078e001b */
[----:B------:R-:W-:Y:S02]  /*2bd90*/  IMAD.MOV.U32 R19, RZ, RZ, R24 ;  /* 0x000000ffff137224 */ /* 0x000fe400078e0018 */
[----:B------:R-:W-:Y:S01]  /*2bda0*/  IMAD.MOV.U32 R18, RZ, RZ, R25 ;  /* 0x000000ffff127224 */ /* 0x000fe200078e0019 */
[----:B------:R-:W2:Y:S04]  /*2bdb0*/  LDL.LU.64 R26, [R1+0x2d00] ;  /* 0x002d0000011a7983 */ /* 0x000ea80000300a00 */
[----:B------:R-:W2:Y:S01]  /*2bdc0*/  LDL.LU.64 R24, [R1+0x2cf8] ;  /* 0x002cf80001187983 */ /* 0x000ea20000300a00 */
[----:B------:R-:W-:-:S02]  /*2bdd0*/  F2FP.F16.E4M3.UNPACK_B R4, R4 ;  /* 0x00000004ff04723e */ /* 0x000fc400020006ff */
[----:B------:R-:W-:Y:S02]  /*2bde0*/  F2FP.F16.E4M3.UNPACK_B R5, R2 ;  /* 0x00000002ff05723e */ /* 0x000fe400020006ff */
[----:B------:R-:W-:Y:S02]  /*2bdf0*/  F2FP.F16.E4M3.UNPACK_B R2, R0 ;  /* 0x00000000ff02723e */ /* 0x000fe400020006ff */
[----:B------:R-:W-:Y:S01]  /*2be00*/  F2FP.F16.E4M3.UNPACK_B R3, R3 ;  /* 0x00000003ff03723e */ /* 0x000fe200020006ff */
[----:B------:R-:W-:Y:S04]  /*2be10*/  STL [R1+0x2ae4], R16 ;  /* 0x002ae41001007387 */ /* 0x000fe80000100800 */
[----:B------:R-:W-:Y:S04]  /*2be20*/  STL [R1+0x2ae0], R17 ;  /* 0x002ae01101007387 */ /* 0x000fe80000100800 */
[----:B------:R-:W-:Y:S04]  /*2be30*/  STL [R1+0x2adc], R18 ;  /* 0x002adc1201007387 */ /* 0x000fe80000100800 */
[----:B------:R2:W-:Y:S04]  /*2be40*/  STL [R1+0x2ad8], R19 ;  /* 0x002ad81301007387 */ /* 0x0005e80000100800 */
[----:B------:R0:W-:Y:S01]  /*2be50*/  STL [R1+0x2a98], R0 ;  /* 0x002a980001007387 */ /* 0x0001e20000100800 */
[C---:B--2---:R-:W-:Y:S08]  /*2be60*/  HMMA.16816.F32 R16, R12.reuse, R4, R24 ;  /* 0x000000040c10723c */ /* 0x044ff00000001818 */
[----:B---3--:R-:W-:Y:S11]  /*2be70*/  HMMA.16816.F32 R12, R12, R2, R20 ;  /* 0x000000020c0c723c */ /* 0x008ff60000001814 */
[----:B------:R1:W-:Y:S04]  /*2be80*/  STL.64 [R1+0x90], R16 ;  /* 0x0000901001007387 */ /* 0x0003e80000100a00 */
[----:B------:R2:W-:Y:S04]  /*2be90*/  STL.64 [R1+0x98], R18 ;  /* 0x0000981201007387 */ /* 0x0005e80000100a00 */
[----:B0-----:R-:W3:Y:S01]  /*2bea0*/  LDL.LU R0, [R1+0x4c] ;  /* 0x00004c0001007983 */ /* 0x001ee20000300800 */
[----:B-1----:R-:W-:-:S02]  /*2beb0*/  IMAD.MOV.U32 R17, RZ, RZ, R13 ;  /* 0x000000ffff117224 */ /* 0x002fc400078e000d */
[----:B--2---:R-:W-:Y:S01]  /*2bec0*/  IMAD.MOV.U32 R18, RZ, RZ, R14 ;  /* 0x000000ffff127224 */ /* 0x004fe200078e000e */
[----:B------:R-:W2:Y:S01]  /*2bed0*/  LDL.LU R13, [R1+0x34] ;  /* 0x00003400010d7983 */ /* 0x000ea20000300800 */
[----:B------:R-:W-:-:S03]  /*2bee0*/  IMAD.MOV.U32 R19, RZ, RZ, R15 ;  /* 0x000000ffff137224 */ /* 0x000fc600078e000f */
[----:B------:R-:W2:Y:S04]  /*2bef0*/  LDL.LU R14, [R1+0x30] ;  /* 0x00003000010e7983 */ /* 0x000ea80000300800 */
[----:B------:R-:W2:Y:S01]  /*2bf00*/  LDL.LU R15, [R1+0x44] ;  /* 0x00004400010f7983 */ /* 0x000ea20000300800 */
[----:B------:R-:W-:-:S03]  /*2bf10*/  IMAD.MOV.U32 R16, RZ, RZ, R12 ;  /* 0x000000ffff107224 */ /* 0x000fc600078e000c */
[----:B------:R-:W4:Y:S04]  /*2bf20*/  LDL.LU.64 R24, [R1+0x5d0] ;  /* 0x0005d00001187983 */ /* 0x000f280000300a00 */
[----:B------:R-:W4:Y:S04]  /*2bf30*/  LDL.LU.64 R26, [R1+0x5d8] ;  /* 0x0005d800011a7983 */ /* 0x000f280000300a00 */
[----:B------:R-:W4:Y:S04]  /*2bf40*/  LDL.LU.64 R20, [R1+0x580] ;  /* 0x0005800001147983 */ /* 0x000f280000300a00 */
[----:B------:R-:W4:Y:S04]  /*2bf50*/  LDL.LU.64 R22, [R1+0x588] ;  /* 0x0005880001167983 */ /* 0x000f280000300a00 */
[----:B------:R-:W-:Y:S04]  /*2bf60*/  STL.64 [R1+0x2af0], R18 ;  /* 0x002af01201007387 */ /* 0x000fe80000100a00 */
[----:B------:R0:W-:Y:S04]  /*2bf70*/  STL.64 [R1+0x2ae8], R16 ;  /* 0x002ae81001007387 */ /* 0x0001e80000100a00 */
[----:B0-----:R-:W4:Y:S04]  /*2bf80*/  LDL.LU.64 R16, [R1+0x5e0] ;  /* 0x0005e00001107983 */ /* 0x001f280000300a00 */
[----:B------:R-:W4:Y:S01]  /*2bf90*/  LDL.LU.64 R18, [R1+0x5e8] ;  /* 0x0005e80001127983 */ /* 0x000f220000300a00 */
[----:B---3--:R-:W-:-:S02]  /*2bfa0*/  IMAD R10, R10, 0x100, R0 ;  /* 0x000001000a0a7824 */ /* 0x008fc400078e0200 */
[----:B--2---:R-:W-:Y:S02]  /*2bfb0*/  IMAD R11, R11, 0x100, R15 ;  /* 0x000001000b0b7824 */ /* 0x004fe400078e020f */
[----:B------:R-:W-:Y:S02]  /*2bfc0*/  IMAD R12, R14, 0x100, R13 ;  /* 0x000001000e0c7824 */ /* 0x000fe400078e020d */
[----:B----4-:R-:W-:Y:S02]  /*2bfd0*/  IMAD R13, R29, 0x100, R28 ;  /* 0x000001001d0d7824 */ /* 0x010fe400078e021c */
[----:B------:R-:W2:Y:S04]  /*2bfe0*/  LDL.LU R28, [R1+0xac] ;  /* 0x0000ac00011c7983 */ /* 0x000ea80000300800 */
[----:B------:R-:W2:Y:S01]  /*2bff0*/  LDL.LU R29, [R1+0xa8] ;  /* 0x0000a800011d7983 */ /* 0x000ea20000300800 */
[----:B------:R-:W-:-:S02]  /*2c000*/  F2FP.F16.E4M3.UNPACK_B R14, R11 ;  /* 0x0000000bff0e723e */ /* 0x000fc400020006ff */
[----:B------:R-:W-:Y:S01]  /*2c010*/  F2FP.F16.E4M3.UNPACK_B R15, R10 ;  /* 0x0000000aff0f723e */ /* 0x000fe200020006ff */
[----:B------:R-:W3:Y:S04]  /*2c020*/  LDL.LU R11, [R1+0x58] ;  /* 0x00005800010b7983 */ /* 0x000ee80000300800 */
[----:B------:R-:W3:Y:S01]  /*2c030*/  LDL.LU R10, [R1+0x50] ;  /* 0x00005000010a7983 */ /* 0x000ee20000300800 */
[----:B------:R-:W-:Y:S02]  /*2c040*/  F2FP.F16.E4M3.UNPACK_B R12, R12 ;  /* 0x0000000cff0c723e */ /* 0x000fe400020006ff */
[----:B------:R-:W-:-:S07]  /*2c050*/  F2FP.F16.E4M3.UNPACK_B R13, R13 ;  /* 0x0000000dff0d723e */ /* 0x000fce00020006ff */
[C---:B------:R-:W-:Y:S08]  /*2c060*/  HMMA.16816.F32 R16, R12.reuse, R8, R16 ;  /* 0x000000080c10723c */ /* 0x040ff00000001810 */
[C---:B------:R-:W-:Y:S01]  /*2c070*/  HMMA.16816.F32 R24, R12.reuse, R6, R24 ;  /* 0x000000060c18723c */ /* 0x040fe20000001818 */
[----:B---3--:R-:W-:Y:S04]  /*2c080*/  STL.64 [R1+0x2cf0], R10 ;  /* 0x002cf00a01007387 */ /* 0x008fe80000100a00 */
[----:B------:R0:W-:Y:S06]  /*2c090*/  STL.64 [R1+0x2ce8], R8 ;  /* 0x002ce80801007387 */ /* 0x0001ec0000100a00 */
[----:B------:R-:W-:Y:S04]  /*2c0a0*/  STL.64 [R1+0x80], R16 ;  /* 0x0000801001007387 */ /* 0x000fe80000100a00 */
[----:B------:R1:W-:Y:S04]  /*2c0b0*/  STL.64 [R1+0x88], R18 ;  /* 0x0000881201007387 */ /* 0x0003e80000100a00 */
[----:B0-----:R-:W3:Y:S01]  /*2c0c0*/  LDL.LU.64 R8, [R1+0x3d0] ;  /* 0x0003d00001087983 */ /* 0x001ee20000300a00 */
[C---:B-1----:R-:W-:Y:S03]  /*2c0d0*/  HMMA.16816.F32 R16, R12.reuse, R4, R20 ;  /* 0x000000040c10723c */ /* 0x042fe60000001814 */
[----:B------:R-:W-:Y:S04]  /*2c0e0*/  STL.64 [R1+0x70], R24 ;  /* 0x0000701801007387 */ /* 0x000fe80000100a00 */
[----:B------:R-:W-:Y:S04]  /*2c0f0*/  STL.64 [R1+0x78], R26 ;  /* 0x0000781a01007387 */ /* 0x000fe80000100a00 */
[----:B------:R-:W3:Y:S08]  /*2c100*/  LDL.LU.64 R10, [R1+0x3d8] ;  /* 0x0003d800010a7983 */ /* 0x000ef00000300a00 */
[----:B------:R-:W-:Y:S04]  /*2c110*/  STL.64 [R1+0x60], R16 ;  /* 0x0000601001007387 */ /* 0x000fe80000100a00 */
[----:B------:R-:W-:Y:S04]  /*2c120*/  STL.64 [R1+0x68], R18 ;  /* 0x0000681201007387 */ /* 0x000fe80000100a00 */
[----:B------:R-:W-:Y:S04]  /*2c130*/  STL.64 [R1+0x2ce0], R6 ;  /* 0x002ce00601007387 */ /* 0x000fe80000100a00 */
[----:B------:R0:W-:Y:S04]  /*2c140*/  STL.64 [R1+0x2cd8], R4 ;  /* 0x002cd80401007387 */ /* 0x0001e80000100a00 */
[----:B0-----:R-:W4:Y:S04]  /*2c150*/  LDL.LU.64 R4, [R1+0x570] ;  /* 0x0005700001047983 */ /* 0x001f280000300a00 */
[----:B------:R-:W4:Y:S04]  /*2c160*/  LDL.LU.64 R6, [R1+0x578] ;  /* 0x0005780001067983 */ /* 0x000f280000300a00 */
[----:B------:R-:W2:Y:S04]  /*2c170*/  LDL.LU.64 R24, [R1+0x550] ;  /* 0x0005500001187983 */ /* 0x000ea80000300a00 */
[----:B------:R-:W2:Y:S01]  /*2c180*/  LDL.LU.64 R26, [R1+0x558] ;  /* 0x00055800011a7983 */ /* 0x000ea20000300a00 */
[----:B---3--:R-:W-:Y:S03]  /*2c190*/  HMMA.16816.F32 R12, R12, R2, R8 ;  /* 0x000000020c0c723c */ /* 0x008fe60000001808 */
[----:B--2---:R-:W-:Y:S04]  /*2c1a0*/  STL.64 [R1+0x2cd0], R26 ;  /* 0x002cd01a01007387 */ /* 0x004fe80000100a00 */
[----:B------:R0:W-:Y:S04]  /*2c1b0*/  STL.64 [R1+0x2cc8], R24 ;  /* 0x002cc81801007387 */ /* 0x0001e80000100a00 */
[----:B0-----:R-:W2:Y:S04]  /*2c1c0*/  LDL.LU.64 R24, [R1+0x560] ;  /* 0x0005600001187983 */ /* 0x001ea80000300a00 */
[----:B------:R-:W2:Y:S04]  /*2c1d0*/  LDL.LU.64 R26, [R1+0x568] ;  /* 0x00056800011a7983 */ /* 0x000ea80000300a00 */
[----:B------:R-:W3:Y:S04]  /*2c1e0*/  LDL.LU.64 R16, [R1+0x340] ;  /* 0x0003400001107983 */ /* 0x000ee80000300a00 */
[----:B------:R-:W3:Y:S04]  /*2c1f0*/  LDL.LU.64 R18, [R1+0x348] ;  /* 0x0003480001127983 */ /* 0x000ee80000300a00 */
[----:B------:R-:W2:Y:S04]  /*2c200*/  LDL.LU R0, [R1+0xb8] ;  /* 0x0000b80001007983 */ /* 0x000ea80000300800 */
[----:B------:R-:W2:Y:S04]  /*2c210*/  LDL.LU R23, [R1+0xc4] ;  /* 0x0000c40001177983 */ /* 0x000ea80000300800 */
[----:B------:R-:W2:Y:S04]  /*2c220*/  LDL.LU R21, [R1+0xc0] ;  /* 0x0000c00001157983 */ /* 0x000ea80000300800 */
[----:B------:R-:W2:Y:S04]  /*2c230*/  LDL.LU R20, [R1+0xcc] ;  /* 0x0000cc0001147983 */ /* 0x000ea80000300800 */
[----:B------:R-:W2:Y:S04]  /*2c240*/  LDL.LU R22, [R1+0xc8] ;  /* 0x0000c80001167983 */ /* 0x000ea80000300800 */
[----:B------:R-:W2:Y:S04]  /*2c250*/  LDL.LU.64 R10, [R1+0x2cf0] ;  /* 0x002cf000010a7983 */ /* 0x000ea80000300a00 */
[----:B------:R-:W4:Y:S04]  /*2c260*/  LDL.LU.64 R8, [R1+0x2ce8] ;  /* 0x002ce80001087983 */ /* 0x000f280000300a00 */
[----:B------:R0:W-:Y:S04]  /*2c270*/  STL.64 [R1], R12 ;  /* 0x0000000c01007387 */ /* 0x0001e80000100a00 */
[----:B------:R1:W-:Y:S04]  /*2c280*/  STL.64 [R1+0x8], R14 ;  /* 0x0000080e01007387 */ /* 0x0003e80000100a00 */
[----:B0-----:R-:W2:Y:S04]  /*2c290*/  LDL.LU R12, [R1+0x54] ;  /* 0x00005400010c7983 */ /* 0x001ea80000300800 */
[----:B------:R-:W3:Y:S04]  /*2c2a0*/  LDL.LU R13, [R1+0x5c] ;  /* 0x00005c00010d7983 */ /* 0x000ee80000300800 */
[----:B-1----:R-:W4:Y:S04]  /*2c2b0*/  LDL.LU R14, [R1+0xa4] ;  /* 0x0000a400010e7983 */ /* 0x002f280000300800 */
[----:B------:R-:W4:Y:S01]  /*2c2c0*/  LDL.LU R15, [R1+0xa0] ;  /* 0x0000a000010f7983 */ /* 0x000f220000300800 */
[----:B--2---:R-:W-:-:S02]  /*2c2d0*/  IMAD R10, R10, 0x100, R12 ;  /* 0x000001000a0a7824 */ /* 0x004fc400078e020c */
[----:B---3--:R-:W-:Y:S02]  /*2c2e0*/  IMAD R11, R11, 0x100, R13 ;  /* 0x000001000b0b7824 */ /* 0x008fe400078e020d */
[----:B----4-:R-:W-:Y:S02]  /*2c2f0*/  IMAD R14, R15, 0x100, R14 ;  /* 0x000001000f0e7824 */ /* 0x010fe400078e020e */
[----:B------:R-:W-:Y:S01]  /*2c300*/  IMAD R15, R29, 0x100, R28 ;  /* 0x000001001d0f7824 */ /* 0x000fe200078e021c */
[----:B------:R-:W-:Y:S02]  /*2c310*/  F2FP.F16.E4M3.UNPACK_B R12, R10 ;  /* 0x0000000aff0c723e */ /* 0x000fe400020006ff */
[----:B------:R-:W-:Y:S01]  /*2c320*/  F2FP.F16.E4M3.UNPACK_B R13, R11 ;  /* 0x0000000bff0d723e */ /* 0x000fe200020006ff */
[----:B------:R-:W2:Y:S01]  /*2c330*/  LDL.LU R10, [R1+0xb0] ;  /* 0x0000b000010a7983 */ /* 0x000ea20000300800 */
[----:B------:R-:W-:Y:S02]  /*2c340*/  F2FP.F16.E4M3.UNPACK_B R14, R14 ;  /* 0x0000000eff0e723e */ /* 0x000fe400020006ff */
[----:B------:R-:W-:Y:S01]  /*2c350*/  F2FP.F16.E4M3.UNPACK_B R15, R15 ;  /* 0x0000000fff0f723e */ /* 0x000fe200020006ff */
[----:B------:R-:W3:Y:S06]  /*2c360*/  LDL.LU R11, [R1+0xbc] ;  /* 0x0000bc00010b7983 */ /* 0x000eec0000300800 */
[----:B------:R-:W-:-:S15]  /*2c370*/  HMMA.16816.F32 R4, R12, R8, R4 ;  /* 0x000000080c04723c */ /* 0x000fde0000001804 */
[----:B------:R-:W-:-:S04]  /*2c380*/  NOP ;  /* 0x0000000000007918 */ /* 0x000fc80000000000 */
[----:B------:R-:W-:Y:S04]  /*2c390*/  STL.64 [R1+0x50], R4 ;  /* 0x0000500401007387 */ /* 0x000fe80000100a00 */
[----:B------:R0:W-:Y:S04]  /*2c3a0*/  STL.64 [R1+0x58], R6 ;  /* 0x0000580601007387 */ /* 0x0001e80000100a00 */
[----:B0-----:R-:W4:Y:S04]  /*2c3b0*/  LDL.LU.64 R6, [R1+0x2ce0] ;  /* 0x002ce00001067983 */ /* 0x001f280000300a00 */
[----:B------:R-:W2:Y:S01]  /*2c3c0*/  LDL.LU.64 R4, [R1+0x2cd8] ;  /* 0x002cd80001047983 */ /* 0x000ea20000300a00 */
[----:B----4-:R-:W-:-:S15]  /*2c3d0*/  HMMA.16816.F32 R24, R12, R6, R24 ;  /* 0x000000060c18723c */ /* 0x010fde0000001818 */
[----:B------:R-:W-:-:S04]  /*2c3e0*/  NOP ;  /* 0x0000000000007918 */ /* 0x000fc80000000000 */
[----:B------:R-:W-:Y:S04]  /*2c3f0*/  STL.64 [R1+0x40], R24 ;  /* 0x0000401801007387 */ /* 0x000fe80000100a00 */
[----:B------:R0:W-:Y:S04]  /*2c400*/  STL.64 [R1+0x48], R26 ;  /* 0x0000481a01007387 */ /* 0x0001e80000100a00 */
[----:B0-----:R-:W2:Y:S04]  /*2c410*/  LDL.LU.64 R26, [R1+0x2cd0] ;  /* 0x002cd000011a7983 */ /* 0x001ea80000300a00 */
[----:B------:R-:W2:Y:S02]  /*2c420*/  LDL.LU.64 R24, [R1+0x2cc8] ;  /* 0x002cc80001187983 */ /* 0x000ea40000300a00 */
[----:B--2---:R-:W-:-:S15]  /*2c430*/  HMMA.16816.F32 R24, R12, R4, R24 ;  /* 0x000000040c18723c */ /* 0x004fde0000001818 */
[----:B------:R-:W-:-:S04]  /*2c440*/  NOP ;  /* 0x0000000000007918 */ /* 0x000fc80000000000 */
[----:B------:R-:W-:Y:S04]  /*2c450*/  STL.64 [R1+0x30], R24 ;  /* 0x0000301801007387 */ /* 0x000fe80000100a00 */
[----:B------:R0:W-:Y:S02]  /*2c460*/  STL.64 [R1+0x38], R26 ;  /* 0x0000381a01007387 */ /* 0x0001e40000100a00 */
[----:B0-----:R-:W-:Y:S02]  /*2c470*/  HMMA.16816.F32 R24, R12, R2, R16 ;  /* 0x000000020c18723c */ /* 0x001fe40000001810 */
[----:B------:R-:W2:Y:S04]  /*2c480*/  LDL.LU R15, [R1+0xb4] ;  /* 0x0000b400010f7983 */ /* 0x000ea80000300800 */
[----:B------:R-:W4:Y:S04]  /*2c490*/  LDL.LU R16, [R1+0xe4] ;  /* 0x0000e40001107983 */ /* 0x000f280000300800 */
[----:B------:R-:W4:Y:S04]  /*2c4a0*/  LDL.LU R17, [R1+0xe0] ;  /* 0x0000e00001117983 */ /* 0x000f280000300800 */
[----:B------:R-:W2:Y:S04]  /*2c4b0*/  LDL.LU R18, [R1+0xec] ;  /* 0x0000ec0001127983 */ /* 0x000ea80000300800 */
[----:B------:R-:W2:Y:S04]  /*2c4c0*/  LDL.LU R19, [R1+0xe8] ;  /* 0x0000e80001137983 */ /* 0x000ea80000300800 */
[----:B--2---:R-:W-:Y:S04]  /*2c4d0*/  STL.64 [R1+0x2cb0], R18 ;  /* 0x002cb01201007387 */ /* 0x004fe80000100a00 */
[----:B----4-:R-:W-:Y:S04]  /*2c4e0*/  STL.64 [R1+0x2ca8], R16 ;  /* 0x002ca81001007387 */ /* 0x010fe80000100a00 */
[----:B------:R-:W2:Y:S04]  /*2c4f0*/  LDL.LU R28, [R1+0x104] ;  /* 0x00010400011c7983 */ /* 0x000ea80000300800 */
[----:B------:R-:W2:Y:S04]  /*2c500*/  LDL.LU R29, [R1+0x100] ;  /* 0x00010000011d7983 */ /* 0x000ea80000300800 */
[----:B------:R-:W-:Y:S04]  /*2c510*/  STL [R1+0x29e4], R24 ;  /* 0x0029e41801007387 */ /* 0x000fe80000100800 */
[----:B------:R0:W-:Y:S04]  /*2c520*/  STL [R1+0x29e0], R25 ;  /* 0x0029e01901007387 */ /* 0x0001e80000100800 */
[----:B------:R-:W-:Y:S04]  /*2c530*/  STL [R1+0x29dc], R26 ;  /* 0x0029dc1a01007387 */ /* 0x000fe80000100800 */
[----:B------:R1:W-:Y:S04]  /*2c540*/  STL [R1+0x29d8], R27 ;  /* 0x0029d81b01007387 */ /* 0x0003e80000100800 */
[----:B0-----:R-:W4:Y:S04]  /*2c550*/  LDL.LU.64 R24, [R1+0x530] ;  /* 0x0005300001187983 */ /* 0x001f280000300a00 */
[----:B-1----:R-:W4:Y:S04]  /*2c560*/  LDL.LU.64 R26, [R1+0x538] ;  /* 0x00053800011a7983 */ /* 0x002f280000300a00 */
[----:B------:R-:W2:Y:S04]  /*2c570*/  LDL.LU.64 R16, [R1+0x520] ;  /* 0x0005200001107983 */ /* 0x000ea80000300a00 */
[----:B------:R-:W2:Y:S01]  /*2c580*/  LDL.LU.64 R18, [R1+0x528] ;  /* 0x0005280001127983 */ /* 0x000ea20000300a00 */
[----:B------:R-:W-:-:S02]  /*2c590*/  IMAD R10, R10, 0x100, R15 ;  /* 0x000001000a0a7824 */ /* 0x000fc400078e020f */
[----:B---3--:R-:W-:Y:S02]  /*2c5a0*/  IMAD R11, R0, 0x100, R11 ;  /* 0x00000100000b7824 */ /* 0x008fe400078e020b */
[----:B------:R-:W-:Y:S02]  /*2c5b0*/  IMAD R14, R21, 0x100, R23 ;  /* 0x00000100150e7824 */ /* 0x000fe400078e0217 */
[----:B------:R-:W-:Y:S01]  /*2c5c0*/  IMAD R15, R22, 0x100, R20 ;  /* 0x00000100160f7824 */ /* 0x000fe200078e0214 */
[----:B--2---:R-:W-:Y:S04]  /*2c5d0*/  STL.64 [R1+0x2cc0], R18 ;  /* 0x002cc01201007387 */ /* 0x004fe80000100a00 */
[----:B------:R0:W-:Y:S04]  /*2c5e0*/  STL.64 [R1+0x2cb8], R16 ;  /* 0x002cb81001007387 */ /* 0x0001e80000100a00 */
[----:B0-----:R-:W2:Y:S04]  /*2c5f0*/  LDL.LU.64 R16, [R1+0x540] ;  /* 0x0005400001107983 */ /* 0x001ea80000300a00 */
[----:B------:R-:W2:Y:S01]  /*2c600*/  LDL.LU.64 R18, [R1+0x548] ;  /* 0x0005480001127983 */ /* 0x000ea20000300a00 */
[----:B------:R-:W-:-:S02]  /*2c610*/  F2FP.F16.E4M3.UNPACK_B R12, R10 ;  /* 0x0000000aff0c723e */ /* 0x000fc400020006ff */
[----:B------:R-:W-:Y:S02]  /*2c620*/  F2FP.F16.E4M3.UNPACK_B R13, R11 ;  /* 0x0000000bff0d723e */ /* 0x000fe400020006ff */
[----:B------:R-:W-:Y:S02]  /*2c630*/  F2FP.F16.E4M3.UNPACK_B R14, R14 ;  /* 0x0000000eff0e723e */ /* 0x000fe400020006ff */
[----:B------:R-:W-:Y:S01]  /*2c640*/  F2FP.F16.E4M3.UNPACK_B R15, R15 ;  /* 0x0000000fff0f723e */ /* 0x000fe200020006ff */
[----:B------:R-:W3:Y:S04]  /*2c650*/  LDL.LU.64 R20, [R1+0x2c0] ;  /* 0x0002c00001147983 */ /* 0x000ee80000300a00 */
[----:B------:R-:W3:Y:S02]  /*2c660*/  LDL.LU.64 R22, [R1+0x2c8] ;  /* 0x0002c80001167983 */ /* 0x000ee40000300a00 */
[----:B--2---:R-:W-:-:S15]  /*2c670*/  HMMA.16816.F32 R16, R12, R8, R16 ;  /* 0x000000080c10723c */ /* 0x004fde0000001810 */
[----:B------:R-:W-:-:S04]  /*2c680*/  NOP ;  /* 0x0000000000007918 */ /* 0x000fc80000000000 */
[----:B------:R-:W-:Y:S04]  /*2c690*/  STL.64 [R1+0xd0], R16 ;  /* 0x0000d01001007387 */ /* 0x000fe80000100a00 */
[----:B------:R4:W-:Y:S02]  /*2c6a0*/  STL.64 [R1+0xd8], R18 ;  /* 0x0000d81201007387 */ /* 0x0009e40000100a00 */
[----:B----4-:R-:W-:-:S15]  /*2c6b0*/  HMMA.16816.F32 R16, R12, R6, R24 ;  /* 0x000000060c10723c */ /* 0x010fde0000001818 */
[----:B------:R-:W-:-:S04]  /*2c6c0*/  NOP ;  /* 0x0000000000007918 */ /* 0x000fc80000000000 */
[----:B------:R-:W-:Y:S02]  /*2c6d0*/  IMAD.MOV.U32 R25, RZ, RZ, R18 ;  /* 0x000000ffff197224 */ /* 0x000fe400078e0012 */
[----:B------:R-:W-:Y:S02]  /*2c6e0*/  IMAD.MOV.U32 R24, RZ, RZ, R19 ;  /* 0x000000ffff187224 */ /* 0x000fe400078e0013 */
[----:B------:R-:W-:Y:S02]  /*2c6f0*/  IMAD.MOV.U32 R27, RZ, RZ, R16 ;  /* 0x000000ffff1b7224 */ /* 0x000fe400078e0010 */
[----:B------:R-:W-:Y:S01]  /*2c700*/  IMAD.MOV.U32 R26, RZ, RZ, R17 ;  /* 0x000000ffff1a7224 */ /* 0x000fe200078e0011 */
[----:B------:R-:W2:Y:S04]  /*2c710*/  LDL.LU.64 R18, [R1+0x2cc0] ;  /* 0x002cc00001127983 */ /* 0x000ea80000300a00 */
[----:B------:R-:W2:Y:S01]  /*2c720*/  LDL.LU.64 R16, [R1+0x2cb8] ;  /* 0x002cb80001107983 */ /* 0x000ea20000300a00 */
[C---:B---3--:R-:W-:Y:S03]  /*2c730*/  HMMA.16816.F32 R20, R12.reuse, R2, R20 ;  /* 0x000000020c14723c */ /* 0x048fe60000001814 */
[----:B------:R-:W3:Y:S04]  /*2c740*/  LDL.LU R0, [R1+0x120] ;  /* 0x0001200001007983 */ /* 0x000ee80000300800 */
[----:B------:R0:W-:Y:S04]  /*2c750*/  STL.64 [R1+0x2a70], R26 ;  /* 0x002a701a01007387 */ /* 0x0001e80000100a00 */
[----:B0-----:R-:W4:Y:S04]  /*2c760*/  LDL.LU R26, [R1+0x108] ;  /* 0x00010800011a7983 */ /* 0x001f280000300800 */
[----:B------:R-:W3:Y:S04]  /*2c770*/  LDL.LU R27, [R1+0x124] ;  /* 0x00012400011b7983 */ /* 0x000ee80000300800 */
[----:B------:R0:W-:Y:S04]  /*2c780*/  STL.64 [R1+0x2a68], R24 ;  /* 0x002a681801007387 */ /* 0x0001e80000100a00 */
[----:B0-----:R-:W4:Y:S01]  /*2c790*/  LDL.LU R25, [R1+0x10c] ;  /* 0x00010c0001197983 */ /* 0x001f220000300800 */
[----:B--2---:R-:W-:-:S15]  /*2c7a0*/  HMMA.16816.F32 R16, R12, R4, R16 ;  /* 0x000000040c10723c */ /* 0x004fde0000001810 */
[----:B------:R-:W-:-:S04]  /*2c7b0*/  NOP ;  /* 0x0000000000007918 */ /* 0x000fc80000000000 */
[----:B------:R-:W-:Y:S04]  /*2c7c0*/  STL.64 [R1+0xb0], R16 ;  /* 0x0000b01001007387 */ /* 0x000fe80000100a00 */
[----:B------:R0:W-:Y:S04]  /*2c7d0*/  STL.64 [R1+0xb8], R18 ;  /* 0x0000b81201007387 */ /* 0x0001e80000100a00 */
[----:B0-----:R-:W2:Y:S04]  /*2c7e0*/  LDL.LU.64 R18, [R1+0x2cb0] ;  /* 0x002cb00001127983 */ /* 0x001ea80000300a00 */
[----:B------:R-:W2:Y:S04]  /*2c7f0*/  LDL.LU.64 R16, [R1+0x2ca8] ;  /* 0x002ca80001107983 */ /* 0x000ea80000300a00 */
[----:B------:R-:W-:Y:S04]  /*2c800*/  STL.64 [R1+0x2ca0], R6 ;  /* 0x002ca00601007387 */ /* 0x000fe80000100a00 */
[----:B------:R0:W-:Y:S04]  /*2c810*/  STL.64 [R1+0x2c98], R4 ;  /* 0x002c980401007387 */ /* 0x0001e80000100a00 */
[----:B------:R-:W-:Y:S04]  /*2c820*/  STL.64 [R1+0x29b0], R22 ;  /* 0x0029b01601007387 */ /* 0x000fe80000100a00 */
[----:B------:R1:W-:Y:S04]  /*2c830*/  STL.64 [R1+0x29a8], R20 ;  /* 0x0029a81401007387 */ /* 0x0003e80000100a00 */
[----:B0-----:R-:W3:Y:S04]  /*2c840*/  LDL.LU.64 R4, [R1+0x510] ;  /* 0x0005100001047983 */ /* 0x001ee80000300a00 */
[----:B------:R-:W3:Y:S04]  /*2c850*/  LDL.LU.64 R6, [R1+0x518] ;  /* 0x0005180001067983 */ /* 0x000ee80000300a00 */
[----:B-1----:R-:W3:Y:S04]  /*2c860*/  LDL.LU.64 R20, [R1+0x2b0] ;  /* 0x0002b00001147983 */ /* 0x002ee80000300a00 */
[----:B------:R-:W3:Y:S01]  /*2c870*/  LDL.LU.64 R22, [R1+0x2b8] ;  /* 0x0002b80001167983 */ /* 0x000ee20000300a00 */
[----:B------:R-:W-:-:S02]  /*2c880*/  IMAD R14, R29, 0x100, R28 ;  /* 0x000001001d0e7824 */ /* 0x000fc400078e021c */
[----:B----4-:R-:W-:Y:S02]  /*2c890*/  IMAD R15, R26, 0x100, R25 ;  /* 0x000001001a0f7824 */ /* 0x010fe400078e0219 */
[----:B--2---:R-:W-:Y:S02]  /*2c8a0*/  IMAD R10, R17, 0x100, R16 ;  /* 0x00000100110a7824 */ /* 0x004fe400078e0210 */
[----:B------:R-:W-:Y:S01]  /*2c8b0*/  IMAD R11, R19, 0x100, R18 ;  /* 0x00000100130b7824 */ /* 0x000fe200078e0212 */
[----:B---3--:R-:W-:Y:S04]  /*2c8c0*/  STL.64 [R1+0x2c90], R22 ;  /* 0x002c901601007387 */ /* 0x008fe80000100a00 */
[----:B------:R0:W-:Y:S04]  /*2c8d0*/  STL.64 [R1+0x2c88], R20 ;  /* 0x002c881401007387 */ /* 0x0001e80000100a00 */
[----:B0-----:R-:W2:Y:S04]  /*2c8e0*/  LDL.LU.64 R20, [R1+0x500] ;  /* 0x0005000001147983 */ /* 0x001ea80000300a00 */
[----:B------:R-:W2:Y:S04]  /*2c8f0*/  LDL.LU.64 R22, [R1+0x508] ;  /* 0x0005080001167983 */ /* 0x000ea80000300a00 */
[----:B------:R-:W3:Y:S04]  /*2c900*/  LDL.LU R28, [R1+0x12c] ;  /* 0x00012c00011c7983 */ /* 0x000ee80000300800 */
[----:B------:R-:W3:Y:S04]  /*2c910*/  LDL.LU R29, [R1+0x128] ;  /* 0x00012800011d7983 */ /* 0x000ee80000300800 */
[----:B------:R-:W4:Y:S04]  /*2c920*/  LDL.LU R24, [R1+0x138] ;  /* 0x0001380001187983 */ /* 0x000f280000300800 */
[----:B------:R-:W2:Y:S04]  /*2c930*/  LDL.LU R16, [R1+0x164] ;  /* 0x0001640001107983 */ /* 0x000ea80000300800 */
[----:B------:R-:W2:Y:S04]  /*2c940*/  LDL.LU R17, [R1+0x160] ;  /* 0x0001600001117983 */ /* 0x000ea80000300800 */
[----:B------:R-:W2:Y:S04]  /*2c950*/  LDL.LU R18, [R1+0x16c] ;  /* 0x00016c0001127983 */ /* 0x000ea80000300800 */
[----:B------:R-:W2:Y:S01]  /*2c960*/  LDL.LU R19, [R1+0x168] ;  /* 0x0001680001137983 */ /* 0x000ea20000300800 */
[----:B------:R-:W-:-:S02]  /*2c970*/  F2FP.F16.E4M3.UNPACK_B R12, R10 ;  /* 0x0000000aff0c723e */ /* 0x000fc400020006ff */
[----:B------:R-:W-:Y:S02]  /*2c980*/  F2FP.F16.E4M3.UNPACK_B R13, R11 ;  /* 0x0000000bff0d723e */ /* 0x000fe400020006ff */
[----:B------:R-:W-:Y:S02]  /*2c990*/  F2FP.F16.E4M3.UNPACK_B R14, R14 ;  /* 0x0000000eff0e723e */ /* 0x000fe400020006ff */
[----:B------:R-:W-:-:S07]  /*2c9a0*/  F2FP.F16.E4M3.UNPACK_B R15, R15 ;  /* 0x0000000fff0f723e */ /* 0x000fce00020006ff */
[C---:B------:R-:W-:Y:S01]  /*2c9b0*/  HMMA.16816.F32 R4, R12.reuse, R8, R4 ;  /* 0x000000080c04723c */ /* 0x040fe20000001804 */
[----:B--2---:R-:W-:Y:S04]  /*2c9c0*/  STL.64 [R1+0x2c60], R18 ;  /* 0x002c601201007387 */ /* 0x004fe80000100a00 */
[----:B------:R0:W-:Y:S04]  /*2c9d0*/  STL.64 [R1+0x2c58], R16 ;  /* 0x002c581001007387 */ /* 0x0001e80000100a00 */
[----:B0-----:R-:W2:Y:S04]  /*2c9e0*/  LDL.LU.64 R16, [R1+0x4f0] ;  /* 0x0004f00001107983 */ /* 0x001ea80000300a00 */
[----:B------:R-:W2:Y:S06]  /*2c9f0*/  LDL.LU.64 R18, [R1+0x4f8] ;  /* 0x0004f80001127983 */ /* 0x000eac0000300a00 */
[----:B------:R-:W-:Y:S04]  /*2ca00*/  STL.64 [R1+0x110], R4 ;  /* 0x0001100401007387 */ /* 0x000fe80000100a00 */
[----:B------:R0:W-:Y:S04]  /*2ca10*/  STL.64 [R1+0x118], R6 ;  /* 0x0001180601007387 */ /* 0x0001e80000100a00 */
[----:B0-----:R-:W2:Y:S04]  /*2ca20*/  LDL.LU.64 R6, [R1+0x2ca0] ;  /* 0x002ca00001067983 */ /* 0x001ea80000300a00 */
[----:B------:R-:W3:Y:S01]  /*2ca30*/  LDL.LU.64 R4, [R1+0x2c98] ;  /* 0x002c980001047983 */ /* 0x000ee20000300a00 */
[----:B--2---:R-:W-:-:S15]  /*2ca40*/  HMMA.16816.F32 R20, R12, R6, R20 ;  /* 0x000000060c14723c */ /* 0x004fde0000001814 */
[----:B------:R-:W-:-:S04]  /*2ca50*/  NOP ;  /* 0x0000000000007918 */ /* 0x000fc80000000000 */
[----:B------:R-:W-:Y:S04]  /*2ca60*/  STL.64 [R1+0x100], R20 ;  /* 0x0001001401007387 */ /* 0x000fe80000100a00 */
[----:B------:R0:W-:Y:S04]  /*2ca70*/  STL.64 [R1+0x108], R22 ;  /* 0x0001081601007387 */ /* 0x0001e80000100a00 */
[----:B0-----:R-:W2:Y:S04]  /*2ca80*/  LDL.LU.64 R22, [R1+0x2c90] ;  /* 0x002c900001167983 */ /* 0x001ea80000300a00 */
[----:B------:R-:W2:Y:S01]  /*2ca90*/  LDL.LU.64 R20, [R1+0x2c88] ;  /* 0x002c880001147983 */ /* 0x000ea20000300a00 */
[----:B---3--:R-:W-:Y:S03]  /*2caa0*/  HMMA.16816.F32 R16, R12, R4, R16 ;  /* 0x000000040c10723c */ /* 0x008fe60000001810 */
[----:B------:R-:W-:Y:S04]  /*2cab0*/  STL.64 [R1+0x2c80], R6 ;  /* 0x002c800601007387 */ /* 0x000fe80000100a00 */
[----:B------:R2:W-:-:S12]  /*2cac0*/  STL.64 [R1+0x2c78], R4 ;  /* 0x002c780401007387 */ /* 0x0005d80000100a00 */
[----:B------:R-:W-:Y:S04]  /*2cad0*/  STL.64 [R1+0xf0], R16 ;  /* 0x0000f01001007387 */ /* 0x000fe80000100a00 */
[----:B------:R-:W-:Y:S01]  /*2cae0*/  STL.64 [R1+0xf8], R18 ;  /* 0x0000f81201007387 */ /* 0x000fe20000100a00 */
[----:B--2---:R-:W-:Y:S03]  /*2caf0*/  HMMA.16816.F32 R4, R12, R2, R20 ;  /* 0x000000020c04723c */ /* 0x004fe60000001814 */
[----:B------:R-:W2:Y:S04]  /*2cb00*/  LDL.LU R13, [R1+0x134] ;  /* 0x00013400010d7983 */ /* 0x000ea80000300800 */
[----:B------:R-:W2:-:S12]  /*2cb10*/  LDL.LU R14, [R1+0x130] ;  /* 0x00013000010e7983 */ /* 0x000e980000300800 */
[----:B------:R0:W-:Y:S04]  /*2cb20*/  STL.64 [R1+0xa0], R4 ;  /* 0x0000a00401007387 */ /* 0x0001e80000100a00 */
[----:B------:R1:W-:Y:S04]  /*2cb30*/  STL.64 [R1+0xa8], R6 ;  /* 0x0000a80601007387 */ /* 0x0003e80000100a00 */
[----:B------:R-:W4:Y:S04]  /*2cb40*/  LDL.LU R15, [R1+0x13c] ;  /* 0x00013c00010f7983 */ /* 0x000f280000300800 */
[----:B0-----:R-:W3:Y:S04]  /*2cb50*/  LDL.LU.64 R4, [R1+0x4e0] ;  /* 0x0004e00001047983 */ /* 0x001ee80000300a00 */
[----:B-1----:R-:W3:Y:S04]  /*2cb60*/  LDL.LU.64 R6, [R1+0x4e8] ;  /* 0x0004e80001067983 */ /* 0x002ee80000300a00 */
[----:B------:R-:W3:Y:S04]  /*2cb70*/  LDL.LU.64 R16, [R1+0x4c0] ;  /* 0x0004c00001107983 */ /* 0x000ee80000300a00 */
[----:B------:R-:W3:Y:S01]  /*2cb80*/  LDL.LU.64 R18, [R1+0x4c8] ;  /* 0x0004c80001127983 */ /* 0x000ee20000300a00 */
[----:B------:R-:W-:-:S02]  /*2cb90*/  IMAD R10, R0, 0x100, R27 ;  /* 0x00000100000a7824 */ /* 0x000fc400078e021b */
[----:B------:R-:W-:-:S03]  /*2cba0*/  IMAD R11, R29, 0x100, R28 ;  /* 0x000001001d0b7824 */ /* 0x000fc600078e021c */
[----:B------:R-:W-:Y:S01]  /*2cbb0*/  F2FP.F16.E4M3.UNPACK_B R12, R10 ;  /* 0x0000000aff0c723e */ /* 0x000fe200020006ff */
[----:B--2---:R-:W-:Y:S01]  /*2cbc0*/  IMAD R14, R14, 0x100, R13 ;  /* 0x000001000e0e7824 */ /* 0x004fe200078e020d */
[----:B------:R-:W-:-:S04]  /*2cbd0*/  F2FP.F16.E4M3.UNPACK_B R13, R11 ;  /* 0x0000000bff0d723e */ /* 0x000fc800020006ff */
[----:B------:R-:W-:Y:S01]  /*2cbe0*/  F2FP.F16.E4M3.UNPACK_B R14, R14 ;  /* 0x0000000eff0e723e */ /* 0x000fe200020006ff */
[----:B----4-:R-:W-:-:S05]  /*2cbf0*/  IMAD R15, R24, 0x100, R15 ;  /* 0x00000100180f7824 */ /* 0x010fca00078e020f */
[----:B------:R-:W-:-:S07]  /*2cc00*/  F2FP.F16.E4M3.UNPACK_B R15, R15 ;  /* 0x0000000fff0f723e */ /* 0x000fce00020006ff */
[C---:B---3--:R-:W-:Y:S01]  /*2cc10*/  HMMA.16816.F32 R4, R12.reuse, R8, R4 ;  /* 0x000000080c04723c */ /* 0x048fe20000001804 */
[----:B------:R-:W-:Y:S04]  /*2cc20*/  STL.64 [R1+0x2c70], R18 ;  /* 0x002c701201007387 */ /* 0x000fe80000100a00 */
[----:B------:R0:W-:Y:S04]  /*2cc30*/  STL.64 [R1+0x2c68], R16 ;  /* 0x002c681001007387 */ /* 0x0001e80000100a00 */
[----:B0-----:R-:W2:Y:S04]  /*2cc40*/  LDL.LU.64 R16, [R1+0x4d0] ;  /* 0x0004d00001107983 */ /* 0x001ea80000300a00 */
[----:B------:R-:W2:Y:S04]  /*2cc50*/  LDL.LU.64 R18, [R1+0x4d8] ;  /* 0x0004d80001127983 */ /* 0x000ea80000300a00 */
[----:B------:R-:W3:Y:S04]  /*2cc60*/  LDL.LU.64 R20, [R1+0x290] ;  /* 0x0002900001147983 */ /* 0x000ee80000300a00 */
[----:B------:R-:W3:Y:S04]  /*2cc70*/  LDL.LU.64 R22, [R1+0x298] ;  /* 0x0002980001167983 */ /* 0x000ee80000300a00 */
[----:B------:R-:W4:Y:S04]  /*2cc80*/  LDL.LU R25, [R1+0x174] ;  /* 0x0001740001197983 */ /* 0x000f280000300800 */
[----:B------:R-:W4:Y:S04]  /*2cc90*/  LDL.LU R26, [R1+0x170] ;  /* 0x00017000011a7983 */ /* 0x000f280000300800 */
[----:B------:R-:W2:Y:S04]  /*2cca0*/  LDL.LU R27, [R1+0x17c] ;  /* 0x00017c00011b7983 */ /* 0x000ea80000300800 */
[----:B------:R-:W2:Y:S04]  /*2ccb0*/  LDL.LU R0, [R1+0x178] ;  /* 0x0001780001007983 */ /* 0x000ea80000300800 */
[----:B------:R-:W2:Y:S04]  /*2ccc0*/  LDL.LU R28, [R1+0x1a4] ;  /* 0x0001a400011c7983 */ /* 0x000ea80000300800 */
[----:B------:R-:W2:Y:S04]  /*2ccd0*/  LDL.LU R29, [R1+0x1a0] ;  /* 0x0001a000011d7983 */ /* 0x000ea80000300800 */
        /* <DEDUP_REMOVED lines=8> */
[----:B0-----:R-:W3:Y:S04]  /*2cd60*/  LDL.LU.64 R18, [R1+0x2c70] ;  /* 0x002c700001127983 */ /* 0x001ee80000300a00 */
[----:B------:R-:W3:Y:S02]  /*2cd70*/  LDL.LU.64 R16, [R1+0x2c68] ;  /* 0x002c680001107983 */ /* 0x000ee40000300a00 */
[----:B---3--:R-:W-:-:S15]  /*2cd80*/  HMMA.16816.F32 R16, R12, R4, R16 ;  /* 0x000000040c10723c */ /* 0x008fde0000001810 */
[----:B------:R-:W-:-:S04]  /*2cd90*/  NOP ;  /* 0x0000000000007918 */ /* 0x000fc80000000000 */
[----:B------:R-:W-:Y:S04]  /*2cda0*/  STL.64 [R1+0x130], R16 ;  /* 0x0001301001007387 */ /* 0x000fe80000100a00 */
[----:B------:R0:W-:Y:S04]  /*2cdb0*/  STL.64 [R1+0x138], R18 ;  /* 0x0001381201007387 */ /* 0x0001e80000100a00 */
[----:B0-----:R-:W2:Y:S04]  /*2cdc0*/  LDL.LU.64 R18, [R1+0x2c60] ;  /* 0x002c600001127983 */ /* 0x001ea80000300a00 */
[----:B------:R-:W3:Y:S04]  /*2cdd0*/  LDL.LU.64 R16, [R1+0x2c58] ;  /* 0x002c580001107983 */ /* 0x000ee80000300a00 */
[----:B------:R-:W-:Y:S04]  /*2cde0*/  STL.64 [R1+0x2c50], R6 ;  /* 0x002c500601007387 */ /* 0x000fe80000100a00 */
[----:B------:R0:W-:Y:S02]  /*2cdf0*/  STL.64 [R1+0x2c48], R4 ;  /* 0x002c480401007387 */ /* 0x0001e40000100a00 */
[----:B0-----:R-:W-:-:S15]  /*2ce00*/  HMMA.16816.F32 R4, R12, R2, R20 ;  /* 0x000000020c04723c */ /* 0x001fde0000001814 */
[----:B------:R-:W-:-:S04]  /*2ce10*/  NOP ;  /* 0x0000000000007918 */ /* 0x000fc80000000000 */
[----:B------:R0:W-:Y:S04]  /*2ce20*/  STL.64 [R1+0xe0], R4 ;  /* 0x0000e00401007387 */ /* 0x0001e80000100a00 */
[----:B------:R1:W-:Y:S04]  /*2ce30*/  STL.64 [R1+0xe8], R6 ;  /* 0x0000e80601007387 */ /* 0x0003e80000100a00 */
[----:B0-----:R-:W4:Y:S04]  /*2ce40*/  LDL.LU.64 R4, [R1+0x4b0] ;  /* 0x0004b00001047983 */ /* 0x001f280000300a00 */
[----:B-1----:R-:W4:Y:S01]  /*2ce50*/  LDL.LU.64 R6, [R1+0x4b8] ;  /* 0x0004b80001067983 */ /* 0x002f220000300a00 */
[----:B--2---:R-:W-:-:S02]  /*2ce60*/  IMAD R11, R19, 0x100, R18 ;  /* 0x00000100130b7824 */ /* 0x004fc400078e0212 */
[----:B---3--:R-:W-:Y:S02]  /*2ce70*/  IMAD R10, R17, 0x100, R16 ;  /* 0x00000100110a7824 */ /* 0x008fe400078e0210 */
[----:B------:R-:W2:Y:S04]  /*2ce80*/  LDL.LU.64 R16, [R1+0x250] ;  /* 0x0002500001107983 */ /* 0x000ea80000300a00 */
[----:B------:R-:W3:Y:S01]  /*2ce90*/  LDL.LU.64 R18, [R1+0x258] ;  /* 0x0002580001127983 */ /* 0x000ee20000300a00 */
[----:B----4-:R-:W-:Y:S02]  /*2cea0*/  IMAD R14, R26, 0x100, R25 ;  /* 0x000001001a0e7824 */ /* 0x010fe400078e0219 */
[----:B------:R-:W-:Y:S01]  /*2ceb0*/  IMAD R15, R0, 0x100, R27 ;  /* 0x00000100000f7824 */ /* 0x000fe200078e021b */
[----:B------:R-:W-:-:S02]  /*2cec0*/  F2FP.F16.E4M3.UNPACK_B R12, R10 ;  /* 0x0000000aff0c723e */ /* 0x000fc400020006ff */
[----:B------:R-:W-:Y:S02]  /*2ced0*/  F2FP.F16.E4M3.UNPACK_B R13, R11 ;  /* 0x0000000bff0d723e */ /* 0x000fe400020006ff */
[----:B------:R-:W-:Y:S02]  /*2cee0*/  F2FP.F16.E4M3.UNPACK_B R14, R14 ;  /* 0x0000000eff0e723e */ /* 0x000fe400020006ff */
[----:B------:R-:W-:Y:S01]  /*2cef0*/  F2FP.F16.E4M3.UNPACK_B R15, R15 ;  /* 0x0000000fff0f723e */ /* 0x000fe200020006ff */
[----:B---3--:R-:W-:Y:S04]  /*2cf00*/  STL.64 [R1+0x2c30], R18 ;  /* 0x002c301201007387 */ /* 0x008fe80000100a00 */
[----:B--2---:R0:W-:Y:S04]  /*2cf10*/  STL.64 [R1+0x2c28], R16 ;  /* 0x002c281001007387 */ /* 0x0041e80000100a00 */
[----:B0-----:R-:W2:Y:S04]  /*2cf20*/  LDL.LU.64 R16, [R1+0x490] ;  /* 0x0004900001107983 */ /* 0x001ea80000300a00 */
[----:B------:R-:W3:Y:S01]  /*2cf30*/  LDL.LU.64 R18, [R1+0x498] ;  /* 0x0004980001127983 */ /* 0x000ee20000300a00 */
[C---:B------:R-:W-:Y:S03]  /*2cf40*/  HMMA.16816.F32 R4, R12.reuse, R8, R4 ;  /* 0x000000080c04723c */ /* 0x040fe60000001804 */
[----:B---3--:R-:W-:Y:S04]  /*2cf50*/  STL.64 [R1+0x2c40], R18 ;  /* 0x002c401201007387 */ /* 0x008fe80000100a00 */
[----:B--2---:R0:W-:Y:S04]  /*2cf60*/  STL.64 [R1+0x2c38], R16 ;  /* 0x002c381001007387 */ /* 0x0041e80000100a00 */
[----:B0-----:R-:W2:Y:S04]  /*2cf70*/  LDL.LU.64 R16, [R1+0x4a0] ;  /* 0x0004a00001107983 */ /* 0x001ea80000300a00 */
[----:B------:R-:W2:Y:S04]  /*2cf80*/  LDL.LU.64 R18, [R1+0x4a8] ;  /* 0x0004a80001127983 */ /* 0x000ea80000300a00 */
[----:B------:R-:W3:Y:S04]  /*2cf90*/  LDL.LU R25, [R1+0x1ac] ;  /* 0x0001ac0001197983 */ /* 0x000ee80000300800 */
[----:B------:R-:W3:Y:S04]  /*2cfa0*/  LDL.LU R26, [R1+0x1a8] ;  /* 0x0001a800011a7983 */ /* 0x000ee80000300800 */
[----:B------:R-:W4:Y:S04]  /*2cfb0*/  LDL.LU R20, [R1+0x1b0] ;  /* 0x0001b00001147983 */ /* 0x000f280000300800 */
        /* <DEDUP_REMOVED lines=17> */
[----:B------:R-:W2:Y:S04]  /*2d0d0*/  LDL.LU.64 R16, [R1+0x2c28] ;  /* 0x002c280001107983 */ /* 0x000ea80000300a00 */
[----:B------:R-:W-:Y:S04]  /*2d0e0*/  STL.64 [R1+0x2c20], R6 ;  /* 0x002c200601007387 */ /* 0x000fe80000100a00 */
[----:B------:R2:W-:Y:S02]  /*2d0f0*/  STL.64 [R1+0x2c18], R4 ;  /* 0x002c180401007387 */ /* 0x0005e40000100a00 */
[----:B--2---:R-:W-:Y:S02]  /*2d100*/  HMMA.16816.F32 R4, R12, R2, R16 ;  /* 0x000000020c04723c */ /* 0x004fe40000001810 */
[----:B------:R-:W4:-:S15]  /*2d110*/  LDL.LU R15, [R1+0x1b4] ;  /* 0x0001b400010f7983 */ /* 0x000f1e0000300800 */
[----:B------:R-:W-:Y:S02]  /*2d120*/  NOP ;  /* 0x0000000000007918 */ /* 0x000fe40000000000 */
[----:B------:R0:W-:Y:S04]  /*2d130*/  STL.64 [R1+0x120], R4 ;  /* 0x0001200401007387 */ /* 0x0001e80000100a00 */
[----:B------:R1:W-:Y:S04]  /*2d140*/  STL.64 [R1+0x128], R6 ;  /* 0x0001280601007387 */ /* 0x0003e80000100a00 */
[----:B0-----:R-:W2:Y:S04]  /*2d150*/  LDL.LU.64 R4, [R1+0x480] ;  /* 0x0004800001047983 */ /* 0x001ea80000300a00 */
[----:B-1----:R-:W2:Y:S04]  /*2d160*/  LDL.LU.64 R6, [R1+0x488] ;  /* 0x0004880001067983 */ /* 0x002ea80000300a00 */
[----:B------:R-:W3:Y:S04]  /*2d170*/  LDL.LU.64 R16, [R1+0x1f0] ;  /* 0x0001f00001107983 */ /* 0x000ee80000300a00 */
[----:B------:R-:W2:Y:S01]  /*2d180*/  LDL.LU.64 R18, [R1+0x1f8] ;  /* 0x0001f80001127983 */ /* 0x000ea20000300a00 */
[----:B------:R-:W-:-:S02]  /*2d190*/  IMAD R10, R29, 0x100, R28 ;  /* 0x000001001d0a7824 */ /* 0x000fc400078e021c */
[----:B------:R-:W-:-:S03]  /*2d1a0*/  IMAD R11, R26, 0x100, R25 ;  /* 0x000001001a0b7824 */ /* 0x000fc600078e0219 */
[----:B------:R-:W-:Y:S02]  /*2d1b0*/  F2FP.F16.E4M3.UNPACK_B R12, R10 ;  /* 0x0000000aff0c723e */ /* 0x000fe400020006ff */
[----:B------:R-:W-:Y:S01]  /*2d1c0*/  F2FP.F16.E4M3.UNPACK_B R13, R11 ;  /* 0x0000000bff0d723e */ /* 0x000fe200020006ff */
[----:B--2---:R-:W-:Y:S04]  /*2d1d0*/  STL.64 [R1+0x2c00], R18 ;  /* 0x002c001201007387 */ /* 0x004fe80000100a00 */
[----:B---3--:R0:W-:Y:S04]  /*2d1e0*/  STL.64 [R1+0x2bf8], R16 ;  /* 0x002bf81001007387 */ /* 0x0081e80000100a00 */
[----:B0-----:R-:W2:Y:S04]  /*2d1f0*/  LDL.LU.64 R16, [R1+0x460] ;  /* 0x0004600001107983 */ /* 0x001ea80000300a00 */
[----:B------:R-:W3:Y:S01]  /*2d200*/  LDL.LU.64 R18, [R1+0x468] ;  /* 0x0004680001127983 */ /* 0x000ee20000300a00 */
[----:B----4-:R-:W-:-:S02]  /*2d210*/  IMAD R14, R20, 0x100, R15 ;  /* 0x00000100140e7824 */ /* 0x010fc400078e020f */
[----:B------:R-:W-:-:S03]  /*2d220*/  IMAD R15, R0, 0x100, R27 ;  /* 0x00000100000f7824 */ /* 0x000fc600078e021b */
[----:B------:R-:W-:Y:S02]  /*2d230*/  F2FP.F16.E4M3.UNPACK_B R14, R14 ;  /* 0x0000000eff0e723e */ /* 0x000fe400020006ff */
[----:B------:R-:W-:-:S07]  /*2d240*/  F2FP.F16.E4M3.UNPACK_B R15, R15 ;  /* 0x0000000fff0f723e */ /* 0x000fce00020006ff */
[C---:B------:R-:W-:Y:S01]  /*2d250*/  HMMA.16816.F32 R4, R12.reuse, R8, R4 ;  /* 0x000000080c04723c */ /* 0x040fe20000001804 */
[----:B---3--:R-:W-:Y:S04]  /*2d260*/  STL.64 [R1+0x2c10], R18 ;  /* 0x002c101201007387 */ /* 0x008fe80000100a00 */
[----:B--2---:R0:W-:Y:S04]  /*2d270*/  STL.64 [R1+0x2c08], R16 ;  /* 0x002c081001007387 */ /* 0x0041e80000100a00 */
[----:B0-----:R-:W2:Y:S04]  /*2d280*/  LDL.LU.64 R16, [R1+0x470] ;  /* 0x0004700001107983 */ /* 0x001ea80000300a00 */
[----:B------:R-:W2:Y:S04]  /*2d290*/  LDL.LU.64 R18, [R1+0x478] ;  /* 0x0004780001127983 */ /* 0x000ea80000300a00 */
[----:B------:R-:W3:Y:S04]  /*2d2a0*/  LDL.LU R28, [R1+0x614] ;  /* 0x00061400011c7983 */ /* 0x000ee80000300800 */
[----:B------:R-:W3:Y:S04]  /*2d2b0*/  LDL.LU R29, [R1+0x610] ;  /* 0x00061000011d7983 */ /* 0x000ee80000300800 */
        /* <DEDUP_REMOVED lines=22> */
[----:B------:R-:W3:Y:S01]  /*2d420*/  LDL.LU R27, [R1+0x654] ;  /* 0x00065400011b7983 */ /* 0x000ee20000300800 */
[----:B--2---:R-:W-:Y:S03]  /*2d430*/  HMMA.16816.F32 R12, R12, R2, R16 ;  /* 0x000000020c0c723c */ /* 0x004fe60000001810 */
[----:B---3--:R-:W-:-:S15]  /*2d440*/  STL [R1+0x2b98], R27 ;  /* 0x002b981b01007387 */ /* 0x008fde0000100800 */
[----:B------:R-:W-:Y:S01]  /*2d450*/  NOP ;  /* 0x0000000000007918 */ /* 0x000fe20000000000 */
[----:B------:R-:W-:Y:S04]  /*2d460*/  STL.64 [R1+0x160], R12 ;  /* 0x0001600c01007387 */ /* 0x000fe80000100a00 */
[----:B------:R-:W-:Y:S04]  /*2d470*/  STL.64 [R1+0x168], R14 ;  /* 0x0001680e01007387 */ /* 0x000fe80000100a00 */
[----:B------:R-:W2:Y:S04]  /*2d480*/  LDL.LU R16, [R1+0x650] ;  /* 0x0006500001107983 */ /* 0x000ea80000300800 */
[----:B------:R-:W2:Y:S04]  /*2d490*/  LDL.LU R17, [R1+0x65c] ;  /* 0x00065c0001117983 */ /* 0x000ea80000300800 */
[----:B------:R-:W3:Y:S04]  /*2d4a0*/  LDL.LU R18, [R1+0x658] ;  /* 0x0006580001127983 */ /* 0x000ee80000300800 */
[----:B------:R-:W3:Y:S04]  /*2d4b0*/  LDL.LU R19, [R1+0x664] ;  /* 0x0006640001137983 */ /* 0x000ee80000300800 */
[----:B---3--:R-:W-:Y:S04]  /*2d4c0*/  STL.64 [R1+0x2ba8], R18 ;  /* 0x002ba81201007387 */ /* 0x008fe80000100a00 */
[----:B--2---:R-:W-:Y:S04]  /*2d4d0*/  STL.64 [R1+0x2ba0], R16 ;  /* 0x002ba01001007387 */ /* 0x004fe80000100a00 */
[----:B------:R-:W2:Y:S04]  /*2d4e0*/  LDL.LU R0, [R1+0x660] ;  /* 0x0006600001007983 */ /* 0x000ea80000300800 */
[----:B--2---:R0:W-:Y:S04]  /*2d4f0*/  STL [R1+0x2bc0], R0 ;  /* 0x002bc00001007387 */ /* 0x0041e80000100800 */
[----:B0-----:R-:W2:Y:S01]  /*2d500*/  LDL.LU R0, [R1+0x63c] ;  /* 0x00063c0001007983 */ /* 0x001ea20000300800 */
[----:B------:R-:W-:-:S02]  /*2d510*/  IMAD R10, R29, 0x100, R28 ;  /* 0x000001001d0a7824 */ /* 0x000fc400078e021c */
[----:B----4-:R-:W-:Y:S02]  /*2d520*/  IMAD R11, R22, 0x100, R21 ;  /* 0x00000100160b7824 */ /* 0x010fe400078e0215 */
[----:B------:R-:W-:Y:S01]  /*2d530*/  IMAD R14, R24, 0x100, R23 ;  /* 0x00000100180e7824 */ /* 0x000fe200078e0217 */
[----:B--2---:R0:W-:Y:S04]  /*2d540*/  STL [R1+0x2bc4], R0 ;  /* 0x002bc40001007387 */ /* 0x0041e80000100800 */
[----:B0-----:R-:W2:Y:S04]  /*2d550*/  LDL.LU R0, [R1+0x634] ;  /* 0x0006340001007983 */ /* 0x001ea80000300800 */
[----:B------:R-:W3:Y:S04]  /*2d560*/  LDL.LU R28, [R1+0x66c] ;  /* 0x00066c00011c7983 */ /* 0x000ee80000300800 */
[----:B------:R-:W3:Y:S04]  /*2d570*/  LDL.LU R29, [R1+0x668] ;  /* 0x00066800011d7983 */ /* 0x000ee80000300800 */
[----:B------:R-:W4:Y:S04]  /*2d580*/  LDL.LU.64 R20, [R1+0x210] ;  /* 0x0002100001147983 */ /* 0x000f280000300a00 */
[----:B------:R-:W4:Y:S04]  /*2d590*/  LDL.LU.64 R22, [R1+0x218] ;  /* 0x0002180001167983 */ /* 0x000f280000300a00 */
[----:B------:R-:W2:Y:S04]  /*2d5a0*/  LDL.LU.64 R16, [R1+0x430] ;  /* 0x0004300001107983 */ /* 0x000ea80000300a00 */
[----:B------:R-:W2:Y:S04]  /*2d5b0*/  LDL.LU.64 R18, [R1+0x438] ;  /* 0x0004380001127983 */ /* 0x000ea80000300a00 */
[----:B--2---:R-:W-:Y:S04]  /*2d5c0*/  STL.64 [R1+0x2bb8], R18 ;  /* 0x002bb81201007387 */ /* 0x004fe80000100a00 */
[----:B------:R0:W-:Y:S04]  /*2d5d0*/  STL.64 [R1+0x2bb0], R16 ;  /* 0x002bb01001007387 */ /* 0x0001e80000100a00 */
[----:B0-----:R-:W2:Y:S04]  /*2d5e0*/  LDL.LU.64 R16, [R1+0x440] ;  /* 0x0004400001107983 */ /* 0x001ea80000300a00 */
        /* <DEDUP_REMOVED lines=8> */
[----:B------:R-:W2:Y:S01]  /*2d670*/  LDL.LU.64 R18, [R1+0x458] ;  /* 0x0004580001127983 */ /* 0x000ea20000300a00 */
[----:B------:R-:W-:Y:S01]  /*2d680*/  IMAD R15, R26, 0x100, R25 ;  /* 0x000001001a0f7824 */ /* 0x000fe200078e0219 */
[----:B------:R-:W-:-:S02]  /*2d690*/  F2FP.F16.E4M3.UNPACK_B R12, R10 ;  /* 0x0000000aff0c723e */ /* 0x000fc400020006ff */
[----:B------:R-:W-:Y:S02]  /*2d6a0*/  F2FP.F16.E4M3.UNPACK_B R13, R11 ;  /* 0x0000000bff0d723e */ /* 0x000fe400020006ff */
[----:B------:R-:W-:Y:S02]  /*2d6b0*/  F2FP.F16.E4M3.UNPACK_B R14, R14 ;  /* 0x0000000eff0e723e */ /* 0x000fe400020006ff */
[----:B------:R-:W-:Y:S01]  /*2d6c0*/  F2FP.F16.E4M3.UNPACK_B R15, R15 ;  /* 0x0000000fff0f723e */ /* 0x000fe200020006ff */
[----:B--2---:R-:W-:Y:S04]  /*2d6d0*/  STL.64 [R1+0x2bf0], R18 ;  /* 0x002bf01201007387 */ /* 0x004fe80000100a00 */
[----:B------:R0:W-:Y:S04]  /*2d6e0*/  STL.64 [R1+0x2be8], R16 ;  /* 0x002be81001007387 */ /* 0x0001e80000100a00 */
[----:B0-----:R-:W2:Y:S04]  /*2d6f0*/  LDL.LU.64 R16, [R1+0x200] ;  /* 0x0002000001107983 */ /* 0x001ea80000300a00 */
[----:B------:R-:W2:Y:S01]  /*2d700*/  LDL.LU.64 R18, [R1+0x208] ;  /* 0x0002080001127983 */ /* 0x000ea20000300a00 */
[C---:B----4-:R-:W-:Y:S03]  /*2d710*/  HMMA.16816.F32 R20, R12.reuse, R8, R20 ;  /* 0x000000080c14723c */ /* 0x050fe60000001814 */
[----:B------:R-:W4:Y:S04]  /*2d720*/  LDL.LU.64 R24, [R1+0x400] ;  /* 0x0004000001187983 */ /* 0x000f280000300a00 */
[----:B------:R-:W4:Y:S04]  /*2d730*/  LDL.LU.64 R26, [R1+0x408] ;  /* 0x00040800011a7983 */ /* 0x000f280000300a00 */
[----:B------:R-:W3:Y:S04]  /*2d740*/  LDL.LU R10, [R1+0x630] ;  /* 0x00063000010a7983 */ /* 0x000ee80000300800 */
[----:B------:R-:W3:Y:S04]  /*2d750*/  LDL.LU R11, [R1+0x638] ;  /* 0x00063800010b7983 */ /* 0x000ee80000300800 */
[----:B------:R0:W-:Y:S04]  /*2d760*/  STL.64 [R1+0x210], R20 ;  /* 0x0002101401007387 */ /* 0x0001e80000100a00 */
[----:B------:R1:W-:Y:S04]  /*2d770*/  STL.64 [R1+0x218], R22 ;  /* 0x0002181601007387 */ /* 0x0003e80000100a00 */
[----:B0-----:R-:W3:Y:S04]  /*2d780*/  LDL.LU.64 R20, [R1+0x1e0] ;  /* 0x0001e00001147983 */ /* 0x001ee80000300a00 */
[----:B-1----:R-:W3:Y:S01]  /*2d790*/  LDL.LU.64 R22, [R1+0x1e8] ;  /* 0x0001e80001167983 */ /* 0x002ee20000300a00 */
[----:B--2---:R-:W-:-:S15]  /*2d7a0*/  HMMA.16816.F32 R16, R12, R6, R16 ;  /* 0x000000060c10723c */ /* 0x004fde0000001810 */
        /* <DEDUP_REMOVED lines=8> */
[----:B------:R0:W-:Y:S04]  /*2d830*/  STL.64 [R1+0x1f8], R18 ;  /* 0x0001f81201007387 */ /* 0x0001e80000100a00 */
[----:B0-----:R-:W2:Y:S04]  /*2d840*/  LDL.LU.64 R18, [R1+0x2be0] ;  /* 0x002be00001127983 */ /* 0x001ea80000300a00 */
[----:B------:R-:W2:Y:S01]  /*2d850*/  LDL.LU.64 R16, [R1+0x2bd8] ;  /* 0x002bd80001107983 */ /* 0x000ea20000300a00 */
[----:B---3--:R-:W-:Y:S01]  /*2d860*/  IMAD R10, R10, 0x100, R0 ;  /* 0x000001000a0a7824 */ /* 0x008fe200078e0200 */
[----:B--2---:R-:W-:Y:S02]  /*2d870*/  HMMA.16816.F32 R12, R12, R2, R16 ;  /* 0x000000020c0c723c */ /* 0x004fe40000001810 */
[----:B------:R-:W2:Y:S04]  /*2d880*/  LDL.LU.64 R18, [R1+0x2bd0] ;  /* 0x002bd00001127983 */ /* 0x000ea80000300a00 */
[----:B------:R-:W2:-:S13]  /*2d890*/  LDL.LU.64 R16, [R1+0x2bc8] ;  /* 0x002bc80001107983 */ /* 0x000e9a0000300a00 */
[----:B------:R0:W-:Y:S04]  /*2d8a0*/  STL.64 [R1+0x1a0], R12 ;  /* 0x0001a00c01007387 */ /* 0x0001e80000100a00 */
[----:B------:R1:W-:Y:S04]  /*2d8b0*/  STL.64 [R1+0x1a8], R14 ;  /* 0x0001a80e01007387 */ /* 0x0003e80000100a00 */
[----:B0-----:R-:W3:Y:S04]  /*2d8c0*/  LDL.LU R12, [R1+0x644] ;  /* 0x00064400010c7983 */ /* 0x001ee80000300800 */
[----:B-1----:R-:W3:Y:S04]  /*2d8d0*/  LDL.LU R14, [R1+0x640] ;  /* 0x00064000010e7983 */ /* 0x002ee80000300800 */
[----:B------:R-:W2:Y:S04]  /*2d8e0*/  LDL.LU R13, [R1+0x64c] ;  /* 0x00064c00010d7983 */ /* 0x000ea80000300800 */
[----:B------:R-:W2:Y:S04]  /*2d8f0*/  LDL.LU R15, [R1+0x648] ;  /* 0x00064800010f7983 */ /* 0x000ea80000300800 */
[----:B------:R-:W4:Y:S01]  /*2d900*/  LDL.LU R0, [R1+0x2bc4] ;  /* 0x002bc40001007983 */ /* 0x000f220000300800 */
[----:B---3--:R-:W-:-:S02]  /*2d910*/  IMAD R14, R14, 0x100, R12 ;  /* 0x000001000e0e7824 */ /* 0x008fc400078e020c */
[----:B--2---:R-:W-:Y:S02]  /*2d920*/  IMAD R15, R15, 0x100, R13 ;  /* 0x000001000f0f7824 */ /* 0x004fe400078e020d */
[----:B----4-:R-:W-:Y:S01]  /*2d930*/  IMAD R11, R11, 0x100, R0 ;  /* 0x000001000b0b7824 */ /* 0x010fe200078e0200 */
[----:B------:R-:W-:Y:S02]  /*2d940*/  F2FP.F16.E4M3.UNPACK_B R12, R10 ;  /* 0x0000000aff0c723e */ /* 0x000fe400020006ff */
[----:B------:R-:W-:Y:S01]  /*2d950*/  F2FP.F16.E4M3.UNPACK_B R14, R14 ;  /* 0x0000000eff0e723e */ /* 0x000fe200020006ff */
[----:B------:R-:W2:Y:S01]  /*2d960*/  LDL.LU R0, [R1+0x2bc0] ;  /* 0x002bc00001007983 */ /* 0x000ea20000300800 */
[----:B------:R-:W-:Y:S02]  /*2d970*/  F2FP.F16.E4M3.UNPACK_B R15, R15 ;  /* 0x0000000fff0f723e */ /* 0x000fe400020006ff */
[----:B------:R-:W-:-:S07]  /*2d980*/  F2FP.F16.E4M3.UNPACK_B R13, R11 ;  /* 0x0000000bff0d723e */ /* 0x000fce00020006ff */
[----:B------:R-:W-:-:S15]  /*2d990*/  HMMA.16816.F32 R16, R12, R8, R16 ;  /* 0x000000080c10723c */ /* 0x000fde0000001810 */
[----:B------:R-:W-:-:S04]  /*2d9a0*/  NOP ;  /* 0x0000000000007918 */ /* 0x000fc80000000000 */
[----:B------:R-:W-:Y:S04]  /*2d9b0*/  STL.64 [R1+0x250], R16 ;  /* 0x0002501001007387 */ /* 0x000fe80000100a00 */
[----:B------:R0:W-:Y:S04]  /*2d9c0*/  STL.64 [R1+0x258], R18 ;  /* 0x0002581201007387 */ /* 0x0001e80000100a00 */
[----:B0-----:R-:W3:Y:S04]  /*2d9d0*/  LDL.LU.64 R18, [R1+0x2bb8] ;  /* 0x002bb80001127983 */ /* 0x001ee80000300a00 */
[----:B------:R-:W3:Y:S01]  /*2d9e0*/  LDL.LU.64 R16, [R1+0x2bb0] ;  /* 0x002bb00001107983 */ /* 0x000ee20000300a00 */
[C---:B------:R-:W-:Y:S08]  /*2d9f0*/  HMMA.16816.F32 R24, R12.reuse, R4, R24 ;  /* 0x000000040c18723c */ /* 0x040ff00000001818 */
[----:B---3--:R-:W-:-:S15]  /*2da00*/  HMMA.16816.F32 R16, R12, R6, R16 ;  /* 0x000000060c10723c */ /* 0x008fde0000001810 */
[----:B------:R-:W-:-:S04]  /*2da10*/  NOP ;  /* 0x0000000000007918 */ /* 0x000fc80000000000 */
[----:B------:R-:W-:Y:S04]  /*2da20*/  STL.64 [R1+0x240], R16 ;  /* 0x0002401001007387 */ /* 0x000fe80000100a00 */
[----:B------:R0:W-:Y:S04]  /*2da30*/  STL.64 [R1+0x248], R18 ;  /* 0x0002481201007387 */ /* 0x0001e80000100a00 */
[----:B0-----:R-:W3:Y:S04]  /*2da40*/  LDL.LU.64 R18, [R1+0x2ba8] ;  /* 0x002ba80001127983 */ /* 0x001ee80000300a00 */
[----:B------:R-:W4:Y:S04]  /*2da50*/  LDL.LU.64 R16, [R1+0x2ba0] ;  /* 0x002ba00001107983 */ /* 0x000f280000300a00 */
[----:B------:R-:W-:Y:S04]  /*2da60*/  STL.64 [R1+0x230], R24 ;  /* 0x0002301801007387 */ /* 0x000fe80000100a00 */
[----:B------:R0:W-:Y:S04]  /*2da70*/  STL.64 [R1+0x238], R26 ;  /* 0x0002381a01007387 */ /* 0x0001e80000100a00 */
[----:B0-----:R-:W4:Y:S04]  /*2da80*/  LDL.LU R27, [R1+0x2b98] ;  /* 0x002b9800011b7983 */ /* 0x001f280000300800 */
[----:B------:R-:W-:Y:S04]  /*2da90*/  STL.64 [R1+0x2b90], R6 ;  /* 0x002b900601007387 */ /* 0x000fe80000100a00 */
[----:B------:R0:W-:Y:S02]  /*2daa0*/  STL.64 [R1+0x2b88], R4 ;  /* 0x002b880401007387 */ /* 0x0001e40000100a00 */
[----:B0-----:R-:W-:-:S15]  /*2dab0*/  HMMA.16816.F32 R4, R12, R2, R20 ;  /* 0x000000020c04723c */ /* 0x001fde0000001814 */
[----:B------:R-:W-:-:S04]  /*2dac0*/  NOP ;  /* 0x0000000000007918 */ /* 0x000fc80000000000 */
[----:B------:R0:W-:Y:S04]  /*2dad0*/  STL.64 [R1+0x1e0], R4 ;  /* 0x0001e00401007387 */ /* 0x0001e80000100a00 */
[----:B------:R1:W-:Y:S04]  /*2dae0*/  STL.64 [R1+0x1e8], R6 ;  /* 0x0001e80601007387 */ /* 0x0003e80000100a00 */
[----:B0-----:R-:W2:Y:S04]  /*2daf0*/  LDL.LU.64 R4, [R1+0x3f0] ;  /* 0x0003f00001047983 */ /* 0x001ea80000300a00 */
[----:B-1----:R-:W2:Y:S04]  /*2db00*/  LDL.LU.64 R6, [R1+0x3f8] ;  /* 0x0003f80001067983 */ /* 0x002ea80000300a00 */
[----:B------:R-:W2:Y:S01]  /*2db10*/  LDL.LU.64 R24, [R1+0x270] ;  /* 0x0002700001187983 */ /* 0x000ea20000300a00 */
[----:B----4-:R-:W-:-:S03]  /*2db20*/  IMAD R10, R16, 0x100, R27 ;  /* 0x00000100100a7824 */ /* 0x010fc600078e021b */
[----:B------:R-:W4:Y:S01]  /*2db30*/  LDL.LU.64 R26, [R1+0x278] ;  /* 0x00027800011a7983 */ /* 0x000f220000300a00 */
[----:B---3--:R-:W-:Y:S02]  /*2db40*/  IMAD R11, R18, 0x100, R17 ;  /* 0x00000100120b7824 */ /* 0x008fe400078e0211 */
[----:B--2---:R-:W-:Y:S02]  /*2db50*/  IMAD R14, R0, 0x100, R19 ;  /* 0x00000100000e7824 */ /* 0x004fe400078e0213 */
[----:B------:R-:W-:Y:S01]  /*2db60*/  IMAD R15, R29, 0x100, R28 ;  /* 0x000001001d0f7824 */ /* 0x000fe200078e021c */
[----:B------:R-:W-:Y:S02]  /*2db70*/  F2FP.F16.E4M3.UNPACK_B R12, R10 ;  /* 0x0000000aff0c723e */ /* 0x000fe400020006ff */
[----:B------:R-:W-:Y:S01]  /*2db80*/  F2FP.F16.E4M3.UNPACK_B R13, R11 ;  /* 0x0000000bff0d723e */ /* 0x000fe200020006ff */
[----:B----4-:R-:W-:Y:S04]  /*2db90*/  STL.64 [R1+0x2b80], R26 ;  /* 0x002b801a01007387 */ /* 0x010fe80000100a00 */
        /* <DEDUP_REMOVED lines=8> */
[----:B------:R-:W2:Y:S01]  /*2dc20*/  LDL.LU R19, [R1+0x6a4] ;  /* 0x0006a40001137983 */ /* 0x000ea20000300800 */
[----:B------:R-:W-:-:S02]  /*2dc30*/  F2FP.F16.E4M3.UNPACK_B R14, R14 ;  /* 0x0000000eff0e723e */ /* 0x000fc400020006ff */
[----:B------:R-:W-:-:S07]  /*2dc40*/  F2FP.F16.E4M3.UNPACK_B R15, R15 ;  /* 0x0000000fff0f723e */ /* 0x000fce00020006ff */
[C---:B------:R-:W-:Y:S01]  /*2dc50*/  HMMA.16816.F32 R4, R12.reuse, R8, R4 ;  /* 0x000000080c04723c */ /* 0x040fe20000001804 */
[----:B--2---:R0:W-:Y:S04]  /*2dc60*/  STL.64 [R1+0x2b60], R18 ;  /* 0x002b601201007387 */ /* 0x0041e80000100a00 */
[----:B0-----:R-:W2:Y:S04]  /*2dc70*/  LDL.LU R18, [R1+0x68c] ;  /* 0x00068c0001127983 */ /* 0x001ea80000300800 */
[----:B------:R-:W2:Y:S04]  /*2dc80*/  LDL.LU R19, [R1+0x688] ;  /* 0x0006880001137983 */ /* 0x000ea80000300800 */
[----:B----4-:R0:W-:Y:S04]  /*2dc90*/  STL.64 [R1+0x2b58], R16 ;  /* 0x002b581001007387 */ /* 0x0101e80000100a00 */
[----:B0-----:R-:W4:Y:S04]  /*2dca0*/  LDL.LU R16, [R1+0x684] ;  /* 0x0006840001107983 */ /* 0x001f280000300800 */
[----:B------:R-:W4:Y:S04]  /*2dcb0*/  LDL.LU R17, [R1+0x680] ;  /* 0x0006800001117983 */ /* 0x000f280000300800 */
[----:B------:R-:W2:Y:S04]  /*2dcc0*/  LDL.LU R0, [R1+0x6a0] ;  /* 0x0006a00001007983 */ /* 0x000ea80000300800 */
        /* <DEDUP_REMOVED lines=14> */
[C---:B---3--:R-:W-:Y:S08]  /*2ddb0*/  HMMA.16816.F32 R20, R12.reuse, R2, R20 ;  /* 0x000000020c14723c */ /* 0x048ff00000001814 */
[----:B--2---:R-:W-:Y:S01]  /*2ddc0*/  HMMA.16816.F32 R24, R12, R4, R24 ;  /* 0x000000040c18723c */ /* 0x004fe20000001818 */
[----:B------:R-:W2:-:S15]  /*2ddd0*/  LDL.LU R14, [R1+0x674] ;  /* 0x00067400010e7983 */ /* 0x000e9e0000300800 */
[----:B------:R-:W-:-:S03]  /*2dde0*/  NOP ;  /* 0x0000000000007918 */ /* 0x000fc60000000000 */
[----:B------:R0:W-:Y:S04]  /*2ddf0*/  STL.64 [R1+0x270], R24 ;  /* 0x0002701801007387 */ /* 0x0001e80000100a00 */
[----:B------:R1:W-:Y:S04]  /*2de00*/  STL.64 [R1+0x278], R26 ;  /* 0x0002781a01007387 */ /* 0x0003e80000100a00 */
[----:B------:R-:W3:Y:S04]  /*2de10*/  LDL.LU R15, [R1+0x67c] ;  /* 0x00067c00010f7983 */ /* 0x000ee80000300800 */
[----:B------:R1:W-:Y:S04]  /*2de20*/  STL.64 [R1+0x220], R20 ;  /* 0x0002201401007387 */ /* 0x0003e80000100a00 */
[----:B------:R4:W-:Y:S04]  /*2de30*/  STL.64 [R1+0x228], R22 ;  /* 0x0002281601007387 */ /* 0x0009e80000100a00 */
[----:B0-----:R-:W3:Y:S04]  /*2de40*/  LDL.LU.64 R24, [R1+0x2d0] ;  /* 0x0002d00001187983 */ /* 0x001ee80000300a00 */
[----:B-1----:R-:W3:Y:S04]  /*2de50*/  LDL.LU.64 R26, [R1+0x2d8] ;  /* 0x0002d800011a7983 */ /* 0x002ee80000300a00 */
[----:B------:R-:W3:Y:S04]  /*2de60*/  LDL.LU.64 R20, [R1+0x3e0] ;  /* 0x0003e00001147983 */ /* 0x000ee80000300a00 */
[----:B----4-:R-:W4:Y:S01]  /*2de70*/  LDL.LU.64 R22, [R1+0x3e8] ;  /* 0x0003e80001167983 */ /* 0x010f220000300a00 */
[----:B--2---:R-:W-:-:S02]  /*2de80*/  IMAD R10, R10, 0x100, R14 ;  /* 0x000001000a0a7824 */ /* 0x004fc400078e020e */
[----:B------:R-:W-:Y:S02]  /*2de90*/  IMAD R14, R17, 0x100, R16 ;  /* 0x00000100110e7824 */ /* 0x000fe400078e0210 */
[----:B------:R-:W2:Y:S01]  /*2dea0*/  LDL.LU.64 R16, [R1+0x260] ;  /* 0x0002600001107983 */ /* 0x000ea20000300a00 */
[----:B---3--:R-:W-:Y:S02]  /*2deb0*/  IMAD R11, R11, 0x100, R15 ;  /* 0x000001000b0b7824 */ /* 0x008fe400078e020f */
[----:B------:R-:W-:Y:S02]  /*2dec0*/  IMAD R15, R19, 0x100, R18 ;  /* 0x00000100130f7824 */ /* 0x000fe400078e0212 */
[----:B------:R-:W3:Y:S01]  /*2ded0*/  LDL.LU.64 R18, [R1+0x268] ;  /* 0x0002680001127983 */ /* 0x000ee20000300a00 */
[----:B------:R-:W-:Y:S02]  /*2dee0*/  F2FP.F16.E4M3.UNPACK_B R12, R10 ;  /* 0x0000000aff0c723e */ /* 0x000fe400020006ff */
[----:B------:R-:W-:-:S02]  /*2def0*/  F2FP.F16.E4M3.UNPACK_B R13, R11 ;  /* 0x0000000bff0d723e */ /* 0x000fc400020006ff */
        /* <DEDUP_REMOVED lines=8> */
[----:B------:R0:W-:Y:S04]  /*2df80*/  STL.64 [R1+0x2d0], R24 ;  /* 0x0002d01801007387 */ /* 0x0001e80000100a00 */
[----:B------:R1:W-:Y:S04]  /*2df90*/  STL.64 [R1+0x2d8], R26 ;  /* 0x0002d81a01007387 */ /* 0x0003e80000100a00 */
[----:B0-----:R-:W3:Y:S04]  /*2dfa0*/  LDL.LU.64 R24, [R1+0x300] ;  /* 0x0003000001187983 */ /* 0x001ee80000300a00 */
[----:B-1----:R-:W3:Y:S01]  /*2dfb0*/  LDL.LU.64 R26, [R1+0x308] ;  /* 0x00030800011a7983 */ /* 0x002ee20000300a00 */
[----:B----4-:R-:W-:-:S15]  /*2dfc0*/  HMMA.16816.F32 R20, R12, R6, R20 ;  /* 0x000000060c14723c */ /* 0x010fde0000001814 */
[----:B------:R-:W-:-:S04]  /*2dfd0*/  NOP ;  /* 0x0000000000007918 */ /* 0x000fc80000000000 */
[----:B------:R-:W-:Y:S04]  /*2dfe0*/  STL.64 [R1+0x2c0], R20 ;  /* 0x0002c01401007387 */ /* 0x000fe80000100a00 */
[----:B------:R-:W-:Y:S01]  /*2dff0*/  STL.64 [R1+0x2c8], R22 ;  /* 0x0002c81601007387 */ /* 0x000fe20000100a00 */
[C---:B--2---:R-:W-:Y:S03]  /*2e000*/  HMMA.16816.F32 R16, R12.reuse, R4, R16 ;  /* 0x000000040c10723c */ /* 0x044fe60000001810 */
[----:B---3--:R-:W-:Y:S04]  /*2e010*/  STL.64 [R1+0x2b50], R26 ;  /* 0x002b501a01007387 */ /* 0x008fe80000100a00 */
[----:B------:R0:W-:Y:S04]  /*2e020*/  STL.64 [R1+0x2b48], R24 ;  /* 0x002b481801007387 */ /* 0x0001e80000100a00 */
[----:B0-----:R-:W2:Y:S04]  /*2e030*/  LDL.LU.64 R24, [R1+0x310] ;  /* 0x0003100001187983 */ /* 0x001ea80000300a00 */
[----:B------:R-:W2:Y:S04]  /*2e040*/  LDL.LU.64 R26, [R1+0x318] ;  /* 0x00031800011a7983 */ /* 0x000ea80000300a00 */
[----:B------:R-:W3:Y:S04]  /*2e050*/  LDL.LU.64 R20, [R1+0x2f0] ;  /* 0x0002f00001147983 */ /* 0x000ee80000300a00 */
[----:B------:R-:W3:Y:S04]  /*2e060*/  LDL.LU.64 R22, [R1+0x2f8] ;  /* 0x0002f80001167983 */ /* 0x000ee80000300a00 */
[----:B------:R-:W-:Y:S04]  /*2e070*/  STL.64 [R1+0x2b0], R16 ;  /* 0x0002b01001007387 */ /* 0x000fe80000100a00 */
[----:B------:R0:W-:Y:S04]  /*2e080*/  STL.64 [R1+0x2b8], R18 ;  /* 0x0002b81201007387 */ /* 0x0001e80000100a00 */
[----:B0-----:R-:W4:Y:S04]  /*2e090*/  LDL.LU.64 R18, [R1+0x2b70] ;  /* 0x002b700001127983 */ /* 0x001f280000300a00 */
[----:B------:R-:W4:Y:S02]  /*2e0a0*/  LDL.LU.64 R16, [R1+0x2b68] ;  /* 0x002b680001107983 */ /* 0x000f240000300a00 */
[----:B----4-:R-:W-:Y:S02]  /*2e0b0*/  HMMA.16816.F32 R12, R12, R2, R16 ;  /* 0x000000020c0c723c */ /* 0x010fe40000001810 */
[----:B------:R-:W4:Y:S04]  /*2e0c0*/  LDL.LU.64 R18, [R1+0x2b60] ;  /* 0x002b600001127983 */ /* 0x000f280000300a00 */
[----:B------:R-:W2:-:S13]  /*2e0d0*/  LDL.LU.64 R16, [R1+0x2b58] ;  /* 0x002b580001107983 */ /* 0x000e9a0000300a00 */
[----:B------:R-:W-:Y:S04]  /*2e0e0*/  STL.64 [R1+0x260], R12 ;  /* 0x0002600c01007387 */ /* 0x000fe80000100a00 */
[----:B------:R0:W-:Y:S02]  /*2e0f0*/  STL.64 [R1+0x268], R14 ;  /* 0x0002680e01007387 */ /* 0x0001e40000100a00 */
[----:B0-----:R-:W-:-:S05]  /*2e100*/  IMAD R15, R29, 0x100, R28 ;  /* 0x000001001d0f7824 */ /* 0x001fca00078e021c */
[----:B------:R-:W-:Y:S01]  /*2e110*/  F2FP.F16.E4M3.UNPACK_B R15, R15 ;  /* 0x0000000fff0f723e */ /* 0x000fe200020006ff */
[----:B----4-:R-:W-:Y:S02]  /*2e120*/  IMAD R14, R0, 0x100, R19 ;  /* 0x00000100000e7824 */ /* 0x010fe400078e0213 */
[----:B--2---:R-:W-:Y:S02]  /*2e130*/  IMAD R10, R16, 0x100, R10 ;  /* 0x00000100100a7824 */ /* 0x004fe400078e020a */
[----:B------:R-:W-:Y:S02]  /*2e140*/  IMAD R11, R18, 0x100, R17 ;  /* 0x00000100120b7824 */ /* 0x000fe400078e0211 */
[----:B------:R-:W2:Y:S01]  /*2e150*/  LDL.LU.64 R16, [R1+0x2a0] ;  /* 0x0002a00001107983 */ /* 0x000ea20000300a00 */
[----:B------:R-:W-:Y:S02]  /*2e160*/  F2FP.F16.E4M3.UNPACK_B R14, R14 ;  /* 0x0000000eff0e723e */ /* 0x000fe400020006ff */
[----:B------:R-:W-:-:S02]  /*2e170*/  F2FP.F16.E4M3.UNPACK_B R12, R10 ;  /* 0x0000000aff0c723e */ /* 0x000fc400020006ff */
[----:B------:R-:W-:Y:S01]  /*2e180*/  F2FP.F16.E4M3.UNPACK_B R13, R11 ;  /* 0x0000000bff0d723e */ /* 0x000fe200020006ff */
[----:B------:R-:W2:Y:S06]  /*2e190*/  LDL.LU.64 R18, [R1+0x2a8] ;  /* 0x0002a80001127983 */ /* 0x000eac0000300a00 */
[----:B------:R-:W-:-:S15]  /*2e1a0*/  HMMA.16816.F32 R24, R12, R8, R24 ;  /* 0x000000080c18723c */ /* 0x000fde0000001818 */
[----:B------:R-:W-:-:S04]  /*2e1b0*/  NOP ;  /* 0x0000000000007918 */ /* 0x000fc80000000000 */
[----:B------:R-:W-:Y:S04]  /*2e1c0*/  STL.64 [R1+0x310], R24 ;  /* 0x0003101801007387 */ /* 0x000fe80000100a00 */
[----:B------:R0:W-:Y:S04]  /*2e1d0*/  STL.64 [R1+0x318], R26 ;  /* 0x0003181a01007387 */ /* 0x0001e80000100a00 */
[----:B0-----:R-:W4:Y:S04]  /*2e1e0*/  LDL.LU.64 R26, [R1+0x2b50] ;  /* 0x002b5000011a7983 */ /* 0x001f280000300a00 */
[----:B------:R-:W4:Y:S01]  /*2e1f0*/  LDL.LU.64 R24, [R1+0x2b48] ;  /* 0x002b480001187983 */ /* 0x000f220000300a00 */
[C---:B---3--:R-:W-:Y:S03]  /*2e200*/  HMMA.16816.F32 R20, R12.reuse, R4, R20 ;  /* 0x000000040c14723c */ /* 0x048fe60000001814 */
[----:B------:R0:W-:Y:S04]  /*2e210*/  STL [R1+0x2b44], R8 ;  /* 0x002b440801007387 */ /* 0x0001e80000100800 */
[----:B------:R1:W-:Y:S04]  /*2e220*/  STL [R1+0x2b40], R9 ;  /* 0x002b400901007387 */ /* 0x0003e80000100800 */
[----:B0-----:R-:W3:Y:S01]  /*2e230*/  LDL.LU R8, [R1+0x6b4] ;  /* 0x0006b40001087983 */ /* 0x001ee20000300800 */
[----:B----4-:R-:W-:-:S15]  /*2e240*/  HMMA.16816.F32 R24, R12, R6, R24 ;  /* 0x000000060c18723c */ /* 0x010fde0000001818 */
[----:B------:R-:W-:-:S04]  /*2e250*/  NOP ;  /* 0x0000000000007918 */ /* 0x000fc80000000000 */
[----:B------:R-:W-:Y:S04]  /*2e260*/  STL.64 [R1+0x300], R24 ;  /* 0x0003001801007387 */ /* 0x000fe80000100a00 */
[----:B------:R-:W-:Y:S04]  /*2e270*/  STL.64 [R1+0x308], R26 ;  /* 0x0003081a01007387 */ /* 0x000fe80000100a00 */
[----:B------:R-:W3:Y:S04]  /*2e280*/  LDL.LU R10, [R1+0x6b0] ;  /* 0x0006b000010a7983 */ /* 0x000ee80000300800 */
[----:B------:R-:W-:Y:S04]  /*2e290*/  STL.64 [R1+0x2f0], R20 ;  /* 0x0002f01401007387 */ /* 0x000fe80000100a00 */
[----:B------:R-:W-:Y:S04]  /*2e2a0*/  STL.64 [R1+0x2f8], R22 ;  /* 0x0002f81601007387 */ /* 0x000fe80000100a00 */
[----:B-1----:R-:W4:Y:S04]  /*2e2b0*/  LDL.LU R9, [R1+0x6bc] ;  /* 0x0006bc0001097983 */ /* 0x002f280000300800 */
[----:B------:R-:W4:Y:S04]  /*2e2c0*/  LDL.LU R11, [R1+0x6b8] ;  /* 0x0006b800010b7983 */ /* 0x000f280000300800 */
[----:B------:R-:W-:Y:S04]  /*2e2d0*/  STL.64 [R1+0x2b38], R6 ;  /* 0x002b380601007387 */ /* 0x000fe80000100a00 */
[----:B------:R2:W-:Y:S02]  /*2e2e0*/  STL.64 [R1+0x2b30], R4 ;  /* 0x002b300401007387 */ /* 0x0005e40000100a00 */
[----:B--2---:R-:W-:Y:S02]  /*2e2f0*/  HMMA.16816.F32 R4, R12, R2, R16 ;  /* 0x000000020c04723c */ /* 0x004fe40000001810 */
[----:B------:R-:W2:Y:S04]  /*2e300*/  LDL.LU R12, [R1+0x6c4] ;  /* 0x0006c400010c7983 */ /* 0x000ea80000300800 */
[----:B------:R-:W2:-:S13]  /*2e310*/  LDL.LU R14, [R1+0x6c0] ;  /* 0x0006c000010e7983 */ /* 0x000e9a0000300800 */
[----:B------:R0:W-:Y:S04]  /*2e320*/  STL.64 [R1+0x2a0], R4 ;  /* 0x0002a00401007387 */ /* 0x0001e80000100a00 */
[----:B------:R1:W-:Y:S04]  /*2e330*/  STL.64 [R1+0x2a8], R6 ;  /* 0x0002a80601007387 */ /* 0x0003e80000100a00 */
[----:B------:R-:W2:Y:S04]  /*2e340*/  LDL.LU R13, [R1+0x6cc] ;  /* 0x0006cc00010d7983 */ /* 0x000ea80000300800 */
[----:B------:R-:W2:Y:S04]  /*2e350*/  LDL.LU R15, [R1+0x6c8] ;  /* 0x0006c800010f7983 */ /* 0x000ea80000300800 */
[----:B0-----:R-:W2:Y:S04]  /*2e360*/  LDL.LU.64 R4, [R1+0x360] ;  /* 0x0003600001047983 */ /* 0x001ea80000300a00 */
[----:B-1----:R-:W2:Y:S04]  /*2e370*/  LDL.LU.64 R6, [R1+0x368] ;  /* 0x0003680001067983 */ /* 0x002ea80000300a00 */
[----:B------:R-:W2:Y:S04]  /*2e380*/  LDL.LU.64 R16, [R1+0x2e0] ;  /* 0x0002e00001107983 */ /* 0x000ea80000300a00 */
[----:B------:R-:W2:Y:S04]  /*2e390*/  LDL.LU.64 R18, [R1+0x2e8] ;  /* 0x0002e80001127983 */ /* 0x000ea80000300a00 */
[----:B------:R-:W2:Y:S04]  /*2e3a0*/  LDL.LU R20, [R1+0x6d4] ;  /* 0x0006d40001147983 */ /* 0x000ea80000300800 */
[----:B------:R-:W2:Y:S04]  /*2e3b0*/  LDL.LU R21, [R1+0x6d0] ;  /* 0x0006d00001157983 */ /* 0x000ea80000300800 */
[----:B------:R-:W2:Y:S04]  /*2e3c0*/  LDL.LU R22, [R1+0x6dc] ;  /* 0x0006dc0001167983 */ /* 0x000ea80000300800 */
[----:B------:R-:W2:Y:S04]  /*2e3d0*/  LDL.LU R23, [R1+0x6d8] ;  /* 0x0006d80001177983 */ /* 0x000ea80000300800 */
[----:B------:R0:W-:Y:S04]  /*2e3e0*/  STL [R1+0x2b2c], R2 ;  /* 0x002b2c0201007387 */ /* 0x0001e80000100800 */
[----:B0-----:R-:W2:Y:S04]  /*2e3f0*/  LDL.LU R2, [R1+0x6e4] ;  /* 0x0006e40001027983 */ /* 0x001ea80000300800 */
[----:B------:R-:W2:Y:S04]  /*2e400*/  LDL.LU R28, [R1+0x6e0] ;  /* 0x0006e000011c7983 */ /* 0x000ea80000300800 */
[----:B------:R0:W-:Y:S04]  /*2e410*/  STL [R1+0x2b28], R3 ;  /* 0x002b280301007387 */ /* 0x0001e80000100800 */
[----:B0-----:R-:W2:Y:S04]  /*2e420*/  LDL.LU R3, [R1+0x6ec] ;  /* 0x0006ec0001037983 */ /* 0x001ea80000300800 */
[----:B------:R-:W2:Y:S04]  /*2e430*/  LDL.LU R29, [R1+0x6e8] ;  /* 0x0006e800011d7983 */ /* 0x000ea80000300800 */
[----:B------:R-:W2:Y:S04]  /*2e440*/  LDL.LU R24, [R1+0x6f8] ;  /* 0x0006f80001187983 */ /* 0x000ea80000300800 */
[----:B------:R-:W2:Y:S04]  /*2e450*/  LDL.LU R25, [R1+0x704] ;  /* 0x0007040001197983 */ /* 0x000ea80000300800 */
[----:B------:R-:W2:Y:S04]  /*2e460*/  LDL.LU R26, [R1+0x700] ;  /* 0x00070000011a7983 */ /* 0x000ea80000300800 */
[----:B------:R-:W2:Y:S01]  /*2e470*/  LDL.LU R27, [R1+0x70c] ;  /* 0x00070c00011b7983 */ /* 0x000ea20000300800 */
[----:B---3--:R-:W-:-:S02]  /*2e480*/  IMAD R10, R10, 0x100, R8 ;  /* 0x000001000a0a7824 */ /* 0x008fc400078e0208 */
[----:B----4-:R-:W-:Y:S01]  /*2e490*/  IMAD R11, R11, 0x100, R9 ;  /* 0x000001000b0b7824 */ /* 0x010fe200078e0209 */
[----:B--2---:R-:W-:Y:S04]  /*2e4a0*/  STL.64 [R1+0x2b00], R26 ;  /* 0x002b001a01007387 */ /* 0x004fe80000100a00 */
[----:B------:R0:W-:Y:S04]  /*2e4b0*/  STL.64 [R1+0x2af8], R24 ;  /* 0x002af81801007387 */ /* 0x0001e80000100a00 */
[----:B0-----:R-:W2:Y:S04]  /*2e4c0*/  LDL.LU.64 R24, [R1+0x350] ;  /* 0x0003500001187983 */ /* 0x001ea80000300a00 */
[----:B------:R-:W2:Y:S04]  /*2e4d0*/  LDL.LU.64 R26, [R1+0x358] ;  /* 0x00035800011a7983 */ /* 0x000ea80000300a00 */
[----:B------:R-:W3:Y:S04]  /*2e4e0*/  LDL.LU R0, [R1+0x708] ;  /* 0x0007080001007983 */ /* 0x000ee80000300800 */
[----:B------:R-:W4:Y:S04]  /*2e4f0*/  LDL.LU R8, [R1+0x2b44] ;  /* 0x002b440001087983 */ /* 0x000f280000300800 */
[----:B------:R-:W4:Y:S01]  /*2e500*/  LDL.LU R9, [R1+0x2b40] ;  /* 0x002b400001097983 */ /* 0x000f220000300800 */
[----:B------:R-:W-:-:S02]  /*2e510*/  IMAD R14, R14, 0x100, R12 ;  /* 0x000001000e0e7824 */ /* 0x000fc400078e020c */
[----:B------:R-:W-:Y:S01]  /*2e520*/  IMAD R15, R15, 0x100, R13 ;  /* 0x000001000f0f7824 */ /* 0x000fe200078e020d */
[----:B------:R-:W-:Y:S02]  /*2e530*/  F2FP.F16.E4M3.UNPACK_B R12, R10 ;  /* 0x0000000aff0c723e */ /* 0x000fe400020006ff */
[----:B------:R-:W-:Y:S02]  /*2e540*/  F2FP.F16.E4M3.UNPACK_B R13, R11 ;  /* 0x0000000bff0d723e */ /* 0x000fe400020006ff */
[----:B------:R-:W-:Y:S02]  /*2e550*/  F2FP.F16.E4M3.UNPACK_B R14, R14 ;  /* 0x0000000eff0e723e */ /* 0x000fe400020006ff */
[----:B------:R-:W-:-:S07]  /*2e560*/  F2FP.F16.E4M3.UNPACK_B R15, R15 ;  /* 0x0000000fff0f723e */ /* 0x000fce00020006ff */
[----:B----4-:R-:W-:-:S15]  /*2e570*/  HMMA.16816.F32 R4, R12, R8, R4 ;  /* 0x000000080c04723c */ /* 0x010fde0000001804 */
[----:B------:R-:W-:-:S04]  /*2e580*/  NOP ;  /* 0x0000000000007918 */ /* 0x000fc80000000000 */
[----:B------:R-:W-:Y:S04]  /*2e590*/  STL.64 [R1+0x360], R4 ;  /* 0x0003600401007387 */ /* 0x000fe80000100a00 */
[----:B------:R0:W-:Y:S04]  /*2e5a0*/  STL.64 [R1+0x368], R6 ;  /* 0x0003680601007387 */ /* 0x0001e80000100a00 */
[----:B0-----:R-:W2:Y:S04]  /*2e5b0*/  LDL.LU.64 R6, [R1+0x2b38] ;  /* 0x002b380001067983 */ /* 0x001ea80000300a00 */
[----:B------:R-:W4:Y:S01]  /*2e5c0*/  LDL.LU.64 R4, [R1+0x2b30] ;  /* 0x002b300001047983 */ /* 0x000f220000300a00 */
[C---:B--2---:R-:W-:Y:S08]  /*2e5d0*/  HMMA.16816.F32 R24, R12.reuse, R6, R24 ;  /* 0x000000060c18723c */ /* 0x044ff00000001818 */
[----:B----4-:R-:W-:Y:S01]  /*2e5e0*/  HMMA.16816.F32 R16, R12, R4, R16 ;  /* 0x000000040c10723c */ /* 0x010fe20000001810 */
[----:B------:R-:W-:Y:S10]  /*2e5f0*/  STL.64 [R1+0x2b10], R6 ;  /* 0x002b100601007387 */ /* 0x000ff40000100a00 */
[----:B------:R-:W-:Y:S04]  /*2e600*/  STL.64 [R1+0x350], R24 ;  /* 0x0003501801007387 */ /* 0x000fe80000100a00 */
[----:B------:R-:W-:Y:S04]  /*2e610*/  STL.64 [R1+0x358], R26 ;  /* 0x0003581a01007387 */ /* 0x000fe80000100a00 */
[----:B------:R0:W-:Y:S04]  /*2e620*/  STL.64 [R1+0x2b08], R4 ;  /* 0x002b080401007387 */ /* 0x0001e80000100a00 */
[----:B------:R-:W-:Y:S04]  /*2e630*/  STL.64 [R1+0x340], R16 ;  /* 0x0003401001007387 */ /* 0x000fe80000100a00 */
[----:B------:R-:W-:Y:S04]  /*2e640*/  STL.64 [R1+0x348], R18 ;  /* 0x0003481201007387 */ /* 0x000fe80000100a00 */
[----:B0-----:R-:W2:Y:S04]  /*2e650*/  LDL.LU.64 R4, [R1+0x3b0] ;  /* 0x0003b00001047983 */ /* 0x001ea80000300a00 */
[----:B------:R-:W4:Y:S01]  /*2e660*/  LDL.LU.64 R6, [R1+0x3b8] ;  /* 0x0003b80001067983 */ /* 0x000f220000300a00 */
[----:B------:R-:W-:-:S02]  /*2e670*/  IMAD R10, R21, 0x100, R20 ;  /* 0x00000100150a7824 */ /* 0x000fc400078e0214 */
[----:B------:R-:W-:Y:S02]  /*2e680*/  IMAD R11, R23, 0x100, R22 ;  /* 0x00000100170b7824 */ /* 0x000fe400078e0216 */
[----:B------:R-:W-:Y:S02]  /*2e690*/  IMAD R28, R28, 0x100, R2 ;  /* 0x000001001c1c7824 */ /* 0x000fe400078e0202 */
[----:B------:R-:W-:Y:S01]  /*2e6a0*/  IMAD R29, R29, 0x100, R3 ;  /* 0x000001001d1d7824 */ /* 0x000fe200078e0203 */
[----:B----4-:R-:W-:Y:S04]  /*2e6b0*/  STL.64 [R1+0x2b20], R6 ;  /* 0x002b200601007387 */ /* 0x010fe80000100a00 */
[----:B--2---:R0:W-:Y:S04]  /*2e6c0*/  STL.64 [R1+0x2b18], R4 ;  /* 0x002b180401007387 */ /* 0x0041e80000100a00 */
[----:B0-----:R-:W2:Y:S04]  /*2e6d0*/  LDL.LU.64 R4, [R1+0x600] ;  /* 0x0006000001047983 */ /* 0x001ea80000300a00 */
[----:B------:R-:W2:Y:S04]  /*2e6e0*/  LDL.LU.64 R6, [R1+0x608] ;  /* 0x0006080001067983 */ /* 0x000ea80000300a00 */
[----:B------:R-:W4:Y:S04]  /*2e6f0*/  LDL.LU.64 R24, [R1+0x3a0] ;  /* 0x0003a00001187983 */ /* 0x000f280000300a00 */
[----:B------:R-:W4:Y:S04]  /*2e700*/  LDL.LU.64 R26, [R1+0x3a8] ;  /* 0x0003a800011a7983 */ /* 0x000f280000300a00 */
[----:B------:R-:W2:Y:S04]  /*2e710*/  LDL.LU.64 R16, [R1+0x330] ;  /* 0x0003300001107983 */ /* 0x000ea80000300a00 */
[----:B------:R-:W2:Y:S04]  /*2e720*/  LDL.LU.64 R18, [R1+0x338] ;  /* 0x0003380001127983 */ /* 0x000ea80000300a00 */
[----:B------:R-:W2:Y:S04]  /*2e730*/  LDL.LU.64 R20, [R1+0x5f0] ;  /* 0x0005f00001147983 */ /* 0x000ea80000300a00 */
[----:B------:R-:W2:Y:S04]  /*2e740*/  LDL.LU.64 R22, [R1+0x5f8] ;  /* 0x0005f80001167983 */ /* 0x000ea80000300a00 */
[----:B------:R-:W2:Y:S04]  /*2e750*/  LDL.LU R2, [R1+0x2b2c] ;  /* 0x002b2c0001027983 */ /* 0x000ea80000300800 */
[----:B------:R-:W2:Y:S02]  /*2e760*/  LDL.LU R3, [R1+0x2b28] ;  /* 0x002b280001037983 */ /* 0x000ea40000300800 */
[----:B--2---:R-:W-:Y:S02]  /*2e770*/  HMMA.16816.F32 R12, R12, R2, R4 ;  /* 0x000000020c0c723c */ /* 0x004fe40000001804 */
[----:B------:R-:W2:Y:S04]  /*2e780*/  LDL.LU.64 R6, [R1+0x2b20] ;  /* 0x002b200001067983 */ /* 0x000ea80000300a00 */
[----:B------:R-:W2:-:S13]  /*2e790*/  LDL.LU.64 R4, [R1+0x2b18] ;  /* 0x002b180001047983 */ /* 0x000e9a0000300a00 */
[----:B------:R0:W-:Y:S04]  /*2e7a0*/  STL.64 [R1+0x2e0], R12 ;  /* 0x0002e00c01007387 */ /* 0x0001e80000100a00 */
[----:B------:R1:W-:Y:S01]  /*2e7b0*/  STL.64 [R1+0x2e8], R14 ;  /* 0x0002e80e01007387 */ /* 0x0003e20000100a00 */
[----:B0-----:R-:W-:Y:S02]  /*2e7c0*/  F2FP.F16.E4M3.UNPACK_B R12, R10 ;  /* 0x0000000aff0c723e */ /* 0x001fe400020006ff */
[----:B------:R-:W-:Y:S02]  /*2e7d0*/  F2FP.F16.E4M3.UNPACK_B R13, R11 ;  /* 0x0000000bff0d723e */ /* 0x000fe400020006ff */
[----:B-1----:R-:W-:Y:S02]  /*2e7e0*/  F2FP.F16.E4M3.UNPACK_B R14, R28 ;  /* 0x0000001cff0e723e */ /* 0x002fe400020006ff */
[----:B------:R-:W-:Y:S01]  /*2e7f0*/  F2FP.F16.E4M3.UNPACK_B R15, R29 ;  /* 0x0000001dff0f723e */ /* 0x000fe200020006ff */
[----:B------:R-:W3:Y:S04]  /*2e800*/  LDL.LU R10, [R1+0x6f0] ;  /* 0x0006f000010a7983 */ /* 0x000ee80000300800 */
[----:B------:R-:W3:Y:S04]  /*2e810*/  LDL.LU R11, [R1+0x6fc] ;  /* 0x0006fc00010b7983 */ /* 0x000ee80000300800 */
[----:B------:R-:W3:Y:S01]  /*2e820*/  LDL.LU R28, [R1+0x6f4] ;  /* 0x0006f400011c7983 */ /* 0x000ee20000300800 */
[----:B--2---:R-:W-:-:S15]  /*2e830*/  HMMA.16816.F32 R4, R12, R8, R4 ;  /* 0x000000080c04723c */ /* 0x004fde0000001804 */
[----:B------:R-:W-:-:S04]  /*2e840*/  NOP ;  /* 0x0000000000007918 */ /* 0x000fc80000000000 */
[----:B------:R-:W-:Y:S04]  /*2e850*/  STL.64 [R1+0x3c0], R4 ;  /* 0x0003c00401007387 */ /* 0x000fe80000100a00 */
[----:B------:R0:W-:Y:S04]  /*2e860*/  STL.64 [R1+0x3c8], R6 ;  /* 0x0003c80601007387 */ /* 0x0001e80000100a00 */
[----:B0-----:R-:W4:Y:S04]  /*2e870*/  LDL.LU.64 R6, [R1+0x2b10] ;  /* 0x002b100001067983 */ /* 0x001f280000300a00 */
[----:B------:R-:W2:Y:S01]  /*2e880*/  LDL.LU.64 R4, [R1+0x2b08] ;  /* 0x002b080001047983 */ /* 0x000ea20000300a00 */
[C---:B----4-:R-:W-:Y:S08]  /*2e890*/  HMMA.16816.F32 R24, R12.reuse, R6, R24 ;  /* 0x000000060c18723c */ /* 0x050ff00000001818 */
[C---:B--2---:R-:W-:Y:S08]  /*2e8a0*/  HMMA.16816.F32 R16, R12.reuse, R4, R16 ;  /* 0x000000040c10723c */ /* 0x044ff00000001810 */
[----:B------:R-:W-:Y:S03]  /*2e8b0*/  HMMA.16816.F32 R12, R12, R2, R20 ;  /* 0x000000020c0c723c */ /* 0x000fe60000001814 */
[----:B------:R-:W-:Y:S04]  /*2e8c0*/  STL.64 [R1+0x3b0], R24 ;  /* 0x0003b01801007387 */ /* 0x000fe80000100a00 */
[----:B------:R0:W-:Y:S04]  /*2e8d0*/  STL.64 [R1+0x3b8], R26 ;  /* 0x0003b81a01007387 */ /* 0x0001e80000100a00 */
[----:B0-----:R-:W2:Y:S04]  /*2e8e0*/  LDL.LU.64 R26, [R1+0x2b00] ;  /* 0x002b0000011a7983 */ /* 0x001ea80000300a00 */
[----:B------:R-:W4:Y:S04]  /*2e8f0*/  LDL.LU.64 R24, [R1+0x2af8] ;  /* 0x002af80001187983 */ /* 0x000f280000300a00 */
[----:B------:R-:W-:Y:S04]  /*2e900*/  STL.64 [R1+0x3a0], R16 ;  /* 0x0003a01001007387 */ /* 0x000fe80000100a00 */
[----:B------:R0:W-:Y:S04]  /*2e910*/  STL.64 [R1+0x3a8], R18 ;  /* 0x0003a81201007387 */ /* 0x0001e80000100a00 */
[----:B0-----:R-:W4:Y:S04]  /*2e920*/  LDL.LU.64 R18, [R1+0x2af0] ;  /* 0x002af00001127983 */ /* 0x001f280000300a00 */
[----:B------:R-:W4:Y:S04]  /*2e930*/  LDL.LU.64 R16, [R1+0x2ae8] ;  /* 0x002ae80001107983 */ /* 0x000f280000300a00 */
[----:B------:R-:W-:Y:S04]  /*2e940*/  STL.64 [R1+0x2ad0], R6 ;  /* 0x002ad00601007387 */ /* 0x000fe80000100a00 */
[----:B------:R0:W-:Y:S04]  /*2e950*/  STL.64 [R1+0x2ac8], R4 ;  /* 0x002ac80401007387 */ /* 0x0001e80000100a00 */
[----:B0-----:R-:W4:Y:S04]  /*2e960*/  LDL.LU.64 R4, [R1+0x390] ;  /* 0x0003900001047983 */ /* 0x001f280000300a00 */
[----:B------:R-:W4:Y:S04]  /*2e970*/  LDL.LU.64 R6, [R1+0x398] ;  /* 0x0003980001067983 */ /* 0x000f280000300a00 */
[----:B------:R-:W-:Y:S04]  /*2e980*/  STL.64 [R1+0x330], R12 ;  /* 0x0003300c01007387 */ /* 0x000fe80000100a00 */
[----:B------:R-:W-:Y:S04]  /*2e990*/  STL.64 [R1+0x338], R14 ;  /* 0x0003380e01007387 */ /* 0x000fe80000100a00 */
[----:B------:R0:W-:Y:S04]  /*2e9a0*/  STL [R1+0x2aa0], R2 ;  /* 0x002aa00201007387 */ /* 0x0001e80000100800 */
[----:B0-----:R-:W4:Y:S01]  /*2e9b0*/  LDL.LU R2, [R1+0x71c] ;  /* 0x00071c0001027983 */ /* 0x001f220000300800 */
[----:B---3--:R-:W-:-:S02]  /*2e9c0*/  IMAD R10, R10, 0x100, R28 ;  /* 0x000001000a0a7824 */ /* 0x008fc400078e021c */
[----:B--2---:R-:W-:Y:S02]  /*2e9d0*/  IMAD R29, R0, 0x100, R27 ;  /* 0x00000100001d7824 */ /* 0x004fe400078e021b */
[----:B----4-:R-:W-:Y:S02]  /*2e9e0*/  IMAD R11, R24, 0x100, R11 ;  /* 0x00000100180b7824 */ /* 0x010fe400078e020b */
[----:B------:R-:W-:Y:S02]  /*2e9f0*/  IMAD R28, R26, 0x100, R25 ;  /* 0x000001001a1c7824 */ /* 0x000fe400078e0219 */
[----:B------:R-:W-:Y:S02]  /*2ea00*/  IMAD.MOV.U32 R22, RZ, RZ, R18 ;  /* 0x000000ffff167224 */ /* 0x000fe400078e0012 */
[----:B------:R-:W-:Y:S02]  /*2ea10*/  IMAD.MOV.U32 R20, RZ, RZ, R16 ;  /* 0x000000ffff147224 */ /* 0x000fe400078e0010 */
[----:B------:R-:W-:-:S02]  /*2ea20*/  IMAD.MOV.U32 R23, RZ, RZ, R19 ;  /* 0x000000ffff177224 */ /* 0x000fc400078e0013 */
[----:B------:R-:W-:Y:S01]  /*2ea30*/  IMAD.MOV.U32 R21, RZ, RZ, R17 ;  /* 0x000000ffff157224 */ /* 0x000fe200078e0011 */
[----:B------:R0:W-:Y:S04]  /*2ea40*/  STL [R1+0x2aa4], R2 ;  /* 0x002aa40201007387 */ /* 0x0001e80000100800 */
[----:B0-----:R-:W2:Y:S04]  /*2ea50*/  LDL.LU R2, [R1+0x714] ;  /* 0x0007140001027983 */ /* 0x001ea80000300800 */
[----:B------:R0:W-:Y:S04]  /*2ea60*/  STL [R1+0x2a9c], R3 ;  /* 0x002a9c0301007387 */ /* 0x0001e80000100800 */
[----:B0-----:R-:W3:Y:S04]  /*2ea70*/  LDL.LU R3, [R1+0x724] ;  /* 0x0007240001037983 */ /* 0x001ee80000300800 */
[----:B------:R-:W4:Y:S04]  /*2ea80*/  LDL.LU R0, [R1+0x72c] ;  /* 0x00072c0001007983 */ /* 0x000f280000300800 */
[----:B------:R-:W2:Y:S04]  /*2ea90*/  LDL.LU R16, [R1+0x2ae4] ;  /* 0x002ae40001107983 */ /* 0x000ea80000300800 */
[----:B------:R-:W3:Y:S04]  /*2eaa0*/  LDL.LU R17, [R1+0x2ae0] ;  /* 0x002ae00001117983 */ /* 0x000ee80000300800 */
[----:B------:R-:W4:Y:S04]  /*2eab0*/  LDL.LU R18, [R1+0x2adc] ;  /* 0x002adc0001127983 */ /* 0x000f280000300800 */
[----:B------:R-:W4:Y:S04]  /*2eac0*/  LDL.LU R19, [R1+0x2ad8] ;  /* 0x002ad80001137983 */ /* 0x000f280000300800 */
[----:B------:R2:W-:Y:S04]  /*2ead0*/  STL.64 [R1+0x2a80], R22 ;  /* 0x002a801601007387 */ /* 0x0005e80000100a00 */
[----:B------:R4:W-:Y:S04]  /*2eae0*/  STL.64 [R1+0x2a78], R20 ;  /* 0x002a781401007387 */ /* 0x0009e80000100a00 */
[----:B------:R-:W4:Y:S04]  /*2eaf0*/  LDL.LU R24, [R1+0x90] ;  /* 0x0000900001187983 */ /* 0x000f280000300800 */
[----:B------:R-:W4:Y:S04]  /*2eb00*/  LDL.LU R25, [R1+0x94] ;  /* 0x0000940001197983 */ /* 0x000f280000300800 */
[----:B------:R-:W4:Y:S04]  /*2eb10*/  LDL.LU R26, [R1+0x98] ;  /* 0x00009800011a7983 */ /* 0x000f280000300800 */
[----:B------:R-:W4:Y:S01]  /*2eb20*/  LDL.LU R27, [R1+0x9c] ;  /* 0x00009c00011b7983 */ /* 0x000f220000300800 */
[----:B------:R-:W-:-:S02]  /*2eb30*/  F2FP.F16.E4M3.UNPACK_B R12, R10 ;  /* 0x0000000aff0c723e */ /* 0x000fc400020006ff */
[----:B------:R-:W-:Y:S02]  /*2eb40*/  F2FP.F16.E4M3.UNPACK_B R13, R11 ;  /* 0x0000000bff0d723e */ /* 0x000fe400020006ff */
[----:B------:R-:W-:Y:S02]  /*2eb50*/  F2FP.F16.E4M3.UNPACK_B R14, R28 ;  /* 0x0000001cff0e723e */ /* 0x000fe400020006ff */
[----:B------:R-:W-:-:S07]  /*2eb60*/  F2FP.F16.E4M3.UNPACK_B R15, R29 ;  /* 0x0000001dff0f723e */ /* 0x000fce00020006ff */
[C---:B------:R-:W-:Y:S01]  /*2eb70*/  HMMA.16816.F32 R4, R12.reuse, R8, R4 ;  /* 0x000000080c04723c */ /* 0x040fe20000001804 */
[----:B--2---:R-:W-:Y:S02]  /*2eb80*/  IMAD.MOV.U32 R23, RZ, RZ, R16 ;  /* 0x000000ffff177224 */ /* 0x004fe400078e0010 */
[----:B---3--:R-:W-:Y:S02]  /*2eb90*/  IMAD.MOV.U32 R22, RZ, RZ, R17 ;  /* 0x000000ffff167224 */ /* 0x008fe400078e0011 */
[----:B----4-:R-:W-:Y:S02]  /*2eba0*/  IMAD.MOV.U32 R21, RZ, RZ, R18 ;  /* 0x000000ffff157224 */ /* 0x010fe400078e0012 */
[----:B------:R-:W-:Y:S01]  /*2ebb0*/  IMAD.MOV.U32 R20, RZ, RZ, R19 ;  /* 0x000000ffff147224 */ /* 0x000fe200078e0013 */
[----:B------:R-:W-:Y:S04]  /*2ebc0*/  STL.64 [R1+0x2ab0], R26 ;  /* 0x002ab01a01007387 */ /* 0x000fe80000100a00 */
[----:B------:R-:W-:Y:S04]  /*2ebd0*/  STL.64 [R1+0x2aa8], R24 ;  /* 0x002aa81801007387 */ /* 0x000fe80000100a00 */
[----:B------:R-:W-:Y:S04]  /*2ebe0*/  STL.64 [R1+0x2ac0], R22 ;  /* 0x002ac01601007387 */ /* 0x000fe80000100a00 */
[----:B------:R0:W-:Y:S04]  /*2ebf0*/  STL.64 [R1+0x2ab8], R20 ;  /* 0x002ab81401007387 */ /* 0x0001e80000100a00 */
[----:B0-----:R-:W2:Y:S04]  /*2ec00*/  LDL.LU.64 R20, [R1+0x380] ;  /* 0x0003800001147983 */ /* 0x001ea80000300a00 */
[----:B------:R-:W2:Y:S04]  /*2ec10*/  LDL.LU.64 R22, [R1+0x388] ;  /* 0x0003880001167983 */ /* 0x000ea80000300a00 */
[----:B------:R-:W3:Y:S04]  /*2ec20*/  LDL.LU.64 R24, [R1+0x370] ;  /* 0x0003700001187983 */ /* 0x000ee80000300a00 */
[----:B------:R-:W3:Y:S04]  /*2ec30*/  LDL.LU.64 R26, [R1+0x378] ;  /* 0x00037800011a7983 */ /* 0x000ee80000300a00 */
[----:B------:R-:W4:Y:S04]  /*2ec40*/  LDL.LU.64 R16, [R1+0x320] ;  /* 0x0003200001107983 */ /* 0x000f280000300a00 */
[----:B------:R-:W4:Y:S04]  /*2ec50*/  LDL.LU.64 R18, [R1+0x328] ;  /* 0x0003280001127983 */ /* 0x000f280000300a00 */
[----:B------:R-:W2:Y:S04]  /*2ec60*/  LDL.LU R10, [R1+0x720] ;  /* 0x00072000010a7983 */ /* 0x000ea80000300800 */
[----:B------:R-:W2:Y:S04]  /*2ec70*/  LDL.LU R11, [R1+0x728] ;  /* 0x00072800010b7983 */ /* 0x000ea80000300800 */
[----:B------:R-:W2:Y:S04]  /*2ec80*/  LDL.LU R28, [R1+0x748] ;  /* 0x00074800011c7983 */ /* 0x000ea80000300800 */
[----:B------:R-:W2:Y:S04]  /*2ec90*/  LDL.LU R29, [R1+0x74c] ;  /* 0x00074c00011d7983 */ /* 0x000ea80000300800 */
[----:B------:R-:W-:Y:S04]  /*2eca0*/  STL.64 [R1+0x390], R4 ;  /* 0x0003900401007387 */ /* 0x000fe80000100a00 */
[----:B------:R0:W-:Y:S04]  /*2ecb0*/  STL.64 [R1+0x398], R6 ;  /* 0x0003980601007387 */ /* 0x0001e80000100a00 */
[----:B0-----:R-:W2:Y:S04]  /*2ecc0*/  LDL.LU.64 R6, [R1+0x2ad0] ;  /* 0x002ad00001067983 */ /* 0x001ea80000300a00 */
[----:B------:R-:W3:Y:S04]  /*2ecd0*/  LDL.LU.64 R4, [R1+0x2ac8] ;  /* 0x002ac80001047983 */ /* 0x000ee80000300a00 */
[----:B------:R-:W3:Y:S04]  /*2ece0*/  LDL.LU R8, [R1+0x710] ;  /* 0x0007100001087983 */ /* 0x000ee80000300800 */
[----:B------:R-:W4:Y:S01]  /*2ecf0*/  LDL.LU R9, [R1+0x718] ;  /* 0x0007180001097983 */ /* 0x000f220000300800 */
[C---:B--2---:R-:W-:Y:S08]  /*2ed00*/  HMMA.16816.F32 R20, R12.reuse, R6, R20 ;  /* 0x000000060c14723c */ /* 0x044ff00000001814 */
[----:B---3--:R-:W-:Y:S01]  /*2ed10*/  HMMA.16816.F32 R24, R12, R4, R24 ;  /* 0x000000040c18723c */ /* 0x008fe20000001818 */
[----:B------:R-:W-:-:S10]  /*2ed20*/  IMAD R8, R8, 0x100, R2 ;  /* 0x0000010008087824 */ /* 0x000fd400078e0202 */
[----:B------:R-:W-:Y:S04]  /*2ed30*/  STL.64 [R1+0x380], R20 ;  /* 0x0003801401007387 */ /* 0x000fe80000100a00 */
[----:B------:R0:W-:Y:S04]  /*2ed40*/  STL.64 [R1+0x388], R22 ;  /* 0x0003881601007387 */ /* 0x0001e80000100a00 */
[----:B0-----:R-:W2:Y:S04]  /*2ed50*/  LDL.LU.64 R22, [R1+0x2ac0] ;  /* 0x002ac00001167983 */ /* 0x001ea80000300a00 */
[----:B------:R-:W2:Y:S04]  /*2ed60*/  LDL.LU.64 R20, [R1+0x2ab8] ;  /* 0x002ab80001147983 */ /* 0x000ea80000300a00 */
[----:B------:R-:W3:Y:S04]  /*2ed70*/  LDL.LU R6, [R1+0x5b4] ;  /* 0x0005b40001067983 */ /* 0x000ee80000300800 */
[----:B------:R-:W2:Y:S04]  /*2ed80*/  LDL.LU R7, [R1+0x5c4] ;  /* 0x0005c40001077983 */ /* 0x000ea80000300800 */
[----:B------:R-:W-:Y:S04]  /*2ed90*/  STL.64 [R1+0x370], R24 ;  /* 0x0003701801007387 */ /* 0x000fe80000100a00 */
[----:B------:R0:W-:Y:S04]  /*2eda0*/  STL.64 [R1+0x378], R26 ;  /* 0x0003781a01007387 */ /* 0x0001e80000100a00 */
[----:B0-----:R-:W2:Y:S04]  /*2edb0*/  LDL.LU.64 R26, [R1+0x2ab0] ;  /* 0x002ab000011a7983 */ /* 0x001ea80000300a00 */
[----:B------:R-:W2:Y:S04]  /*2edc0*/  LDL.LU.64 R24, [R1+0x2aa8] ;  /* 0x002aa80001187983 */ /* 0x000ea80000300a00 */
[----:B------:R-:W2:Y:S04]  /*2edd0*/  LDL.LU R4, [R1+0x590] ;  /* 0x0005900001047983 */ /* 0x000ea80000300800 */
[----:B------:R-:W2:Y:S04]  /*2ede0*/  LDL.LU R5, [R1+0x594] ;  /* 0x0005940001057983 */ /* 0x000ea80000300800 */
[----:B------:R-:W4:Y:S01]  /*2edf0*/  LDL.LU R2, [R1+0x2aa4] ;  /* 0x002aa40001027983 */ /* 0x000f220000300800 */
[----:B------:R-:W-:-:S02]  /*2ee00*/  IMAD R10, R10, 0x100, R3 ;  /* 0x000001000a0a7824 */ /* 0x000fc400078e0203 */
[----:B----4-:R-:W-:Y:S02]  /*2ee10*/  IMAD R9, R9, 0x100, R2 ;  /* 0x0000010009097824 */ /* 0x010fe400078e0202 */
[----:B------:R-:W4:Y:S04]  /*2ee20*/  LDL.LU R2, [R1+0x2aa0] ;  /* 0x002aa00001027983 */ /* 0x000f280000300800 */
[----:B------:R-:W4:Y:S01]  /*2ee30*/  LDL.LU R3, [R1+0x2a9c] ;  /* 0x002a9c0001037983 */ /* 0x000f220000300800 */
[----:B------:R-:W-:-:S03]  /*2ee40*/  IMAD R11, R11, 0x100, R0 ;  /* 0x000001000b0b7824 */ /* 0x000fc600078e0200 */
[----:B------:R-:W2:Y:S01]  /*2ee50*/  LDL.LU R0, [R1+0x2a98] ;  /* 0x002a980001007983 */ /* 0x000ea20000300800 */
[----:B----4-:R-:W-:Y:S03]  /*2ee60*/  HMMA.16816.F32 R12, R12, R2, R16 ;  /* 0x000000020c0c723c */ /* 0x010fe60000001810 */
[----:B------:R-:W4:Y:S04]  /*2ee70*/  LDL.LU.64 R18, [R1+0x2a90] ;  /* 0x002a900001127983 */ /* 0x000f280000300a00 */
[----:B------:R-:W4:Y:S04]  /*2ee80*/  LDL.LU.64 R16, [R1+0x2a88] ;  /* 0x002a880001107983 */ /* 0x000f280000300a00 */
[----:B------:R-:W3:Y:S04]  /*2ee90*/  LDL.LU R2, [R1+0x5a0] ;  /* 0x0005a00001027983 */ /* 0x000ee80000300800 */
[----:B------:R-:W3:Y:S01]  /*2eea0*/  LDL.LU R3, [R1+0x5a4] ;  /* 0x0005a40001037983 */ /* 0x000ee20000300800 */
[----:B------:R-:W-:-:S02]  /*2eeb0*/  F2FP.F16.E4M3.UNPACK_B R8, R8 ;  /* 0x00000008ff08723e */ /* 0x000fc400020006ff */
[----:B------:R-:W-:Y:S02]  /*2eec0*/  F2FP.F16.E4M3.UNPACK_B R9, R9 ;  /* 0x00000009ff09723e */ /* 0x000fe400020006ff */
[----:B------:R-:W-:Y:S02]  /*2eed0*/  F2FP.F16.E4M3.UNPACK_B R10, R10 ;  /* 0x0000000aff0a723e */ /* 0x000fe400020006ff */
[----:B------:R-:W-:Y:S02]  /*2eee0*/  F2FP.F16.E4M3.UNPACK_B R11, R11 ;  /* 0x0000000bff0b723e */ /* 0x000fe400020006ff */
[----:B--2---:R-:W-:Y:S02]  /*2eef0*/  F2FP.F16.E4M3.UNPACK_B R4, R4.H1 ;  /* 0x00000004ff04723e */ /* 0x004fe400030006ff */
[----:B------:R-:W-:Y:S01]  /*2ef00*/  F2FP.F16.E4M3.UNPACK_B R5, R5.H1 ;  /* 0x00000005ff05723e */ /* 0x000fe200030006ff */
[----:B------:R0:W-:Y:S04]  /*2ef10*/  STL.64 [R1+0x320], R12 ;  /* 0x0003200c01007387 */ /* 0x0001e80000100a00 */
[----:B------:R1:W-:Y:S04]  /*2ef20*/  STL.64 [R1+0x328], R14 ;  /* 0x0003280e01007387 */ /* 0x0003e80000100a00 */
[----:B0-----:R-:W2:Y:S04]  /*2ef30*/  LDL.LU R13, [R1+0x5b0] ;  /* 0x0005b000010d7983 */ /* 0x001ea80000300800 */
[----:B-1----:R-:W2:Y:S04]  /*2ef40*/  LDL.LU R14, [R1+0x730] ;  /* 0x00073000010e7983 */ /* 0x002ea80000300800 */
[----:B------:R-:W2:Y:S01]  /*2ef50*/  LDL.LU R15, [R1+0x738] ;  /* 0x00073800010f7983 */ /* 0x000ea20000300800 */
[----:B----4-:R-:W-:Y:S01]  /*2ef60*/  HMMA.16816.F32 R16, R8, R4, R16 ;  /* 0x000000040810723c */ /* 0x010fe20000001810 */
[----:B---3--:R-:W-:-:S02]  /*2ef70*/  F2FP.F16.E4M3.UNPACK_B R2, R2.H1 ;  /* 0x00000002ff02723e */ /* 0x008fc400030006ff */
[----:B------:R-:W-:-:S07]  /*2ef80*/  F2FP.F16.E4M3.UNPACK_B R3, R3.H1 ;  /* 0x00000003ff03723e */ /* 0x000fce00030006ff */
[----:B------:R-:W-:Y:S09]  /*2ef90*/  HMMA.16816.F32 R20, R8, R2, R20 ;  /* 0x000000020814723c */ /* 0x000ff20000001814 */
[----:B------:R0:W-:Y:S04]  /*2efa0*/  STL.64 [R1+0x3d0], R16 ;  /* 0x0003d01001007387 */ /* 0x0001e80000100a00 */
[----:B------:R1:W-:Y:S04]  /*2efb0*/  STL.64 [R1+0x3d8], R18 ;  /* 0x0003d81201007387 */ /* 0x0003e80000100a00 */
[----:B0-----:R-:W3:Y:S04]  /*2efc0*/  LDL.LU R16, [R1+0x734] ;  /* 0x0007340001107983 */ /* 0x001ee80000300800 */
[----:B------:R-:W4:Y:S04]  /*2efd0*/  LDL.LU R17, [R1+0x73c] ;  /* 0x00073c0001117983 */ /* 0x000f280000300800 */
[----:B-1----:R-:W3:Y:S04]  /*2efe0*/  LDL.LU R18, [R1+0x744] ;  /* 0x0007440001127983 */ /* 0x002ee80000300800 */
[----:B------:R-:W3:Y:S04]  /*2eff0*/  LDL.LU R19, [R1+0x740] ;  /* 0x0007400001137983 */ /* 0x000ee80000300800 */
[----:B------:R-:W-:Y:S04]  /*2f000*/  STL.64 [R1+0x3e0], R20 ;  /* 0x0003e01401007387 */ /* 0x000fe80000100a00 */
[----:B------:R0:W-:Y:S04]  /*2f010*/  STL.64 [R1+0x3e8], R22 ;  /* 0x0003e81601007387 */ /* 0x0001e80000100a00 */
[----:B0-----:R-:W3:Y:S04]  /*2f020*/  LDL.LU.64 R22, [R1+0x2a80] ;  /* 0x002a800001167983 */ /* 0x001ee80000300a00 */
[----:B------:R-:W3:Y:S01]  /*2f030*/  LDL.LU.64 R20, [R1+0x2a78] ;  /* 0x002a780001147983 */ /* 0x000ee20000300a00 */
[----:B--2---:R-:W-:-:S02]  /*2f040*/  F2FP.F16.E4M3.UNPACK_B R12, R13.H1 ;  /* 0x0000000dff0c723e */ /* 0x004fc400030006ff */
[----:B------:R-:W-:Y:S02]  /*2f050*/  F2FP.F16.E4M3.UNPACK_B R13, R6.H1 ;  /* 0x00000006ff0d723e */ /* 0x000fe400030006ff */
[----:B------:R-:W-:Y:S02]  /*2f060*/  F2FP.F16.E4M3.UNPACK_B R6, R0.H1 ;  /* 0x00000000ff06723e */ /* 0x000fe400030006ff */
[----:B------:R-:W-:-:S03]  /*2f070*/  F2FP.F16.E4M3.UNPACK_B R7, R7.H1 ;  /* 0x00000007ff07723e */ /* 0x000fc600030006ff */
[----:B------:R-:W-:-:S15]  /*2f080*/  HMMA.16816.F32 R24, R8, R12, R24 ;  /* 0x0000000c0818723c */ /* 0x000fde0000001818 */
[----:B------:R-:W-:-:S04]  /*2f090*/  NOP ;  /* 0x0000000000007918 */ /* 0x000fc80000000000 */
[----:B------:R-:W-:Y:S01]  /*2f0a0*/  IMAD.MOV.U32 R0, RZ, RZ, R27 ;  /* 0x000000ffff007224 */ /* 0x000fe200078e001b */
[----:B------:R-:W-:Y:S04]  /*2f0b0*/  STL.64 [R1+0x420], R24 ;  /* 0x0004201801007387 */ /* 0x000fe80000100a00 */
[----:B------:R0:W-:Y:S04]  /*2f0c0*/  STL [R1+0x428], R26 ;  /* 0x0004281a01007387 */ /* 0x0001e80000100800 */
[----:B0-----:R-:W2:Y:S04]  /*2f0d0*/  LDL.LU.64 R26, [R1+0x2a70] ;  /* 0x002a7000011a7983 */ /* 0x001ea80000300a00 */
[----:B------:R-:W2:Y:S04]  /*2f0e0*/  LDL.LU.64 R24, [R1+0x2a68] ;  /* 0x002a680001187983 */ /* 0x000ea80000300a00 */
[----:B------:R-:W-:Y:S04]  /*2f0f0*/  STL [R1+0x2770], R0 ;  /* 0x0027700001007387 */ /* 0x000fe80000100800 */
[----:B------:R-:W-:Y:S04]  /*2f100*/  STL [R1+0x2a2c], R6 ;  /* 0x002a2c0601007387 */ /* 0x000fe80000100800 */
[----:B------:R-:W-:Y:S01]  /*2f110*/  STL [R1+0x2a28], R7 ;  /* 0x002a280701007387 */ /* 0x000fe20000100800 */
[----:B---3--:R-:W-:-:S15]  /*2f120*/  HMMA.16816.F32 R8, R8, R6, R20 ;  /* 0x000000060808723c */ /* 0x008fde0000001814 */
[----:B------:R-:W-:-:S04]  /*2f130*/  NOP ;  /* 0x0000000000007918 */ /* 0x000fc80000000000 */
[----:B------:R-:W-:Y:S04]  /*2f140*/  STL.64 [R1+0x90], R8 ;  /* 0x0000900801007387 */ /* 0x000fe80000100a00 */
[----:B------:R-:W-:Y:S04]  /*2f150*/  STL.64 [R1+0x98], R10 ;  /* 0x0000980a01007387 */ /* 0x000fe80000100a00 */
[----:B------:R-:W3:Y:S04]  /*2f160*/  LDL.LU R20, [R1+0xb0] ;  /* 0x0000b00001147983 */ /* 0x000ee80000300800 */
[----:B------:R-:W3:Y:S04]  /*2f170*/  LDL.LU R21, [R1+0xb4] ;  /* 0x0000b40001157983 */ /* 0x000ee80000300800 */
[----:B------:R-:W2:Y:S04]  /*2f180*/  LDL.LU R22, [R1+0xb8] ;  /* 0x0000b80001167983 */ /* 0x000ea80000300800 */
[----:B------:R-:W2:Y:S04]  /*2f190*/  LDL.LU R23, [R1+0xbc] ;  /* 0x0000bc0001177983 */ /* 0x000ea80000300800 */
[----:B--2---:R0:W-:Y:S04]  /*2f1a0*/  STL.64 [R1+0x29c0], R22 ;  /* 0x0029c01601007387 */ /* 0x0041e80000100a00 */
[----:B---3--:R1:W-:Y:S01]  /*2f1b0*/  STL.64 [R1+0x29b8], R20 ;  /* 0x0029b81401007387 */ /* 0x0083e20000100a00 */
[----:B0-----:R-:W-:-:S02]  /*2f1c0*/  IMAD.MOV.U32 R23, RZ, RZ, R24 ;  /* 0x000000ffff177224 */ /* 0x001fc400078e0018 */
[----:B------:R-:W-:Y:S01]  /*2f1d0*/  IMAD.MOV.U32 R22, RZ, RZ, R25 ;  /* 0x000000ffff167224 */ /* 0x000fe200078e0019 */
[----:B------:R-:W2:Y:S01]  /*2f1e0*/  LDL.LU R24, [R1+0x774] ;  /* 0x0007740001187983 */ /* 0x000ea20000300800 */
[----:B-1----:R-:W-:-:S03]  /*2f1f0*/  IMAD.MOV.U32 R21, RZ, RZ, R26 ;  /* 0x000000ffff157224 */ /* 0x002fc600078e001a */
[----:B------:R-:W2:Y:S01]  /*2f200*/  LDL.LU R25, [R1+0x77c] ;  /* 0x00077c0001197983 */ /* 0x000ea20000300800 */
[----:B------:R-:W-:-:S03]  /*2f210*/  IMAD.MOV.U32 R20, RZ, RZ, R27 ;  /* 0x000000ffff147224 */ /* 0x000fc600078e001b */
[----:B------:R-:W3:Y:S04]  /*2f220*/  LDL.LU R26, [R1+0x784] ;  /* 0x00078400011a7983 */ /* 0x000ee80000300800 */
[----:B------:R-:W3:Y:S04]  /*2f230*/  LDL.LU R27, [R1+0x78c] ;  /* 0x00078c00011b7983 */ /* 0x000ee80000300800 */
[----:B---3--:R-:W-:Y:S04]  /*2f240*/  STL.64 [R1+0x29f0], R26 ;  /* 0x0029f01a01007387 */ /* 0x008fe80000100a00 */
[----:B--2---:R0:W-:Y:S04]  /*2f250*/  STL.64 [R1+0x29e8], R24 ;  /* 0x0029e81801007387 */ /* 0x0041e80000100a00 */
[----:B0-----:R-:W2:Y:S04]  /*2f260*/  LDL.LU R24, [R1+0x30] ;  /* 0x0000300001187983 */ /* 0x001ea80000300800 */
[----:B------:R-:W2:Y:S04]  /*2f270*/  LDL.LU R25, [R1+0x34] ;  /* 0x0000340001197983 */ /* 0x000ea80000300800 */
        /* <DEDUP_REMOVED lines=8> */
[----:B------:R-:W2:Y:S04]  /*2f300*/  LDL.LU R6, [R1+0x764] ;  /* 0x0007640001067983 */ /* 0x000ea80000300800 */
[----:B--2---:R0:W-:Y:S04]  /*2f310*/  STL [R1+0x2a30], R6 ;  /* 0x002a300601007387 */ /* 0x0041e80000100800 */
[----:B0-----:R-:W2:Y:S04]  /*2f320*/  LDL.LU R6, [R1+0x75c] ;  /* 0x00075c0001067983 */ /* 0x001ea80000300800 */
[----:B--2---:R0:W-:Y:S04]  /*2f330*/  STL [R1+0x2a34], R6 ;  /* 0x002a340601007387 */ /* 0x0041e80000100800 */
[----:B0-----:R-:W2:Y:S04]  /*2f340*/  LDL.LU R6, [R1+0x754] ;  /* 0x0007540001067983 */ /* 0x001ea80000300800 */
[----:B------:R-:W2:Y:S04]  /*2f350*/  LDL.LU R7, [R1+0x76c] ;  /* 0x00076c0001077983 */ /* 0x000ea80000300800 */
[----:B---3--:R-:W-:Y:S04]  /*2f360*/  STL.64 [R1+0x2a10], R26 ;  /* 0x002a101a01007387 */ /* 0x008fe80000100a00 */
[----:B------:R0:W-:Y:S04]  /*2f370*/  STL.64 [R1+0x2a08], R24 ;  /* 0x002a081801007387 */ /* 0x0001e80000100a00 */
[----:B0-----:R-:W3:Y:S04]  /*2f380*/  LDL.LU R24, [R1+0x50] ;  /* 0x0000500001187983 */ /* 0x001ee80000300800 */
[----:B------:R-:W3:Y:S04]  /*2f390*/  LDL.LU R25, [R1+0x54] ;  /* 0x0000540001197983 */ /* 0x000ee80000300800 */
[----:B------:R-:W2:Y:S04]  /*2f3a0*/  LDL.LU R26, [R1+0x58] ;  /* 0x00005800011a7983 */ /* 0x000ea80000300800 */
[----:B------:R-:W2:Y:S04]  /*2f3b0*/  LDL.LU R27, [R1+0x5c] ;  /* 0x00005c00011b7983 */ /* 0x000ea80000300800 */
[----:B--2---:R-:W-:Y:S04]  /*2f3c0*/  STL.64 [R1+0x2a20], R26 ;  /* 0x002a201a01007387 */ /* 0x004fe80000100a00 */
[----:B---3--:R0:W-:Y:S04]  /*2f3d0*/  STL.64 [R1+0x2a18], R24 ;  /* 0x002a181801007387 */ /* 0x0081e80000100a00 */
[----:B0-----:R-:W2:Y:S04]  /*2f3e0*/  LDL.LU R24, [R1] ;  /* 0x0000000001187983 */ /* 0x001ea80000300800 */
        /* <DEDUP_REMOVED lines=14> */
[----:B------:R-:W3:Y:S01]  /*2f4d0*/  LDL.LU R27, [R1+0x7c] ;  /* 0x00007c00011b7983 */ /* 0x000ee20000300800 */
[----:B------:R-:W-:-:S02]  /*2f4e0*/  IMAD R14, R14, 0x100, R16 ;  /* 0x000001000e0e7824 */ /* 0x000fc400078e0210 */
[----:B----4-:R-:W-:Y:S02]  /*2f4f0*/  IMAD R15, R15, 0x100, R17 ;  /* 0x000001000f0f7824 */ /* 0x010fe400078e0211 */
[----:B------:R-:W-:Y:S02]  /*2f500*/  IMAD R16, R19, 0x100, R18 ;  /* 0x0000010013107824 */ /* 0x000fe400078e0212 */
[----:B------:R-:W-:Y:S01]  /*2f510*/  IMAD R17, R28, 0x100, R29 ;  /* 0x000001001c117824 */ /* 0x000fe200078e021d */
[----:B---3--:R-:W-:Y:S04]  /*2f520*/  STL.64 [R1+0x2a60], R26 ;  /* 0x002a601a01007387 */ /* 0x008fe80000100a00 */
[----:B--2---:R0:W-:Y:S04]  /*2f530*/  STL.64 [R1+0x2a58], R24 ;  /* 0x002a581801007387 */ /* 0x0041e80000100a00 */
[----:B0-----:R-:W2:Y:S04]  /*2f540*/  LDL.LU R24, [R1+0x80] ;  /* 0x0000800001187983 */ /* 0x001ea80000300800 */
[----:B------:R-:W2:Y:S04]  /*2f550*/  LDL.LU R25, [R1+0x84] ;  /* 0x0000840001197983 */ /* 0x000ea80000300800 */
[----:B------:R-:W2:Y:S04]  /*2f560*/  LDL.LU R26, [R1+0x88] ;  /* 0x00008800011a7983 */ /* 0x000ea80000300800 */
[----:B------:R-:W2:Y:S01]  /*2f570*/  LDL.LU R27, [R1+0x8c] ;  /* 0x00008c00011b7983 */ /* 0x000ea20000300800 */
[----:B------:R-:W-:-:S02]  /*2f580*/  F2FP.F16.E4M3.UNPACK_B R8, R14 ;  /* 0x0000000eff08723e */ /* 0x000fc400020006ff */
[----:B------:R-:W-:Y:S02]  /*2f590*/  F2FP.F16.E4M3.UNPACK_B R9, R15 ;  /* 0x0000000fff09723e */ /* 0x000fe400020006ff */
[----:B------:R-:W-:Y:S02]  /*2f5a0*/  F2FP.F16.E4M3.UNPACK_B R10, R16 ;  /* 0x00000010ff0a723e */ /* 0x000fe400020006ff */
[----:B------:R-:W-:Y:S01]  /*2f5b0*/  F2FP.F16.E4M3.UNPACK_B R11, R17 ;  /* 0x00000011ff0b723e */ /* 0x000fe200020006ff */
[----:B------:R-:W-:Y:S04]  /*2f5c0*/  STL.64 [R1+0x29d0], R22 ;  /* 0x0029d01601007387 */ /* 0x000fe80000100a00 */
[----:B------:R0:W-:Y:S04]  /*2f5d0*/  STL.64 [R1+0x29c8], R20 ;  /* 0x0029c81401007387 */ /* 0x0001e80000100a00 */
[----:B0-----:R-:W3:Y:S04]  /*2f5e0*/  LDL.LU R20, [R1+0xd0] ;  /* 0x0000d00001147983 */ /* 0x001ee80000300800 */
[----:B------:R-:W3:Y:S04]  /*2f5f0*/  LDL.LU R21, [R1+0xd4] ;  /* 0x0000d40001157983 */ /* 0x000ee80000300800 */
[----:B------:R-:W3:Y:S04]  /*2f600*/  LDL.LU R22, [R1+0xd8] ;  /* 0x0000d80001167983 */ /* 0x000ee80000300800 */
        /* <DEDUP_REMOVED lines=9> */
[----:B------:R-:W3:Y:S01]  /*2f6a0*/  LDL.LU R17, [R1+0x768] ;  /* 0x0007680001117983 */ /* 0x000ee20000300800 */
        /* <DEDUP_REMOVED lines=13> */
[----:B--2---:R-:W-:-:S15]  /*2f780*/  HMMA.16816.F32 R24, R8, R12, R24 ;  /* 0x0000000c0818723c */ /* 0x004fde0000001818 */
[----:B------:R-:W-:-:S04]  /*2f790*/  NOP ;  /* 0x0000000000007918 */ /* 0x000fc80000000000 */
[----:B------:R-:W-:Y:S04]  /*2f7a0*/  STL.64 [R1+0x580], R24 ;  /* 0x0005801801007387 */ /* 0x000fe80000100a00 */
[----:B------:R0:W-:Y:S04]  /*2f7b0*/  STL.64 [R1+0x588], R26 ;  /* 0x0005881a01007387 */ /* 0x0001e80000100a00 */
[----:B0-----:R-:W2:Y:S04]  /*2f7c0*/  LDL.LU.64 R26, [R1+0x2a40] ;  /* 0x002a4000011a7983 */ /* 0x001ea80000300a00 */
[----:B------:R-:W2:Y:S04]  /*2f7d0*/  LDL.LU.64 R24, [R1+0x2a38] ;  /* 0x002a380001187983 */ /* 0x000ea80000300a00 */
[----:B------:R-:W3:Y:S02]  /*2f7e0*/  LDL.LU R6, [R1+0x2a34] ;  /* 0x002a340001067983 */ /* 0x000ee40000300800 */
[----:B---3--:R-:W-:-:S02]  /*2f7f0*/  IMAD R15, R15, 0x100, R6 ;  /* 0x000001000f0f7824 */ /* 0x008fc400078e0206 */
[----:B------:R-:W3:Y:S01]  /*2f800*/  LDL.LU R6, [R1+0x2a30] ;  /* 0x002a300001067983 */ /* 0x000ee20000300800 */
[----:B------:R-:W-:Y:S02]  /*2f810*/  IMAD R17, R17, 0x100, R7 ;  /* 0x0000010011117824 */ /* 0x000fe400078e0207 */
[----:B---3--:R-:W-:Y:S02]  /*2f820*/  IMAD R16, R16, 0x100, R6 ;  /* 0x0000010010107824 */ /* 0x008fe400078e0206 */
        /* <DEDUP_REMOVED lines=32> */
[----:B------:R-:W3:Y:S02]  /*2fa30*/  LDL.LU.64 R24, [R1+0x29e8] ;  /* 0x0029e80001187983 */ /* 0x000ee40000300a00 */
[----:B---3--:R-:W-:-:S02]  /*2fa40*/  IMAD R14, R14, 0x100, R24 ;  /* 0x000001000e0e7824 */ /* 0x008fc400078e0218 */
[----:B------:R-:W-:Y:S01]  /*2fa50*/  IMAD R15, R15, 0x100, R25 ;  /* 0x000001000f0f7824 */ /* 0x000fe200078e0219 */
[----:B------:R-:W3:Y:S04]  /*2fa60*/  LDL.LU R24, [R1+0x29e4] ;  /* 0x0029e40001187983 */ /* 0x000ee80000300800 */
[----:B------:R-:W3:Y:S01]  /*2fa70*/  LDL.LU R25, [R1+0x29e0] ;  /* 0x0029e00001197983 */ /* 0x000ee20000300800 */
[----:B--2---:R-:W-:Y:S02]  /*2fa80*/  IMAD R16, R16, 0x100, R26 ;  /* 0x0000010010107824 */ /* 0x004fe400078e021a */
[----:B------:R-:W-:Y:S01]  /*2fa90*/  IMAD R17, R17, 0x100, R27 ;  /* 0x0000010011117824 */ /* 0x000fe200078e021b */
[----:B------:R-:W3:Y:S04]  /*2faa0*/  LDL.LU R26, [R1+0x29dc] ;  /* 0x0029dc00011a7983 */ /* 0x000ee80000300800 */
[----:B------:R-:W3:Y:S02]  /*2fab0*/  LDL.LU R27, [R1+0x29d8] ;  /* 0x0029d800011b7983 */ /* 0x000ee40000300800 */
[----:B---3--:R-:W-:Y:S02]  /*2fac0*/  HMMA.16816.F32 R8, R8, R6, R24 ;  /* 0x000000060808723c */ /* 0x008fe40000001818 */
[----:B------:R-:W2:Y:S04]  /*2fad0*/  LDL.LU R25, [R1+0x794] ;  /* 0x0007940001197983 */ /* 0x000ea80000300800 */
[----:B------:R-:W2:-:S13]  /*2fae0*/  LDL.LU R26, [R1+0x790] ;  /* 0x00079000011a7983 */ /* 0x000e9a0000300800 */
[----:B------:R0:W-:Y:S04]  /*2faf0*/  STL.64 [R1+0x70], R8 ;  /* 0x0000700801007387 */ /* 0x0001e80000100a00 */
[----:B------:R1:W-:Y:S04]  /*2fb00*/  STL.64 [R1+0x78], R10 ;  /* 0x0000780a01007387 */ /* 0x0003e80000100a00 */
[----:B------:R-:W4:Y:S01]  /*2fb10*/  LDL.LU R27, [R1+0x79c] ;  /* 0x00079c00011b7983 */ /* 0x000f220000300800 */
[----:B0-----:R-:W-:Y:S02]  /*2fb20*/  F2FP.F16.E4M3.UNPACK_B R8, R14 ;  /* 0x0000000eff08723e */ /* 0x001fe400020006ff */
[----:B------:R-:W-:-:S02]  /*2fb30*/  F2FP.F16.E4M3.UNPACK_B R9, R15 ;  /* 0x0000000fff09723e */ /* 0x000fc400020006ff */
[----:B-1----:R-:W-:Y:S02]  /*2fb40*/  F2FP.F16.E4M3.UNPACK_B R10, R16 ;  /* 0x00000010ff0a723e */ /* 0x002fe400020006ff */
[----:B------:R-:W-:-:S07]  /*2fb50*/  F2FP.F16.E4M3.UNPACK_B R11, R17 ;  /* 0x00000011ff0b723e */ /* 0x000fce00020006ff */
[----:B------:R-:W-:-:S15]  /*2fb60*/  HMMA.16816.F32 R20, R8, R4, R20 ;  /* 0x000000040814723c */ /* 0x000fde0000001814 */
        /* <DEDUP_REMOVED lines=16> */
[----:B------:R-:W3:Y:S04]  /*2fc70*/  LDL.LU.64 R20, [R1+0x29a8] ;  /* 0x0029a80001147983 */ /* 0x000ee80000300a00 */
[----:B------:R-:W-:Y:S04]  /*2fc80*/  STL [R1+0x296c], R6 ;  /* 0x00296c0601007387 */ /* 0x000fe80000100800 */
[----:B------:R-:W-:Y:S01]  /*2fc90*/  STL [R1+0x2968], R7 ;  /* 0x0029680701007387 */ /* 0x000fe20000100800 */
[----:B----4-:R-:W-:Y:S01]  /*2fca0*/  IMAD R15, R0, 0x100, R27 ;  /* 0x00000100000f7824 */ /* 0x010fe200078e021b */
[----:B---3--:R-:W-:-:S15]  /*2fcb0*/  HMMA.16816.F32 R8, R8, R6, R20 ;  /* 0x000000060808723c */ /* 0x008fde0000001814 */
[----:B------:R-:W-:-:S04]  /*2fcc0*/  NOP ;  /* 0x0000000000007918 */ /* 0x000fc80000000000 */
[----:B------:R-:W-:Y:S04]  /*2fcd0*/  STL.64 [R1+0x60], R8 ;  /* 0x0000600801007387 */ /* 0x000fe80000100a00 */
[----:B------:R-:W-:Y:S04]  /*2fce0*/  STL.64 [R1+0x68], R10 ;  /* 0x0000680a01007387 */ /* 0x000fe80000100a00 */
[----:B------:R-:W3:Y:S01]  /*2fcf0*/  LDL.LU R0, [R1+0x7d8] ;  /* 0x0007d80001007983 */ /* 0x000ee20000300800 */
[----:B------:R-:W-:-:S03]  /*2fd00*/  IMAD R16, R19, 0x100, R18 ;  /* 0x0000010013107824 */ /* 0x000fc600078e0212 */
[----:B---3--:R-:W-:Y:S04]  /*2fd10*/  STL [R1+0x2970], R0 ;  /* 0x0029700001007387 */ /* 0x008fe80000100800 */
[----:B------:R-:W3:Y:S01]  /*2fd20*/  LDL.LU R18, [R1+0x7e4] ;  /* 0x0007e40001127983 */ /* 0x000ee20000300800 */
[----:B------:R-:W-:-:S03]  /*2fd30*/  IMAD R17, R28, 0x100, R29 ;  /* 0x000001001c117824 */ /* 0x000fc600078e021d */
[----:B---3--:R-:W-:Y:S04]  /*2fd40*/  STL [R1+0x2974], R18 ;  /* 0x0029741201007387 */ /* 0x008fe80000100800 */
[----:B------:R-:W3:Y:S04]  /*2fd50*/  LDL.LU R19, [R1+0x7e0] ;  /* 0x0007e00001137983 */ /* 0x000ee80000300800 */
[----:B------:R-:W4:Y:S04]  /*2fd60*/  LDL.LU R29, [R1+0x7ec] ;  /* 0x0007ec00011d7983 */ /* 0x000f280000300800 */
[----:B------:R-:W4:Y:S04]  /*2fd70*/  LDL.LU R28, [R1+0x7e8] ;  /* 0x0007e800011c7983 */ /* 0x000f280000300800 */
[----:B------:R-:W2:Y:S04]  /*2fd80*/  LDL.LU R20, [R1+0xe0] ;  /* 0x0000e00001147983 */ /* 0x000ea80000300800 */
[----:B------:R-:W2:Y:S04]  /*2fd90*/  LDL.LU R21, [R1+0xe4] ;  /* 0x0000e40001157983 */ /* 0x000ea80000300800 */
[----:B------:R-:W2:Y:S04]  /*2fda0*/  LDL.LU R22, [R1+0xe8] ;  /* 0x0000e80001167983 */ /* 0x000ea80000300800 */
[----:B------:R-:W2:Y:S04]  /*2fdb0*/  LDL.LU R23, [R1+0xec] ;  /* 0x0000ec0001177983 */ /* 0x000ea80000300800 */
[----:B--2---:R-:W-:Y:S04]  /*2fdc0*/  STL.64 [R1+0x2930], R22 ;  /* 0x0029301601007387 */ /* 0x004fe80000100a00 */
[----:B------:R0:W-:Y:S04]  /*2fdd0*/  STL.64 [R1+0x2928], R20 ;  /* 0x0029281401007387 */ /* 0x0001e80000100a00 */
[----:B0-----:R-:W2:Y:S04]  /*2fde0*/  LDL.LU R20, [R1+0x130] ;  /* 0x0001300001147983 */ /* 0x001ea80000300800 */
[----:B------:R-:W2:Y:S04]  /*2fdf0*/  LDL.LU R21, [R1+0x134] ;  /* 0x0001340001157983 */ /* 0x000ea80000300800 */
[----:B------:R-:W2:Y:S04]  /*2fe00*/  LDL.LU R22, [R1+0x138] ;  /* 0x0001380001167983 */ /* 0x000ea80000300800 */
[----:B------:R-:W2:Y:S04]  /*2fe10*/  LDL.LU R23, [R1+0x13c] ;  /* 0x00013c0001177983 */ /* 0x000ea80000300800 */
[----:B------:R-:W3:Y:S04]  /*2fe20*/  LDL.LU R18, [R1+0x7b4] ;  /* 0x0007b40001127983 */ /* 0x000ee80000300800 */
[----:B------:R-:W3:Y:S04]  /*2fe30*/  LDL.LU R0, [R1+0x7bc] ;  /* 0x0007bc0001007983 */ /* 0x000ee80000300800 */
[----:B------:R-:W3:Y:S04]  /*2fe40*/  LDL.LU R6, [R1+0x7c4] ;  /* 0x0007c40001067983 */ /* 0x000ee80000300800 */
[----:B------:R-:W3:Y:S04]  /*2fe50*/  LDL.LU R7, [R1+0x7cc] ;  /* 0x0007cc0001077983 */ /* 0x000ee80000300800 */
[----:B--2---:R-:W-:Y:S04]  /*2fe60*/  STL.64 [R1+0x2940], R22 ;  /* 0x0029401601007387 */ /* 0x004fe80000100a00 */
[----:B------:R0:W-:Y:S04]  /*2fe70*/  STL.64 [R1+0x2938], R20 ;  /* 0x0029381401007387 */ /* 0x0001e80000100a00 */
[----:B0-----:R-:W2:Y:S04]  /*2fe80*/  LDL.LU R20, [R1+0x140] ;  /* 0x0001400001147983 */ /* 0x001ea80000300800 */
        /* <DEDUP_REMOVED lines=26> */
[----:B------:R-:W2:Y:S01]  /*30030*/  LDL.LU R23, [R1+0x10c] ;  /* 0x00010c0001177983 */ /* 0x000ea20000300800 */
[----:B------:R-:W-:Y:S01]  /*30040*/  IMAD R14, R26, 0x100, R25 ;  /* 0x000001001a0e7824 */ /* 0x000fe200078e0219 */
[----:B------:R-:W-:-:S02]  /*30050*/  F2FP.F16.E4M3.UNPACK_B R9, R15 ;  /* 0x0000000fff09723e */ /* 0x000fc400020006ff */
[----:B--2---:R-:W-:Y:S04]  /*30060*/  STL.64 [R1+0x29a0], R22 ;  /* 0x0029a01601007387 */ /* 0x004fe80000100a00 */
[----:B------:R0:W-:Y:S04]  /*30070*/  STL.64 [R1+0x2998], R20 ;  /* 0x0029981401007387 */ /* 0x0001e80000100a00 */
[----:B0-----:R-:W2:Y:S04]  /*30080*/  LDL.LU R20, [R1+0x110] ;  /* 0x0001100001147983 */ /* 0x001ea80000300800 */
[----:B------:R-:W2:Y:S04]  /*30090*/  LDL.LU R21, [R1+0x114] ;  /* 0x0001140001157983 */ /* 0x000ea80000300800 */
[----:B------:R-:W2:Y:S04]  /*300a0*/  LDL.LU R22, [R1+0x118] ;  /* 0x0001180001167983 */ /* 0x000ea80000300800 */
[----:B------:R-:W2:Y:S01]  /*300b0*/  LDL.LU R23, [R1+0x11c] ;  /* 0x00011c0001177983 */ /* 0x000ea20000300800 */
[----:B------:R-:W-:-:S02]  /*300c0*/  F2FP.F16.E4M3.UNPACK_B R8, R14 ;  /* 0x0000000eff08723e */ /* 0x000fc400020006ff */
[----:B------:R-:W-:Y:S02]  /*300d0*/  F2FP.F16.E4M3.UNPACK_B R10, R16 ;  /* 0x00000010ff0a723e */ /* 0x000fe400020006ff */
[----:B------:R-:W-:Y:S01]  /*300e0*/  F2FP.F16.E4M3.UNPACK_B R11, R17 ;  /* 0x00000011ff0b723e */ /* 0x000fe200020006ff */
        /* <DEDUP_REMOVED lines=20> */
[----:B---3--:R-:W-:-:S02]  /*30230*/  IMAD R14, R14, 0x100, R18 ;  /* 0x000001000e0e7824 */ /* 0x008fc400078e0212 */
[----:B------:R-:W-:Y:S02]  /*30240*/  IMAD R15, R15, 0x100, R0 ;  /* 0x000001000f0f7824 */ /* 0x000fe400078e0200 */
[----:B------:R-:W-:Y:S02]  /*30250*/  IMAD R16, R16, 0x100, R6 ;  /* 0x0000010010107824 */ /* 0x000fe400078e0206 */
[----:B------:R-:W-:Y:S01]  /*30260*/  IMAD R17, R17, 0x100, R7 ;  /* 0x0000010011117824 */ /* 0x000fe200078e0207 */
[----:B--2---:R-:W-:-:S15]  /*30270*/  HMMA.16816.F32 R20, R8, R12, R20 ;  /* 0x0000000c0814723c */ /* 0x004fde0000001814 */
[----:B------:R-:W-:-:S04]  /*30280*/  NOP ;  /* 0x0000000000007918 */ /* 0x000fc80000000000 */
[----:B------:R-:W-:Y:S04]  /*30290*/  STL.64 [R1+0x4f0], R20 ;  /* 0x0004f01401007387 */ /* 0x000fe80000100a00 */
[----:B------:R0:W-:Y:S04]  /*302a0*/  STL.64 [R1+0x4f8], R22 ;  /* 0x0004f81601007387 */ /* 0x0001e80000100a00 */
[----:B0-----:R-:W2:Y:S04]  /*302b0*/  LDL.LU.64 R22, [R1+0x2980] ;  /* 0x0029800001167983 */ /* 0x001ea80000300a00 */
[----:B------:R-:W2:Y:S04]  /*302c0*/  LDL.LU.64 R20, [R1+0x2978] ;  /* 0x0029780001147983 */ /* 0x000ea80000300a00 */
[----:B------:R-:W3:Y:S04]  /*302d0*/  LDL.LU R18, [R1+0x2974] ;  /* 0x0029740001127983 */ /* 0x000ee80000300800 */
[----:B------:R-:W2:Y:S04]  /*302e0*/  LDL.LU R0, [R1+0x2970] ;  /* 0x0029700001007983 */ /* 0x000ea80000300800 */
        /* <DEDUP_REMOVED lines=35> */
[----:B----4-:R-:W-:Y:S01]  /*30520*/  IMAD R17, R28, 0x100, R29 ;  /* 0x000001001c117824 */ /* 0x010fe200078e021d */
[----:B------:R-:W-:Y:S04]  /*30530*/  STL [R1+0x28fc], R6 ;  /* 0x0028fc0601007387 */ /* 0x000fe80000100800 */
[----:B------:R-:W-:Y:S01]  /*30540*/  STL [R1+0x28f8], R7 ;  /* 0x0028f80701007387 */ /* 0x000fe20000100800 */
[----:B--2---:R-:W-:-:S15]  /*30550*/  HMMA.16816.F32 R8, R8, R6, R20 ;  /* 0x000000060808723c */ /* 0x004fde0000001814 */
[----:B------:R-:W-:-:S04]  /*30560*/  NOP ;  /* 0x0000000000007918 */ /* 0x000fc80000000000 */
[----:B------:R0:W-:Y:S04]  /*30570*/  STL.64 [R1+0x40], R8 ;  /* 0x0000400801007387 */ /* 0x0001e80000100a00 */
[----:B------:R1:W-:Y:S01]  /*30580*/  STL.64 [R1+0x48], R10 ;  /* 0x0000480a01007387 */ /* 0x0003e20000100a00 */
[----:B0-----:R-:W-:Y:S02]  /*30590*/  F2FP.F16.E4M3.UNPACK_B R8, R14 ;  /* 0x0000000eff08723e */ /* 0x001fe400020006ff */
[----:B------:R-:W-:Y:S02]  /*305a0*/  F2FP.F16.E4M3.UNPACK_B R9, R15 ;  /* 0x0000000fff09723e */ /* 0x000fe400020006ff */
[----:B-1----:R-:W-:Y:S02]  /*305b0*/  F2FP.F16.E4M3.UNPACK_B R10, R16 ;  /* 0x00000010ff0a723e */ /* 0x002fe400020006ff */
[----:B------:R-:W-:-:S07]  /*305c0*/  F2FP.F16.E4M3.UNPACK_B R11, R17 ;  /* 0x00000011ff0b723e */ /* 0x000fce00020006ff */
[----:B------:R-:W-:Y:S01]  /*305d0*/  HMMA.16816.F32 R16, R8, R4, R24 ;  /* 0x000000040810723c */ /* 0x000fe20000001818 */
[----:B------:R-:W-:Y:S04]  /*305e0*/  STL [R1+0x2904], R4 ;  /* 0x0029040401007387 */ /* 0x000fe80000100800 */
[----:B------:R-:W-:-:S14]  /*305f0*/  STL [R1+0x2900], R5 ;  /* 0x0029000501007387 */ /* 0x000fdc0000100800 */
[----:B------:R-:W-:Y:S04]  /*30600*/  STL.64 [R1+0x4b0], R16 ;  /* 0x0004b01001007387 */ /* 0x000fe80000100a00 */
[----:B------:R-:W-:Y:S04]  /*30610*/  STL.64 [R1+0x4b8], R18 ;  /* 0x0004b81201007387 */ /* 0x000fe80000100a00 */
[----:B------:R-:W2:Y:S04]  /*30620*/  LDL.LU R20, [R1+0x1f0] ;  /* 0x0001f00001147983 */ /* 0x000ea80000300800 */
        /* <DEDUP_REMOVED lines=9> */
[----:B------:R-:W4:Y:S04]  /*306c0*/  LDL.LU R24, [R1+0x820] ;  /* 0x0008200001187983 */ /* 0x000f280000300800 */
[----:B----4-:R-:W-:Y:S04]  /*306d0*/  STL [R1+0x28b0], R24 ;  /* 0x0028b01801007387 */ /* 0x010fe80000100800 */
[----:B------:R-:W4:Y:S04]  /*306e0*/  LDL.LU R25, [R1+0x82c] ;  /* 0x00082c0001197983 */ /* 0x000f280000300800 */
[----:B------:R-:W4:Y:S04]  /*306f0*/  LDL.LU R26, [R1+0x828] ;  /* 0x00082800011a7983 */ /* 0x000f280000300800 */
[----:B---3--:R-:W-:Y:S04]  /*30700*/  STL.64 [R1+0x2898], R22 ;  /* 0x0028981601007387 */ /* 0x008fe80000100a00 */
[----:B--2---:R0:W-:Y:S04]  /*30710*/  STL.64 [R1+0x2890], R20 ;  /* 0x0028901401007387 */ /* 0x0041e80000100a00 */
[----:B0-----:R-:W2:Y:S04]  /*30720*/  LDL.LU R20, [R1+0x210] ;  /* 0x0002100001147983 */ /* 0x001ea80000300800 */
[----:B------:R-:W2:Y:S04]  /*30730*/  LDL.LU R21, [R1+0x214] ;  /* 0x0002140001157983 */ /* 0x000ea80000300800 */
[----:B------:R-:W3:Y:S04]  /*30740*/  LDL.LU R22, [R1+0x218] ;  /* 0x0002180001167983 */ /* 0x000ee80000300800 */
[----:B------:R-:W3:Y:S04]  /*30750*/  LDL.LU R23, [R1+0x21c] ;  /* 0x00021c0001177983 */ /* 0x000ee80000300800 */
[----:B------:R-:W2:Y:S04]  /*30760*/  LDL.LU R24, [R1+0x814] ;  /* 0x0008140001187983 */ /* 0x000ea80000300800 */
[----:B---3--:R-:W-:Y:S04]  /*30770*/  STL.64 [R1+0x28a8], R22 ;  /* 0x0028a81601007387 */ /* 0x008fe80000100a00 */
[----:B--2---:R0:W-:Y:S04]  /*30780*/  STL.64 [R1+0x28a0], R20 ;  /* 0x0028a01401007387 */ /* 0x0041e80000100a00 */
[----:B0-----:R-:W2:Y:S04]  /*30790*/  LDL.LU R20, [R1+0x160] ;  /* 0x0001600001147983 */ /* 0x001ea80000300800 */
[----:B------:R-:W2:Y:S04]  /*307a0*/  LDL.LU R21, [R1+0x164] ;  /* 0x0001640001157983 */ /* 0x000ea80000300800 */
[----:B------:R-:W3:Y:S04]  /*307b0*/  LDL.LU R22, [R1+0x168] ;  /* 0x0001680001167983 */ /* 0x000ee80000300800 */
[----:B------:R-:W3:Y:S04]  /*307c0*/  LDL.LU R23, [R1+0x16c] ;  /* 0x00016c0001177983 */ /* 0x000ee80000300800 */
        /* <DEDUP_REMOVED lines=28> */
[----:B0-----:R-:W2:Y:S04]  /*30990*/  LDL.LU R20, [R1+0x1c0] ;  /* 0x0001c00001147983 */ /* 0x001ea80000300800 */
[----:B------:R-:W2:Y:S04]  /*309a0*/  LDL.LU R21, [R1+0x1c4] ;  /* 0x0001c40001157983 */ /* 0x000ea80000300800 */
[----:B------:R-:W3:Y:S04]  /*309b0*/  LDL.LU R22, [R1+0x1c8] ;  /* 0x0001c80001167983 */ /* 0x000ee80000300800 */
[----:B------:R-:W3:Y:S01]  /*309c0*/  LDL.LU R23, [R1+0x1cc] ;  /* 0x0001cc0001177983 */ /* 0x000ee20000300800 */
[C---:B------:R-:W-:Y:S03]  /*309d0*/  HMMA.16816.F32 R12, R8.reuse, R2, R12 ;  /* 0x00000002080c723c */ /* 0x040fe6000000180c */
        /* <DEDUP_REMOVED lines=10> */
[----:B------:R-:W2:Y:S04]  /*30a80*/  LDL.LU R22, [R1+0x128] ;  /* 0x0001280001167983 */ /* 0x000ea80000300800 */
[----:B------:R-:W2:Y:S04]  /*30a90*/  LDL.LU R23, [R1+0x12c] ;  /* 0x00012c0001177983 */ /* 0x000ea80000300800 */
[----:B------:R-:W3:Y:S04]  /*30aa0*/  LDL.LU R27, [R1+0x834] ;  /* 0x00083400011b7983 */ /* 0x000ee80000300800 */
[----:B------:R-:W3:Y:S04]  /*30ab0*/  LDL.LU R0, [R1+0x830] ;  /* 0x0008300001007983 */ /* 0x000ee80000300800 */
[----:B------:R-:W2:Y:S04]  /*30ac0*/  LDL.LU R18, [R1+0x83c] ;  /* 0x00083c0001127983 */ /* 0x000ea80000300800 */
[----:B------:R-:W2:Y:S04]  /*30ad0*/  LDL.LU R19, [R1+0x838] ;  /* 0x0008380001137983 */ /* 0x000ea80000300800 */
[----:B------:R-:W-:Y:S04]  /*30ae0*/  STL.64 [R1+0x4a0], R12 ;  /* 0x0004a00c01007387 */ /* 0x000fe80000100a00 */
[----:B------:R0:W-:Y:S04]  /*30af0*/  STL.64 [R1+0x4a8], R14 ;  /* 0x0004a80e01007387 */ /* 0x0001e80000100a00 */
[----:B0-----:R-:W2:Y:S04]  /*30b00*/  LDL.LU.64 R14, [R1+0x2920] ;  /* 0x00292000010e7983 */ /* 0x001ea80000300a00 */
[----:B------:R-:W2:Y:S04]  /*30b10*/  LDL.LU.64 R12, [R1+0x2918] ;  /* 0x00291800010c7983 */ /* 0x000ea80000300a00 */
        /* <DEDUP_REMOVED lines=8> */
[----:B--2---:R-:W-:-:S02]  /*30ba0*/  IMAD R14, R14, 0x100, R4 ;  /* 0x000001000e0e7824 */ /* 0x004fc400078e0204 */
[----:B------:R-:W-:Y:S01]  /*30bb0*/  IMAD R15, R15, 0x100, R5 ;  /* 0x000001000f0f7824 */ /* 0x000fe200078e0205 */
[----:B------:R-:W2:Y:S04]  /*30bc0*/  LDL.LU R4, [R1+0x2904] ;  /* 0x0029040001047983 */ /* 0x000ea80000300800 */
[----:B------:R-:W2:Y:S01]  /*30bd0*/  LDL.LU R5, [R1+0x2900] ;  /* 0x0029000001057983 */ /* 0x000ea20000300800 */
[----:B------:R-:W-:Y:S02]  /*30be0*/  IMAD R16, R16, 0x100, R6 ;  /* 0x0000010010107824 */ /* 0x000fe400078e0206 */
[----:B------:R-:W-:Y:S01]  /*30bf0*/  IMAD R17, R17, 0x100, R7 ;  /* 0x0000010011117824 */ /* 0x000fe200078e0207 */
        /* <DEDUP_REMOVED lines=33> */
[----:B---3--:R-:W-:-:S03]  /*30e10*/  IMAD R14, R14, 0x100, R24 ;  /* 0x000001000e0e7824 */ /* 0x008fc600078e0218 */
[----:B------:R-:W3:Y:S01]  /*30e20*/  LDL.LU R24, [R1+0x28b0] ;  /* 0x0028b00001187983 */ /* 0x000ee20000300800 */
[----:B------:R-:W-:Y:S02]  /*30e30*/  IMAD R15, R15, 0x100, R17 ;  /* 0x000001000f0f7824 */ /* 0x000fe400078e0211 */
[----:B----4-:R-:W-:Y:S01]  /*30e40*/  IMAD R17, R26, 0x100, R25 ;  /* 0x000001001a117824 */ /* 0x010fe200078e0219 */
[----:B--2---:R-:W-:Y:S01]  /*30e50*/  HMMA.16816.F32 R8, R8, R6, R20 ;  /* 0x000000060808723c */ /* 0x004fe20000001814 */
[----:B------:R-:W2:Y:S04]  /*30e60*/  LDL.LU.64 R22, [R1+0x28a8] ;  /* 0x0028a80001167983 */ /* 0x000ea80000300a00 */
[----:B------:R-:W2:Y:S01]  /*30e70*/  LDL.LU.64 R20, [R1+0x28a0] ;  /* 0x0028a00001147983 */ /* 0x000ea20000300a00 */
[----:B---3--:R-:W-:-:S03]  /*30e80*/  IMAD R16, R24, 0x100, R16 ;  /* 0x0000010018107824 */ /* 0x008fc600078e0210 */
[----:B------:R-:W-:Y:S10]  /*30e90*/  STL [R1+0x2878], R7 ;  /* 0x0028780701007387 */ /* 0x000ff40000100800 */
[----:B------:R0:W-:Y:S04]  /*30ea0*/  STL.64 [R1+0x20], R8 ;  /* 0x0000200801007387 */ /* 0x0001e80000100a00 */
[----:B------:R1:W-:Y:S01]  /*30eb0*/  STL.64 [R1+0x28], R10 ;  /* 0x0000280a01007387 */ /* 0x0003e20000100a00 */
[----:B0-----:R-:W-:-:S02]  /*30ec0*/  F2FP.F16.E4M3.UNPACK_B R8, R14 ;  /* 0x0000000eff08723e */ /* 0x001fc400020006ff */
[----:B------:R-:W-:Y:S02]  /*30ed0*/  F2FP.F16.E4M3.UNPACK_B R9, R15 ;  /* 0x0000000fff09723e */ /* 0x000fe400020006ff */
[----:B-1----:R-:W-:Y:S02]  /*30ee0*/  F2FP.F16.E4M3.UNPACK_B R10, R16 ;  /* 0x00000010ff0a723e */ /* 0x002fe400020006ff */
[----:B------:R-:W-:-:S07]  /*30ef0*/  F2FP.F16.E4M3.UNPACK_B R11, R17 ;  /* 0x00000011ff0b723e */ /* 0x000fce00020006ff */
        /* <DEDUP_REMOVED lines=12> */
[----:B------:R-:W-:-:S02]  /*30fc0*/  IMAD R14, R0, 0x100, R27 ;  /* 0x00000100000e7824 */ /* 0x000fc400078e021b */
[----:B------:R-:W-:Y:S01]  /*30fd0*/  IMAD R15, R19, 0x100, R18 ;  /* 0x00000100130f7824 */ /* 0x000fe200078e0212 */
[----:B--2---:R-:W-:-:S15]  /*30fe0*/  HMMA.16816.F32 R20, R8, R12, R20 ;  /* 0x0000000c0814723c */ /* 0x004fde0000001814 */
[----:B------:R-:W-:-:S04]  /*30ff0*/  NOP ;  /* 0x0000000000007918 */ /* 0x000fc80000000000 */
[----:B------:R-:W-:Y:S04]  /*31000*/  STL.64 [R1+0x170], R20 ;  /* 0x0001701401007387 */ /* 0x000fe80000100a00 */
[----:B------:R-:W-:Y:S04]  /*31010*/  STL.64 [R1+0x178], R22 ;  /* 0x0001781601007387 */ /* 0x000fe80000100a00 */
        /* <DEDUP_REMOVED lines=19> */
[----:B------:R-:W4:Y:S04]  /*31150*/  LDL.LU R17, [R1+0x848] ;  /* 0x0008480001117983 */ /* 0x000f280000300800 */
[----:B------:R-:W4:Y:S04]  /*31160*/  LDL.LU R12, [R1+0x1a0] ;  /* 0x0001a000010c7983 */ /* 0x000f280000300800 */
[----:B------:R-:W4:Y:S04]  /*31170*/  LDL.LU R13, [R1+0x1a4] ;  /* 0x0001a400010d7983 */ /* 0x000f280000300800 */
[----:B------:R-:W4:Y:S04]  /*31180*/  LDL.LU R14, [R1+0x1a8] ;  /* 0x0001a800010e7983 */ /* 0x000f280000300800 */
[----:B------:R-:W4:Y:S04]  /*31190*/  LDL.LU R15, [R1+0x1ac] ;  /* 0x0001ac00010f7983 */ /* 0x000f280000300800 */
[----:B---3--:R-:W-:Y:S04]  /*311a0*/  STL.64 [R1+0x2860], R26 ;  /* 0x0028601a01007387 */ /* 0x008fe80000100a00 */
[----:B--2---:R0:W-:Y:S04]  /*311b0*/  STL.64 [R1+0x2858], R24 ;  /* 0x0028581801007387 */ /* 0x0041e80000100a00 */
[----:B0-----:R-:W2:Y:S04]  /*311c0*/  LDL.LU R24, [R1+0x250] ;  /* 0x0002500001187983 */ /* 0x001ea80000300800 */
[----:B------:R-:W2:Y:S04]  /*311d0*/  LDL.LU R25, [R1+0x254] ;  /* 0x0002540001197983 */ /* 0x000ea80000300800 */
[----:B------:R-:W2:Y:S04]  /*311e0*/  LDL.LU R26, [R1+0x258] ;  /* 0x00025800011a7983 */ /* 0x000ea80000300800 */
[----:B------:R-:W2:Y:S04]  /*311f0*/  LDL.LU R27, [R1+0x25c] ;  /* 0x00025c00011b7983 */ /* 0x000ea80000300800 */
[----:B------:R-:W3:Y:S04]  /*31200*/  LDL.LU R22, [R1+0x874] ;  /* 0x0008740001167983 */ /* 0x000ee80000300800 */
[----:B---3--:R0:W-:Y:S04]  /*31210*/  STL [R1+0x2814], R22 ;  /* 0x0028141601007387 */ /* 0x0081e80000100800 */
[----:B------:R-:W3:Y:S04]  /*31220*/  LDL.LU R20, [R1+0x280] ;  /* 0x0002800001147983 */ /* 0x000ee80000300800 */
[----:B------:R-:W3:Y:S04]  /*31230*/  LDL.LU R21, [R1+0x284] ;  /* 0x0002840001157983 */ /* 0x000ee80000300800 */
[----:B0-----:R-:W2:Y:S04]  /*31240*/  LDL.LU R22, [R1+0x288] ;  /* 0x0002880001167983 */ /* 0x001ea80000300800 */
[----:B------:R-:W2:Y:S04]  /*31250*/  LDL.LU R23, [R1+0x28c] ;  /* 0x00028c0001177983 */ /* 0x000ea80000300800 */
[----:B--2---:R-:W-:Y:S04]  /*31260*/  STL.64 [R1+0x2820], R22 ;  /* 0x0028201601007387 */ /* 0x004fe80000100a00 */
[----:B---3--:R0:W-:Y:S04]  /*31270*/  STL.64 [R1+0x2818], R20 ;  /* 0x0028181401007387 */ /* 0x0081e80000100a00 */
[----:B0-----:R-:W2:Y:S04]  /*31280*/  LDL.LU R20, [R1+0x290] ;  /* 0x0002900001147983 */ /* 0x001ea80000300800 */
[----:B------:R-:W2:Y:S04]  /*31290*/  LDL.LU R21, [R1+0x294] ;  /* 0x0002940001157983 */ /* 0x000ea80000300800 */
[----:B------:R-:W3:Y:S04]  /*312a0*/  LDL.LU R22, [R1+0x298] ;  /* 0x0002980001167983 */ /* 0x000ee80000300800 */
[----:B------:R-:W3:Y:S01]  /*312b0*/  LDL.LU R23, [R1+0x29c] ;  /* 0x00029c0001177983 */ /* 0x000ee20000300800 */
[----:B------:R-:W-:-:S02]  /*312c0*/  IMAD R16, R28, 0x100, R29 ;  /* 0x000001001c107824 */ /* 0x000fc400078e021d */
[----:B----4-:R-:W-:Y:S01]  /*312d0*/  IMAD R17, R17, 0x100, R7 ;  /* 0x0000010011117824 */ /* 0x010fe200078e0207 */
[----:B---3--:R-:W-:Y:S04]  /*312e0*/  STL.64 [R1+0x2830], R22 ;  /* 0x0028301601007387 */ /* 0x008fe80000100a00 */
[----:B--2---:R0:W-:Y:S04]  /*312f0*/  STL.64 [R1+0x2828], R20 ;  /* 0x0028281401007387 */ /* 0x0041e80000100a00 */
[----:B0-----:R-:W2:Y:S04]  /*31300*/  LDL.LU R20, [R1+0x1e0] ;  /* 0x0001e00001147983 */ /* 0x001ea80000300800 */
[----:B------:R-:W2:Y:S04]  /*31310*/  LDL.LU R21, [R1+0x1e4] ;  /* 0x0001e40001157983 */ /* 0x000ea80000300800 */
[----:B------:R-:W2:Y:S04]  /*31320*/  LDL.LU R22, [R1+0x1e8] ;  /* 0x0001e80001167983 */ /* 0x000ea80000300800 */
[----:B------:R-:W2:Y:S04]  /*31330*/  LDL.LU R23, [R1+0x1ec] ;  /* 0x0001ec0001177983 */ /* 0x000ea80000300800 */
[----:B------:R-:W3:Y:S04]  /*31340*/  LDL.LU R0, [R1+0x870] ;  /* 0x0008700001007983 */ /* 0x000ee80000300800 */
[----:B------:R-:W4:Y:S04]  /*31350*/  LDL.LU R18, [R1+0x87c] ;  /* 0x00087c0001127983 */ /* 0x000f280000300800 */
[----:B------:R-:W4:Y:S04]  /*31360*/  LDL.LU R19, [R1+0x878] ;  /* 0x0008780001137983 */ /* 0x000f280000300800 */
[----:B------:R-:W2:Y:S04]  /*31370*/  LDL.LU R29, [R1+0x884] ;  /* 0x00088400011d7983 */ /* 0x000ea80000300800 */
[----:B------:R-:W2:Y:S04]  /*31380*/  LDL.LU R28, [R1+0x880] ;  /* 0x00088000011c7983 */ /* 0x000ea80000300800 */
[----:B------:R-:W2:Y:S02]  /*31390*/  LDL.LU R7, [R1+0x2878] ;  /* 0x0028780001077983 */ /* 0x000ea40000300800 */
[----:B--2---:R-:W-:Y:S02]  /*313a0*/  HMMA.16816.F32 R8, R8, R6, R12 ;  /* 0x000000060808723c */ /* 0x004fe4000000180c */
[----:B------:R-:W2:Y:S04]  /*313b0*/  LDL.LU.64 R14, [R1+0x2870] ;  /* 0x00287000010e7983 */ /* 0x000ea80000300a00 */
[----:B------:R-:W3:-:S13]  /*313c0*/  LDL.LU.64 R12, [R1+0x2868] ;  /* 0x00286800010c7983 */ /* 0x000eda0000300a00 */
[----:B------:R-:W-:Y:S04]  /*313d0*/  STL.64 [R1+0x10], R8 ;  /* 0x0000100801007387 */ /* 0x000fe80000100a00 */
[----:B------:R0:W-:Y:S02]  /*313e0*/  STL.64 [R1+0x18], R10 ;  /* 0x0000180a01007387 */ /* 0x0001e40000100a00 */
[----:B0-----:R-:W-:Y:S02]  /*313f0*/  F2FP.F16.E4M3.UNPACK_B R10, R16 ;  /* 0x00000010ff0a723e */ /* 0x001fe400020006ff */
[----:B------:R-:W-:Y:S02]  /*31400*/  F2FP.F16.E4M3.UNPACK_B R11, R17 ;  /* 0x00000011ff0b723e */ /* 0x000fe400020006ff */
[----:B--2---:R-:W-:-:S02]  /*31410*/  F2FP.F16.E4M3.UNPACK_B R8, R14 ;  /* 0x0000000eff08723e */ /* 0x004fc400020006ff */
[----:B------:R-:W-:Y:S01]  /*31420*/  F2FP.F16.E4M3.UNPACK_B R9, R15 ;  /* 0x0000000fff09723e */ /* 0x000fe200020006ff */
[----:B------:R-:W2:Y:S04]  /*31430*/  LDL.LU R14, [R1+0x86c] ;  /* 0x00086c00010e7983 */ /* 0x000ea80000300800 */
[----:B------:R-:W2:Y:S04]  /*31440*/  LDL.LU R15, [R1+0x864] ;  /* 0x00086400010f7983 */ /* 0x000ea80000300800 */
[----:B------:R-:W2:Y:S04]  /*31450*/  LDL.LU R16, [R1+0x85c] ;  /* 0x00085c0001107983 */ /* 0x000ea80000300800 */
[----:B------:R-:W2:Y:S01]  /*31460*/  LDL.LU R17, [R1+0x854] ;  /* 0x0008540001117983 */ /* 0x000ea20000300800 */
[----:B------:R-:W-:-:S15]  /*31470*/  HMMA.16816.F32 R24, R8, R4, R24 ;  /* 0x000000040818723c */ /* 0x000fde0000001818 */
        /* <DEDUP_REMOVED lines=9> */
[----:B0-----:R-:W3:Y:S04]  /*31510*/  LDL.LU.64 R26, [R1+0x2850] ;  /* 0x00285000011a7983 */ /* 0x001ee80000300a00 */
[----:B------:R-:W3:Y:S02]  /*31520*/  LDL.LU.64 R24, [R1+0x2848] ;  /* 0x0028480001187983 */ /* 0x000ee40000300a00 */
[C---:B---3--:R-:W-:Y:S08]  /*31530*/  HMMA.16816.F32 R24, R8.reuse, R12, R24 ;  /* 0x0000000c0818723c */ /* 0x048ff00000001818 */
[----:B------:R-:W-:Y:S11]  /*31540*/  HMMA.16816.F32 R8, R8, R6, R20 ;  /* 0x000000060808723c */ /* 0x000ff60000001814 */
[----:B------:R-:W-:Y:S04]  /*31550*/  STL.64 [R1+0x130], R24 ;  /* 0x0001301801007387 */ /* 0x000fe80000100a00 */
[----:B------:R0:W-:Y:S04]  /*31560*/  STL.64 [R1+0x138], R26 ;  /* 0x0001381a01007387 */ /* 0x0001e80000100a00 */
[----:B0-----:R-:W2:Y:S04]  /*31570*/  LDL.LU.64 R26, [R1+0x2840] ;  /* 0x00284000011a7983 */ /* 0x001ea80000300a00 */
[----:B------:R-:W3:Y:S04]  /*31580*/  LDL.LU.64 R24, [R1+0x2838] ;  /* 0x0028380001187983 */ /* 0x000ee80000300a00 */
[----:B------:R-:W4:Y:S04]  /*31590*/  LDL.LU.64 R22, [R1+0x2830] ;  /* 0x0028300001167983 */ /* 0x000f280000300a00 */
[----:B------:R-:W4:Y:S04]  /*315a0*/  LDL.LU.64 R20, [R1+0x2828] ;  /* 0x0028280001147983 */ /* 0x000f280000300a00 */
[----:B------:R0:W-:Y:S04]  /*315b0*/  STL.64 [R1], R8 ;  /* 0x0000000801007387 */ /* 0x0001e80000100a00 */
[----:B------:R1:W-:Y:S04]  /*315c0*/  STL.64 [R1+0x8], R10 ;  /* 0x0000080a01007387 */ /* 0x0003e80000100a00 */
[----:B0-----:R-:W4:Y:S04]  /*315d0*/  LDL.LU R8, [R1+0x270] ;  /* 0x0002700001087983 */ /* 0x001f280000300800 */
[----:B------:R-:W4:Y:S04]  /*315e0*/  LDL.LU R9, [R1+0x274] ;  /* 0x0002740001097983 */ /* 0x000f280000300800 */
[----:B-1----:R-:W4:Y:S04]  /*315f0*/  LDL.LU R10, [R1+0x278] ;  /* 0x00027800010a7983 */ /* 0x002f280000300800 */
[----:B------:R-:W4:Y:S04]  /*31600*/  LDL.LU R11, [R1+0x27c] ;  /* 0x00027c00010b7983 */ /* 0x000f280000300800 */
[----:B------:R-:W-:Y:S01]  /*31610*/  STL [R1+0x2810], R7 ;  /* 0x0028100701007387 */ /* 0x000fe20000100800 */
[----:B--2---:R-:W-:-:S02]  /*31620*/  IMAD R26, R26, 0x100, R15 ;  /* 0x000001001a1a7824 */ /* 0x004fc400078e020f */
[----:B---3--:R-:W-:Y:S02]  /*31630*/  IMAD R24, R24, 0x100, R17 ;  /* 0x0000010018187824 */ /* 0x008fe400078e0211 */
[----:B------:R-:W-:Y:S02]  /*31640*/  IMAD R25, R25, 0x100, R16 ;  /* 0x0000010019197824 */ /* 0x000fe400078e0210 */
        /* <DEDUP_REMOVED lines=10> */
[----:B------:R-:W2:Y:S01]  /*316f0*/  LDL.LU.64 R20, [R1+0x2818] ;  /* 0x0028180001147983 */ /* 0x000ea20000300a00 */
[C---:B------:R-:W-:Y:S08]  /*31700*/  HMMA.16816.F32 R8, R24.reuse, R12, R8 ;  /* 0x0000000c1808723c */ /* 0x040ff00000001808 */
[----:B--2---:R-:W-:-:S15]  /*31710*/  HMMA.16816.F32 R20, R24, R2, R20 ;  /* 0x000000021814723c */ /* 0x004fde0000001814 */
[----:B------:R-:W-:-:S04]  /*31720*/  NOP ;  /* 0x0000000000007918 */ /* 0x000fc80000000000 */
[----:B------:R-:W-:Y:S04]  /*31730*/  STL.64 [R1+0x120], R20 ;  /* 0x0001201401007387 */ /* 0x000fe80000100a00 */
[----:B------:R0:W-:Y:S04]  /*31740*/  STL.64 [R1+0x128], R22 ;  /* 0x0001281601007387 */ /* 0x0001e80000100a00 */
[----:B0-----:R-:W2:Y:S04]  /*31750*/  LDL.LU R22, [R1+0x2814] ;  /* 0x0028140001167983 */ /* 0x001ea80000300800 */
[----:B------:R-:W3:Y:S04]  /*31760*/  LDL.LU R7, [R1+0x88c] ;  /* 0x00088c0001077983 */ /* 0x000ee80000300800 */
[----:B------:R-:W3:Y:S04]  /*31770*/  LDL.LU R23, [R1+0x888] ;  /* 0x0008880001177983 */ /* 0x000ee80000300800 */
[----:B------:R0:W-:Y:S04]  /*31780*/  STL.64 [R1+0xe0], R8 ;  /* 0x0000e00801007387 */ /* 0x0001e80000100a00 */
[----:B------:R1:W-:Y:S04]  /*31790*/  STL.64 [R1+0xe8], R10 ;  /* 0x0000e80a01007387 */ /* 0x0003e80000100a00 */
[----:B0-----:R-:W4:Y:S04]  /*317a0*/  LDL.LU R8, [R1+0x220] ;  /* 0x0002200001087983 */ /* 0x001f280000300800 */
[----:B------:R-:W4:Y:S04]  /*317b0*/  LDL.LU R9, [R1+0x224] ;  /* 0x0002240001097983 */ /* 0x000f280000300800 */
[----:B-1----:R-:W4:Y:S04]  /*317c0*/  LDL.LU R10, [R1+0x228] ;  /* 0x00022800010a7983 */ /* 0x002f280000300800 */
[----:B------:R-:W4:Y:S04]  /*317d0*/  LDL.LU R11, [R1+0x22c] ;  /* 0x00022c00010b7983 */ /* 0x000f280000300800 */
        /* <DEDUP_REMOVED lines=9> */
[----:B------:R-:W-:-:S02]  /*31870*/  IMAD R20, R0, 0x100, R22 ;  /* 0x0000010000147824 */ /* 0x000fc400078e0216 */
[----:B------:R-:W-:Y:S01]  /*31880*/  IMAD R21, R19, 0x100, R18 ;  /* 0x0000010013157824 */ /* 0x000fe200078e0212 */
        /* <DEDUP_REMOVED lines=8> */
[----:B------:R-:W2:Y:S01]  /*31910*/  LDL.LU R19, [R1+0x8a0] ;  /* 0x0008a00001137983 */ /* 0x000ea20000300800 */
[----:B------:R-:W-:-:S02]  /*31920*/  IMAD R22, R28, 0x100, R29 ;  /* 0x000001001c167824 */ /* 0x000fc400078e021d */
[----:B---3--:R-:W-:Y:S01]  /*31930*/  IMAD R23, R23, 0x100, R7 ;  /* 0x0000010017177824 */ /* 0x008fe200078e0207 */
[----:B--2---:R-:W-:Y:S04]  /*31940*/  STL.64 [R1+0x27e8], R18 ;  /* 0x0027e81201007387 */ /* 0x004fe80000100a00 */
[----:B------:R0:W-:Y:S04]  /*31950*/  STL [R1+0x27e0], R16 ;  /* 0x0027e01001007387 */ /* 0x0001e80000100800 */
[----:B0-----:R-:W2:Y:S04]  /*31960*/  LDL.LU R16, [R1+0x2b0] ;  /* 0x0002b00001107983 */ /* 0x001ea80000300800 */
[----:B------:R-:W2:Y:S04]  /*31970*/  LDL.LU R17, [R1+0x2b4] ;  /* 0x0002b40001117983 */ /* 0x000ea80000300800 */
[----:B------:R-:W2:Y:S04]  /*31980*/  LDL.LU R18, [R1+0x2b8] ;  /* 0x0002b80001127983 */ /* 0x000ea80000300800 */
[----:B------:R-:W2:Y:S04]  /*31990*/  LDL.LU R19, [R1+0x2bc] ;  /* 0x0002bc0001137983 */ /* 0x000ea80000300800 */
[----:B------:R-:W3:Y:S04]  /*319a0*/  LDL.LU R29, [R1+0x8ac] ;  /* 0x0008ac00011d7983 */ /* 0x000ee80000300800 */
[----:B------:R-:W3:Y:S04]  /*319b0*/  LDL.LU R28, [R1+0x8a8] ;  /* 0x0008a800011c7983 */ /* 0x000ee80000300800 */
[----:B------:R-:W4:Y:S01]  /*319c0*/  LDL.LU R7, [R1+0x2810] ;  /* 0x0028100001077983 */ /* 0x000f220000300800 */
[----:B------:R-:W-:-:S02]  /*319d0*/  F2FP.F16.E4M3.UNPACK_B R20, R20 ;  /* 0x00000014ff14723e */ /* 0x000fc400020006ff */
[----:B------:R-:W-:Y:S02]  /*319e0*/  F2FP.F16.E4M3.UNPACK_B R21, R21 ;  /* 0x00000015ff15723e */ /* 0x000fe400020006ff */
[----:B------:R-:W-:Y:S02]  /*319f0*/  F2FP.F16.E4M3.UNPACK_B R22, R22 ;  /* 0x00000016ff16723e */ /* 0x000fe400020006ff */
[----:B------:R-:W-:Y:S01]  /*31a00*/  F2FP.F16.E4M3.UNPACK_B R23, R23 ;  /* 0x00000017ff17723e */ /* 0x000fe200020006ff */
[----:B----4-:R-:W-:Y:S01]  /*31a10*/  HMMA.16816.F32 R24, R24, R6, R8 ;  /* 0x000000061818723c */ /* 0x010fe20000001808 */
[----:B------:R-:W4:Y:S04]  /*31a20*/  LDL.LU R8, [R1+0x2f0] ;  /* 0x0002f00001087983 */ /* 0x000f280000300800 */
[----:B------:R-:W4:Y:S04]  /*31a30*/  LDL.LU R9, [R1+0x2f4] ;  /* 0x0002f40001097983 */ /* 0x000f280000300800 */
[----:B------:R-:W2:Y:S04]  /*31a40*/  LDL.LU R10, [R1+0x2f8] ;  /* 0x0002f800010a7983 */ /* 0x000ea80000300800 */
[----:B------:R-:W2:Y:S01]  /*31a50*/  LDL.LU R11, [R1+0x2fc] ;  /* 0x0002fc00010b7983 */ /* 0x000ea20000300800 */
[C---:B------:R-:W-:Y:S03]  /*31a60*/  HMMA.16816.F32 R12, R20.reuse, R4, R12 ;  /* 0x00000004140c723c */ /* 0x040fe6000000180c */
[----:B--2---:R-:W-:Y:S04]  /*31a70*/  STL.64 [R1+0x27d8], R10 ;  /* 0x0027d80a01007387 */ /* 0x004fe80000100a00 */
[----:B----4-:R0:W-:Y:S04]  /*31a80*/  STL.64 [R1+0x27d0], R8 ;  /* 0x0027d00801007387 */ /* 0x0101e80000100a00 */
[----:B0-----:R-:W2:Y:S04]  /*31a90*/  LDL.LU R8, [R1+0x260] ;  /* 0x0002600001087983 */ /* 0x001ea80000300800 */
[----:B------:R-:W2:Y:S04]  /*31aa0*/  LDL.LU R9, [R1+0x264] ;  /* 0x0002640001097983 */ /* 0x000ea80000300800 */
[----:B------:R-:W2:Y:S04]  /*31ab0*/  LDL.LU R10, [R1+0x268] ;  /* 0x00026800010a7983 */ /* 0x000ea80000300800 */
[----:B------:R-:W2:Y:S04]  /*31ac0*/  LDL.LU R11, [R1+0x26c] ;  /* 0x00026c00010b7983 */ /* 0x000ea80000300800 */
[----:B------:R0:W-:Y:S04]  /*31ad0*/  STL [R1+0x2444], R24 ;  /* 0x0024441801007387 */ /* 0x0001e80000100800 */
[----:B------:R1:W-:Y:S04]  /*31ae0*/  STL [R1+0x2440], R25 ;  /* 0x0024401901007387 */ /* 0x0003e80000100800 */
[----:B------:R4:W-:Y:S04]  /*31af0*/  STL [R1+0x243c], R26 ;  /* 0x00243c1a01007387 */ /* 0x0009e80000100800 */
[----:B------:R3:W-:Y:S04]  /*31b00*/  STL [R1+0x2438], R27 ;  /* 0x0024381b01007387 */ /* 0x0007e80000100800 */
[----:B0-----:R-:W2:Y:S04]  /*31b10*/  LDL.LU R24, [R1+0x300] ;  /* 0x0003000001187983 */ /* 0x001ea80000300800 */
[----:B-1----:R-:W2:Y:S04]  /*31b20*/  LDL.LU R25, [R1+0x304] ;  /* 0x0003040001197983 */ /* 0x002ea80000300800 */
[----:B----4-:R-:W4:Y:S04]  /*31b30*/  LDL.LU R26, [R1+0x308] ;  /* 0x00030800011a7983 */ /* 0x010f280000300800 */
[----:B---3--:R-:W4:Y:S04]  /*31b40*/  LDL.LU R27, [R1+0x30c] ;  /* 0x00030c00011b7983 */ /* 0x008f280000300800 */
        /* <DEDUP_REMOVED lines=9> */
[----:B------:R-:W2:Y:S02]  /*31be0*/  LDL.LU.64 R12, [R1+0x27f0] ;  /* 0x0027f000010c7983 */ /* 0x000ea40000300a00 */
[C---:B--2---:R-:W-:Y:S08]  /*31bf0*/  HMMA.16816.F32 R16, R20.reuse, R12, R16 ;  /* 0x0000000c1410723c */ /* 0x044ff00000001810 */
[----:B------:R-:W-:Y:S11]  /*31c00*/  HMMA.16816.F32 R20, R20, R6, R8 ;  /* 0x000000061414723c */ /* 0x000ff60000001808 */
[----:B------:R-:W-:Y:S04]  /*31c10*/  STL.64 [R1+0xa0], R16 ;  /* 0x0000a01001007387 */ /* 0x000fe80000100a00 */
[----:B------:R0:W-:Y:S04]  /*31c20*/  STL.64 [R1+0xa8], R18 ;  /* 0x0000a81201007387 */ /* 0x0001e80000100a00 */
[----:B0-----:R-:W2:Y:S04]  /*31c30*/  LDL.LU.64 R18, [R1+0x27e8] ;  /* 0x0027e80001127983 */ /* 0x001ea80000300a00 */
[----:B------:R-:W4:Y:S04]  /*31c40*/  LDL.LU R16, [R1+0x27e0] ;  /* 0x0027e00001107983 */ /* 0x000f280000300800 */
[----:B------:R-:W4:Y:S04]  /*31c50*/  LDL.LU.64 R10, [R1+0x27d8] ;  /* 0x0027d800010a7983 */ /* 0x000f280000300a00 */
[----:B------:R-:W4:Y:S04]  /*31c60*/  LDL.LU.64 R8, [R1+0x27d0] ;  /* 0x0027d00001087983 */ /* 0x000f280000300a00 */
[----:B------:R-:W-:Y:S04]  /*31c70*/  STL [R1+0x27c4], R6 ;  /* 0x0027c40601007387 */ /* 0x000fe80000100800 */
[----:B------:R-:W-:Y:S04]  /*31c80*/  STL [R1+0x27c0], R7 ;  /* 0x0027c00701007387 */ /* 0x000fe80000100800 */
[----:B------:R0:W-:Y:S04]  /*31c90*/  STL [R1+0x2404], R20 ;  /* 0x0024041401007387 */ /* 0x0001e80000100800 */
[----:B------:R1:W-:Y:S04]  /*31ca0*/  STL [R1+0x2400], R21 ;  /* 0x0024001501007387 */ /* 0x0003e80000100800 */
[----:B------:R1:W-:Y:S04]  /*31cb0*/  STL [R1+0x23fc], R22 ;  /* 0x0023fc1601007387 */ /* 0x0003e80000100800 */
[----:B------:R3:W-:Y:S04]  /*31cc0*/  STL [R1+0x23f8], R23 ;  /* 0x0023f81701007387 */ /* 0x0007e80000100800 */
[----:B0-----:R-:W4:Y:S04]  /*31cd0*/  LDL.LU R20, [R1+0x310] ;  /* 0x0003100001147983 */ /* 0x001f280000300800 */
[----:B-1----:R-:W4:Y:S04]  /*31ce0*/  LDL.LU R21, [R1+0x314] ;  /* 0x0003140001157983 */ /* 0x002f280000300800 */
[----:B------:R-:W4:Y:S04]  /*31cf0*/  LDL.LU R22, [R1+0x318] ;  /* 0x0003180001167983 */ /* 0x000f280000300800 */
[----:B---3--:R-:W3:Y:S01]  /*31d00*/  LDL.LU R23, [R1+0x31c] ;  /* 0x00031c0001177983 */ /* 0x008ee20000300800 */
[----:B------:R-:W-:-:S05]  /*31d10*/  IMAD R17, R0, 0x100, R14 ;  /* 0x0000010000117824 */ /* 0x000fca00078e020e */
[----:B------:R-:W-:Y:S01]  /*31d20*/  F2FP.F16.E4M3.UNPACK_B R17, R17 ;  /* 0x00000011ff11723e */ /* 0x000fe200020006ff */
[----:B------:R-:W-:Y:S04]  /*31d30*/  STL [R1+0x27cc], R4 ;  /* 0x0027cc0401007387 */ /* 0x000fe80000100800 */
[----:B------:R-:W-:Y:S01]  /*31d40*/  STL [R1+0x27c8], R5 ;  /* 0x0027c80501007387 */ /* 0x000fe20000100800 */
[----:B--2---:R-:W-:Y:S02]  /*31d50*/  IMAD R18, R19, 0x100, R18 ;  /* 0x0000010013127824 */ /* 0x004fe400078e0212 */
[----:B----4-:R-:W-:Y:S02]  /*31d60*/  IMAD R16, R15, 0x100, R16 ;  /* 0x000001000f107824 */ /* 0x010fe400078e0210 */
[----:B------:R-:W-:Y:S01]  /*31d70*/  IMAD R19, R28, 0x100, R29 ;  /* 0x000001001c137824 */ /* 0x000fe200078e021d */
[----:B------:R-:W-:-:S02]  /*31d80*/  F2FP.F16.E4M3.UNPACK_B R18, R18 ;  /* 0x00000012ff12723e */ /* 0x000fc400020006ff */
[----:B------:R-:W-:Y:S02]  /*31d90*/  F2FP.F16.E4M3.UNPACK_B R16, R16 ;  /* 0x00000010ff10723e */ /* 0x000fe400020006ff */
[----:B------:R-:W-:-:S07]  /*31da0*/  F2FP.F16.E4M3.UNPACK_B R19, R19 ;  /* 0x00000013ff13723e */ /* 0x000fce00020006ff */
[C---:B------:R-:W-:Y:S08]  /*31db0*/  HMMA.16816.F32 R24, R16.reuse, R2, R24 ;  /* 0x000000021018723c */ /* 0x040ff00000001818 */
[----:B---3--:R-:W-:-:S15]  /*31dc0*/  HMMA.16816.F32 R20, R16, R4, R20 ;  /* 0x000000041014723c */ /* 0x008fde0000001814 */
[----:B------:R-:W-:-:S04]  /*31dd0*/  NOP ;  /* 0x0000000000007918 */ /* 0x000fc80000000000 */
[----:B------:R-:W-:Y:S04]  /*31de0*/  STL.64 [R1+0xd0], R20 ;  /* 0x0000d01401007387 */ /* 0x000fe80000100a00 */
[----:B------:R-:W-:Y:S04]  /*31df0*/  STL.64 [R1+0xd8], R22 ;  /* 0x0000d81601007387 */ /* 0x000fe80000100a00 */
[----:B------:R0:W-:Y:S04]  /*31e00*/  STL.64 [R1+0xc0], R24 ;  /* 0x0000c01801007387 */ /* 0x0001e80000100a00 */
[----:B------:R1:W-:Y:S04]  /*31e10*/  STL.64 [R1+0xc8], R26 ;  /* 0x0000c81a01007387 */ /* 0x0003e80000100a00 */
[----:B0-----:R-:W2:Y:S04]  /*31e20*/  LDL.LU R24, [R1+0x330] ;  /* 0x0003300001187983 */ /* 0x001ea80000300800 */
[----:B------:R-:W2:Y:S04]  /*31e30*/  LDL.LU R25, [R1+0x334] ;  /* 0x0003340001197983 */ /* 0x000ea80000300800 */
[----:B-1----:R-:W3:Y:S04]  /*31e40*/  LDL.LU R26, [R1+0x338] ;  /* 0x00033800011a7983 */ /* 0x002ee80000300800 */
        /* <DEDUP_REMOVED lines=20> */
[----:B------:R-:W2:Y:S04]  /*31f90*/  LDL.LU R15, [R1+0x8d8] ;  /* 0x0008d800010f7983 */ /* 0x000ea80000300800 */
[----:B--2---:R0:W-:Y:S04]  /*31fa0*/  STL [R1+0x277c], R15 ;  /* 0x00277c0f01007387 */ /* 0x0041e80000100800 */
[----:B0-----:R-:W4:Y:S01]  /*31fb0*/  LDL.LU R15, [R1+0x8d4] ;  /* 0x0008d400010f7983 */ /* 0x001f220000300800 */
[----:B------:R-:W-:Y:S03]  /*31fc0*/  HMMA.16816.F32 R4, R16, R12, R8 ;  /* 0x0000000c1004723c */ /* 0x000fe60000001808 */
[----:B----4-:R-:W-:Y:S04]  /*31fd0*/  STL.64 [R1+0x2798], R14 ;  /* 0x0027980e01007387 */ /* 0x010fe80000100a00 */
[----:B------:R0:W-:Y:S04]  /*31fe0*/  STL.64 [R1+0x2790], R12 ;  /* 0x0027900c01007387 */ /* 0x0001e80000100a00 */
[----:B0-----:R-:W2:Y:S04]  /*31ff0*/  LDL.LU R12, [R1+0x350] ;  /* 0x00035000010c7983 */ /* 0x001ea80000300800 */
[----:B------:R-:W2:Y:S04]  /*32000*/  LDL.LU R13, [R1+0x354] ;  /* 0x00035400010d7983 */ /* 0x000ea80000300800 */
[----:B------:R-:W4:Y:S04]  /*32010*/  LDL.LU R14, [R1+0x358] ;  /* 0x00035800010e7983 */ /* 0x000f280000300800 */
[----:B------:R-:W4:Y:S01]  /*32020*/  LDL.LU R15, [R1+0x35c] ;  /* 0x00035c00010f7983 */ /* 0x000f220000300800 */
[----:B------:R-:W-:-:S02]  /*32030*/  IMAD.MOV.U32 R23, RZ, RZ, R4 ;  /* 0x000000ffff177224 */ /* 0x000fc400078e0004 */
[----:B------:R-:W-:Y:S01]  /*32040*/  IMAD.MOV.U32 R22, RZ, RZ, R5 ;  /* 0x000000ffff167224 */ /* 0x000fe200078e0005 */
[----:B----4-:R-:W-:Y:S04]  /*32050*/  STL.64 [R1+0x27a8], R14 ;  /* 0x0027a80e01007387 */ /* 0x010fe80000100a00 */
[----:B--2---:R0:W-:Y:S04]  /*32060*/  STL.64 [R1+0x27a0], R12 ;  /* 0x0027a00c01007387 */ /* 0x0041e80000100a00 */
[----:B0-----:R-:W2:Y:S04]  /*32070*/  LDL.LU R12, [R1+0x360] ;  /* 0x00036000010c7983 */ /* 0x001ea80000300800 */
[----:B------:R-:W2:Y:S04]  /*32080*/  LDL.LU R13, [R1+0x364] ;  /* 0x00036400010d7983 */ /* 0x000ea80000300800 */
[----:B------:R-:W4:Y:S04]  /*32090*/  LDL.LU R14, [R1+0x368] ;  /* 0x00036800010e7983 */ /* 0x000f280000300800 */
[----:B------:R-:W4:Y:S04]  /*320a0*/  LDL.LU R15, [R1+0x36c] ;  /* 0x00036c00010f7983 */ /* 0x000f280000300800 */
[----:B------:R-:W2:Y:S04]  /*320b0*/  LDL.LU R4, [R1+0x8b4] ;  /* 0x0008b40001047983 */ /* 0x000ea80000300800 */
[----:B------:R-:W3:Y:S04]  /*320c0*/  LDL.LU R8, [R1+0x8b0] ;  /* 0x0008b00001087983 */ /* 0x000ee80000300800 */
[----:B------:R-:W3:Y:S01]  /*320d0*/  LDL.LU R5, [R1+0x8bc] ;  /* 0x0008bc0001057983 */ /* 0x000ee20000300800 */
[----:B------:R-:W-:-:S03]  /*320e0*/  IMAD.MOV.U32 R21, RZ, RZ, R6 ;  /* 0x000000ffff157224 */ /* 0x000fc600078e0006 */
[----:B------:R-:W3:Y:S04]  /*320f0*/  LDL.LU R9, [R1+0x8b8] ;  /* 0x0008b80001097983 */ /* 0x000ee80000300800 */
[----:B------:R-:W3:Y:S01]  /*32100*/  LDL.LU R6, [R1+0x8c4] ;  /* 0x0008c40001067983 */ /* 0x000ee20000300800 */
[----:B------:R-:W-:-:S03]  /*32110*/  IMAD.MOV.U32 R20, RZ, RZ, R7 ;  /* 0x000000ffff147224 */ /* 0x000fc600078e0007 */
[----:B------:R-:W3:Y:S04]  /*32120*/  LDL.LU R10, [R1+0x8c0] ;  /* 0x0008c000010a7983 */ /* 0x000ee80000300800 */
[----:B------:R-:W3:Y:S04]  /*32130*/  LDL.LU R7, [R1+0x8cc] ;  /* 0x0008cc0001077983 */ /* 0x000ee80000300800 */
[----:B------:R-:W3:Y:S04]  /*32140*/  LDL.LU R11, [R1+0x8c8] ;  /* 0x0008c800010b7983 */ /* 0x000ee80000300800 */
[----:B----4-:R-:W-:Y:S04]  /*32150*/  STL.64 [R1+0x27b8], R14 ;  /* 0x0027b80e01007387 */ /* 0x010fe80000100a00 */
[----:B--2---:R0:W-:Y:S04]  /*32160*/  STL.64 [R1+0x27b0], R12 ;  /* 0x0027b00c01007387 */ /* 0x0041e80000100a00 */
[----:B0-----:R-:W2:Y:S04]  /*32170*/  LDL.LU R12, [R1+0x2a0] ;  /* 0x0002a000010c7983 */ /* 0x001ea80000300800 */
[----:B------:R-:W2:Y:S04]  /*32180*/  LDL.LU R13, [R1+0x2a4] ;  /* 0x0002a400010d7983 */ /* 0x000ea80000300800 */
[----:B------:R-:W2:Y:S04]  /*32190*/  LDL.LU R14, [R1+0x2a8] ;  /* 0x0002a800010e7983 */ /* 0x000ea80000300800 */
[----:B------:R-:W2:Y:S04]  /*321a0*/  LDL.LU R15, [R1+0x2ac] ;  /* 0x0002ac00010f7983 */ /* 0x000ea80000300800 */
[----:B------:R-:W4:Y:S04]  /*321b0*/  LDL.LU R28, [R1+0x8e0] ;  /* 0x0008e000011c7983 */ /* 0x000f280000300800 */
[----:B----4-:R0:W-:Y:S04]  /*321c0*/  STL [R1+0x2778], R28 ;  /* 0x0027781c01007387 */ /* 0x0101e80000100800 */
[----:B0-----:R-:W4:Y:S04]  /*321d0*/  LDL.LU R28, [R1+0x8dc] ;  /* 0x0008dc00011c7983 */ /* 0x001f280000300800 */
[----:B------:R-:W2:Y:S04]  /*321e0*/  LDL.LU R0, [R1+0x8ec] ;  /* 0x0008ec0001007983 */ /* 0x000ea80000300800 */
        /* <DEDUP_REMOVED lines=8> */
[----:B------:R-:W2:Y:S01]  /*32270*/  LDL.LU R27, [R1+0x2ec] ;  /* 0x0002ec00011b7983 */ /* 0x000ea20000300800 */
[----:B------:R-:W-:-:S02]  /*32280*/  IMAD R8, R8, 0x100, R4 ;  /* 0x0000010008087824 */ /* 0x000fc400078e0204 */
[----:B------:R-:W-:Y:S02]  /*32290*/  IMAD R9, R9, 0x100, R5 ;  /* 0x0000010009097824 */ /* 0x000fe400078e0205 */
[----:B------:R-:W-:Y:S02]  /*322a0*/  IMAD R10, R10, 0x100, R6 ;  /* 0x000001000a0a7824 */ /* 0x000fe400078e0206 */
[----:B------:R-:W-:Y:S01]  /*322b0*/  IMAD R11, R11, 0x100, R7 ;  /* 0x000001000b0b7824 */ /* 0x000fe200078e0207 */
[----:B--2---:R-:W-:Y:S04]  /*322c0*/  STL.64 [R1+0x2788], R26 ;  /* 0x0027881a01007387 */ /* 0x004fe80000100a00 */
[----:B---3--:R0:W-:Y:S04]  /*322d0*/  STL.64 [R1+0x2780], R24 ;  /* 0x0027801801007387 */ /* 0x0081e80000100a00 */
[----:B0-----:R-:W2:Y:S04]  /*322e0*/  LDL.LU R24, [R1+0x340] ;  /* 0x0003400001187983 */ /* 0x001ea80000300800 */
[----:B------:R-:W2:Y:S04]  /*322f0*/  LDL.LU R25, [R1+0x344] ;  /* 0x0003440001197983 */ /* 0x000ea80000300800 */
[----:B------:R-:W2:Y:S04]  /*32300*/  LDL.LU R26, [R1+0x348] ;  /* 0x00034800011a7983 */ /* 0x000ea80000300800 */
[----:B------:R-:W2:Y:S04]  /*32310*/  LDL.LU R27, [R1+0x34c] ;  /* 0x00034c00011b7983 */ /* 0x000ea80000300800 */
[----:B------:R0:W-:Y:S04]  /*32320*/  STL.64 [R1+0x2450], R22 ;  /* 0x0024501601007387 */ /* 0x0001e80000100a00 */
[----:B0-----:R-:W3:Y:S04]  /*32330*/  LDL.LU R22, [R1+0x90c] ;  /* 0x00090c0001167983 */ /* 0x001ee80000300800 */
[----:B------:R-:W3:Y:S04]  /*32340*/  LDL.LU R23, [R1+0x908] ;  /* 0x0009080001177983 */ /* 0x000ee80000300800 */
[----:B------:R0:W-:Y:S04]  /*32350*/  STL.64 [R1+0x2448], R20 ;  /* 0x0024481401007387 */ /* 0x0001e80000100a00 */
[----:B0-----:R-:W2:Y:S04]  /*32360*/  LDL.LU R20, [R1+0x904] ;  /* 0x0009040001147983 */ /* 0x001ea80000300800 */
[----:B------:R-:W2:Y:S04]  /*32370*/  LDL.LU R21, [R1+0x900] ;  /* 0x0009000001157983 */ /* 0x000ea80000300800 */
[----:B------:R-:W2:Y:S04]  /*32380*/  LDL.LU R4, [R1+0x27cc] ;  /* 0x0027cc0001047983 */ /* 0x000ea80000300800 */
[----:B------:R-:W2:Y:S04]  /*32390*/  LDL.LU R5, [R1+0x27c8] ;  /* 0x0027c80001057983 */ /* 0x000ea80000300800 */
[----:B------:R-:W2:Y:S04]  /*323a0*/  LDL.LU R6, [R1+0x27c4] ;  /* 0x0027c40001067983 */ /* 0x000ea80000300800 */
[----:B------:R-:W2:Y:S01]  /*323b0*/  LDL.LU R7, [R1+0x27c0] ;  /* 0x0027c00001077983 */ /* 0x000ea20000300800 */
[----:B------:R-:W-:-:S02]  /*323c0*/  F2FP.F16.E4M3.UNPACK_B R8, R8 ;  /* 0x00000008ff08723e */ /* 0x000fc400020006ff */
[----:B------:R-:W-:Y:S02]  /*323d0*/  F2FP.F16.E4M3.UNPACK_B R9, R9 ;  /* 0x00000009ff09723e */ /* 0x000fe400020006ff */
[----:B------:R-:W-:Y:S02]  /*323e0*/  F2FP.F16.E4M3.UNPACK_B R10, R10 ;  /* 0x0000000aff0a723e */ /* 0x000fe400020006ff */
[----:B------:R-:W-:Y:S01]  /*323f0*/  F2FP.F16.E4M3.UNPACK_B R11, R11 ;  /* 0x0000000bff0b723e */ /* 0x000fe200020006ff */
[----:B--2---:R-:W-:Y:S01]  /*32400*/  HMMA.16816.F32 R16, R16, R6, R12 ;  /* 0x000000061010723c */ /* 0x004fe2000000180c */
[----:B------:R-:W2:Y:S04]  /*32410*/  LDL.LU.64 R14, [R1+0x27b8] ;  /* 0x0027b800010e7983 */ /* 0x000ea80000300a00 */
[----:B------:R-:W2:-:S14]  /*32420*/  LDL.LU.64 R12, [R1+0x27b0] ;  /* 0x0027b000010c7983 */ /* 0x000e9c0000300a00 */
[----:B------:R0:W-:Y:S04]  /*32430*/  STL.64 [R1+0x23d0], R18 ;  /* 0x0023d01201007387 */ /* 0x0001e80000100a00 */
[----:B0-----:R-:W3:Y:S04]  /*32440*/  LDL.LU R18, [R1+0x8fc] ;  /* 0x0008fc0001127983 */ /* 0x001ee80000300800 */
[----:B------:R-:W3:Y:S04]  /*32450*/  LDL.LU R19, [R1+0x8f8] ;  /* 0x0008f80001137983 */ /* 0x000ee80000300800 */
[----:B------:R0:W-:Y:S04]  /*32460*/  STL.64 [R1+0x23c8], R16 ;  /* 0x0023c81001007387 */ /* 0x0001e80000100a00 */
[----:B0-----:R-:W3:Y:S04]  /*32470*/  LDL.LU R16, [R1+0x8f4] ;  /* 0x0008f40001107983 */ /* 0x001ee80000300800 */
        /* <DEDUP_REMOVED lines=13> */
[----:B--2---:R-:W-:Y:S01]  /*32550*/  HMMA.16816.F32 R24, R8, R12, R24 ;  /* 0x0000000c0818723c */ /* 0x004fe20000001818 */
[----:B------:R-:W-:-:S15]  /*32560*/  IMAD R14, R14, 0x100, R15 ;  /* 0x000001000e0e7824 */ /* 0x000fde00078e020f */
[----:B------:R-:W-:-:S03]  /*32570*/  NOP ;  /* 0x0000000000007918 */ /* 0x000fc60000000000 */
[----:B------:R-:W-:Y:S04]  /*32580*/  STL.64 [R1+0x460], R24 ;  /* 0x0004601801007387 */ /* 0x000fe80000100a00 */
[----:B------:R0:W-:Y:S04]  /*32590*/  STL.64 [R1+0x468], R26 ;  /* 0x0004681a01007387 */ /* 0x0001e80000100a00 */
[----:B0-----:R-:W2:Y:S04]  /*325a0*/  LDL.LU.64 R26, [R1+0x2788] ;  /* 0x00278800011a7983 */ /* 0x001ea80000300a00 */
[----:B------:R-:W2:Y:S04]  /*325b0*/  LDL.LU.64 R24, [R1+0x2780] ;  /* 0x0027800001187983 */ /* 0x000ea80000300a00 */
[----:B------:R-:W4:Y:S02]  /*325c0*/  LDL.LU R15, [R1+0x277c] ;  /* 0x00277c00010f7983 */ /* 0x000f240000300800 */
[----:B----4-:R-:W-:-:S02]  /*325d0*/  IMAD R15, R15, 0x100, R28 ;  /* 0x000001000f0f7824 */ /* 0x010fc400078e021c */
[----:B------:R-:W4:Y:S02]  /*325e0*/  LDL.LU R28, [R1+0x2778] ;  /* 0x00277800011c7983 */ /* 0x000f240000300800 */
[----:B----4-:R-:W-:Y:S02]  /*325f0*/  IMAD R28, R28, 0x100, R0 ;  /* 0x000001001c1c7824 */ /* 0x010fe400078e0200 */
[----:B------:R-:W4:Y:S01]  /*32600*/  LDL.LU R0, [R1+0x2774] ;  /* 0x0027740001007983 */ /* 0x000f220000300800 */
[----:B--2---:R-:W-:Y:S01]  /*32610*/  HMMA.16816.F32 R8, R8, R6, R24 ;  /* 0x000000060808723c */ /* 0x004fe20000001818 */
[----:B----4-:R-:W-:Y:S02]  /*32620*/  IMAD R29, R29, 0x100, R0 ;  /* 0x000001001d1d7824 */ /* 0x010fe400078e0200 */
[----:B------:R-:W2:Y:S04]  /*32630*/  LDL.LU R0, [R1+0x2770] ;  /* 0x0027700001007983 */ /* 0x000ea80000300800 */
[----:B------:R-:W4:Y:S04]  /*32640*/  LDL.LU.64 R26, [R1+0x2768] ;  /* 0x00276800011a7983 */ /* 0x000f280000300a00 */
[----:B------:R-:W4:Y:S08]  /*32650*/  LDL.LU.64 R24, [R1+0x2760] ;  /* 0x0027600001187983 */ /* 0x000f300000300a00 */
[----:B------:R0:W-:Y:S04]  /*32660*/  STL.64 [R1+0xf0], R8 ;  /* 0x0000f00801007387 */ /* 0x0001e80000100a00 */
[----:B------:R1:W-:Y:S01]  /*32670*/  STL.64 [R1+0xf8], R10 ;  /* 0x0000f80a01007387 */ /* 0x0003e20000100a00 */
[----:B0-----:R-:W-:-:S02]  /*32680*/  F2FP.F16.E4M3.UNPACK_B R8, R14 ;  /* 0x0000000eff08723e */ /* 0x001fc400020006ff */
[----:B------:R-:W-:Y:S02]  /*32690*/  F2FP.F16.E4M3.UNPACK_B R9, R15 ;  /* 0x0000000fff09723e */ /* 0x000fe400020006ff */
[----:B-1----:R-:W-:Y:S02]  /*326a0*/  F2FP.F16.E4M3.UNPACK_B R10, R28 ;  /* 0x0000001cff0a723e */ /* 0x002fe400020006ff */
[----:B------:R-:W-:-:S07]  /*326b0*/  F2FP.F16.E4M3.UNPACK_B R11, R29 ;  /* 0x0000001dff0b723e */ /* 0x000fce00020006ff */
[----:B----4-:R-:W-:-:S15]  /*326c0*/  HMMA.16816.F32 R24, R8, R4, R24 ;  /* 0x000000040818723c */ /* 0x010fde0000001818 */
[----:B------:R-:W-:-:S04]  /*326d0*/  NOP ;  /* 0x0000000000007918 */ /* 0x000fc80000000000 */
[----:B------:R-:W-:Y:S04]  /*326e0*/  STL.64 [R1+0x450], R24 ;  /* 0x0004501801007387 */ /* 0x000fe80000100a00 */
[----:B------:R0:W-:Y:S04]  /*326f0*/  STL.64 [R1+0x458], R26 ;  /* 0x0004581a01007387 */ /* 0x0001e80000100a00 */
[----:B0-----:R-:W4:Y:S04]  /*32700*/  LDL.LU.64 R26, [R1+0x2758] ;  /* 0x00275800011a7983 */ /* 0x001f280000300a00 */
[----:B------:R-:W4:Y:S02]  /*32710*/  LDL.LU.64 R24, [R1+0x2750] ;  /* 0x0027500001187983 */ /* 0x000f240000300a00 */
        /* <DEDUP_REMOVED lines=11> */
[----:B------:R-:W4:Y:S01]  /*327d0*/  LDL.LU.64 R24, [R1+0x2730] ;  /* 0x0027300001187983 */ /* 0x000f220000300a00 */
[----:B---3--:R-:W-:-:S03]  /*327e0*/  IMAD R14, R17, 0x100, R16 ;  /* 0x00000100110e7824 */ /* 0x008fc600078e0210 */
[----:B------:R-:W-:Y:S04]  /*327f0*/  STL [R1+0x26f8], R7 ;  /* 0x0026f80701007387 */ /* 0x000fe80000100800 */
[----:B------:R-:W3:Y:S01]  /*32800*/  LDL.LU R16, [R1+0x3e0] ;  /* 0x0003e00001107983 */ /* 0x000ee20000300800 */
[----:B------:R-:W-:Y:S01]  /*32810*/  IMAD R15, R19, 0x100, R18 ;  /* 0x00000100130f7824 */ /* 0x000fe200078e0212 */
[----:B----4-:R-:W-:-:S15]  /*32820*/  HMMA.16816.F32 R8, R8, R6, R24 ;  /* 0x000000060808723c */ /* 0x010fde0000001818 */
[----:B------:R-:W-:-:S04]  /*32830*/  NOP ;  /* 0x0000000000007918 */ /* 0x000fc80000000000 */
[----:B------:R-:W-:Y:S04]  /*32840*/  STL.64 [R1+0x250], R8 ;  /* 0x0002500801007387 */ /* 0x000fe80000100a00 */
[----:B------:R-:W-:Y:S04]  /*32850*/  STL.64 [R1+0x258], R10 ;  /* 0x0002580a01007387 */ /* 0x000fe80000100a00 */
[----:B------:R-:W3:Y:S04]  /*32860*/  LDL.LU R17, [R1+0x3e4] ;  /* 0x0003e40001117983 */ /* 0x000ee80000300800 */
[----:B------:R-:W4:Y:S04]  /*32870*/  LDL.LU R18, [R1+0x3e8] ;  /* 0x0003e80001127983 */ /* 0x000f280000300800 */
[----:B------:R-:W4:Y:S04]  /*32880*/  LDL.LU R19, [R1+0x3ec] ;  /* 0x0003ec0001137983 */ /* 0x000f280000300800 */
[----:B----4-:R-:W-:Y:S04]  /*32890*/  STL.64 [R1+0x26e0], R18 ;  /* 0x0026e01201007387 */ /* 0x010fe80000100a00 */
[----:B---3--:R0:W-:Y:S04]  /*328a0*/  STL.64 [R1+0x26d8], R16 ;  /* 0x0026d81001007387 */ /* 0x0081e80000100a00 */
[----:B0-----:R-:W3:Y:S04]  /*328b0*/  LDL.LU R16, [R1+0x3d0] ;  /* 0x0003d00001107983 */ /* 0x001ee80000300800 */
[----:B------:R-:W3:Y:S04]  /*328c0*/  LDL.LU R17, [R1+0x3d4] ;  /* 0x0003d40001117983 */ /* 0x000ee80000300800 */
[----:B------:R-:W4:Y:S04]  /*328d0*/  LDL.LU R18, [R1+0x3d8] ;  /* 0x0003d80001127983 */ /* 0x000f280000300800 */
[----:B------:R-:W4:Y:S04]  /*328e0*/  LDL.LU R19, [R1+0x3dc] ;  /* 0x0003dc0001137983 */ /* 0x000f280000300800 */
[----:B------:R-:W2:Y:S04]  /*328f0*/  LDL.LU R7, [R1+0x914] ;  /* 0x0009140001077983 */ /* 0x000ea80000300800 */
[----:B----4-:R-:W-:Y:S04]  /*32900*/  STL.64 [R1+0x26f0], R18 ;  /* 0x0026f01201007387 */ /* 0x010fe80000100a00 */
[----:B---3--:R0:W-:Y:S04]  /*32910*/  STL.64 [R1+0x26e8], R16 ;  /* 0x0026e81001007387 */ /* 0x0081e80000100a00 */
[----:B0-----:R-:W3:Y:S04]  /*32920*/  LDL.LU R16, [R1+0x320] ;  /* 0x0003200001107983 */ /* 0x001ee80000300800 */
        /* <DEDUP_REMOVED lines=14> */
[----:B------:R-:W4:Y:S01]  /*32a10*/  LDL.LU R19, [R1+0x38c] ;  /* 0x00038c0001137983 */ /* 0x000f220000300800 */
[----:B------:R-:W-:-:S02]  /*32a20*/  IMAD R28, R21, 0x100, R20 ;  /* 0x00000100151c7824 */ /* 0x000fc400078e0214 */
[----:B------:R-:W-:Y:S01]  /*32a30*/  IMAD R29, R23, 0x100, R22 ;  /* 0x00000100171d7824 */ /* 0x000fe200078e0216 */
[----:B----4-:R-:W-:Y:S04]  /*32a40*/  STL.64 [R1+0x2728], R18 ;  /* 0x0027281201007387 */ /* 0x010fe80000100a00 */
[----:B---3--:R0:W-:Y:S04]  /*32a50*/  STL.64 [R1+0x2720], R16 ;  /* 0x0027201001007387 */ /* 0x0081e80000100a00 */
[----:B0-----:R-:W3:Y:S04]  /*32a60*/  LDL.LU R16, [R1+0x390] ;  /* 0x0003900001107983 */ /* 0x001ee80000300800 */
[----:B------:R-:W3:Y:S04]  /*32a70*/  LDL.LU R17, [R1+0x394] ;  /* 0x0003940001117983 */ /* 0x000ee80000300800 */
[----:B------:R-:W3:Y:S04]  /*32a80*/  LDL.LU R18, [R1+0x398] ;  /* 0x0003980001127983 */ /* 0x000ee80000300800 */
[----:B------:R-:W3:Y:S01]  /*32a90*/  LDL.LU R19, [R1+0x39c] ;  /* 0x00039c0001137983 */ /* 0x000ee20000300800 */
[----:B------:R-:W-:-:S02]  /*32aa0*/  F2FP.F16.E4M3.UNPACK_B R8, R14 ;  /* 0x0000000eff08723e */ /* 0x000fc400020006ff */
[----:B------:R-:W-:Y:S02]  /*32ab0*/  F2FP.F16.E4M3.UNPACK_B R9, R15 ;  /* 0x0000000fff09723e */ /* 0x000fe400020006ff */
[----:B------:R-:W-:Y:S02]  /*32ac0*/  F2FP.F16.E4M3.UNPACK_B R10, R28 ;  /* 0x0000001cff0a723e */ /* 0x000fe400020006ff */
[----:B------:R-:W-:Y:S01]  /*32ad0*/  F2FP.F16.E4M3.UNPACK_B R11, R29 ;  /* 0x0000001dff0b723e */ /* 0x000fe200020006ff */
[----:B------:R-:W4:Y:S04]  /*32ae0*/  LDL R27, [R1+0x5b8] ;  /* 0x0005b800011b7983 */ /* 0x000f280000100800 */
[----:B------:R-:W2:Y:S04]  /*32af0*/  LDL R26, [R1+0x5bc] ;  /* 0x0005bc00011a7983 */ /* 0x000ea80000100800 */
[----:B------:R-:W2:Y:S04]  /*32b00*/  LDL R25, [R1+0x5c8] ;  /* 0x0005c80001197983 */ /* 0x000ea80000100800 */
[----:B------:R-:W2:Y:S04]  /*32b10*/  LDL.LU R20, [R1+0x420] ;  /* 0x0004200001147983 */ /* 0x000ea80000300800 */
[----:B------:R-:W2:Y:S04]  /*32b20*/  LDL.LU R21, [R1+0x424] ;  /* 0x0004240001157983 */ /* 0x000ea80000300800 */
[----:B------:R-:W2:Y:S04]  /*32b30*/  LDL.LU R22, [R1+0x428] ;  /* 0x0004280001167983 */ /* 0x000ea80000300800 */
[----:B------:R-:W2:Y:S04]  /*32b40*/  LDL R24, [R1+0x5cc] ;  /* 0x0005cc0001187983 */ /* 0x000ea80000100800 */
[----:B------:R-:W2:Y:S04]  /*32b50*/  LDL.LU R14, [R1+0x920] ;  /* 0x00092000010e7983 */ /* 0x000ea80000300800 */
[----:B------:R-:W2:Y:S04]  /*32b60*/  LDL.LU R15, [R1+0x928] ;  /* 0x00092800010f7983 */ /* 0x000ea80000300800 */
[----:B------:R-:W2:Y:S04]  /*32b70*/  LDL R28, [R1+0x5ac] ;  /* 0x0005ac00011c7983 */ /* 0x000ea80000100800 */
[----:B------:R-:W2:Y:S01]  /*32b80*/  LDL R29, [R1+0x5a8] ;  /* 0x0005a800011d7983 */ /* 0x000ea20000100800 */
[----:B---3--:R-:W-:-:S15]  /*32b90*/  HMMA.16816.F32 R16, R8, R4, R16 ;  /* 0x000000040810723c */ /* 0x008fde0000001810 */
[----:B------:R-:W-:-:S04]  /*32ba0*/  NOP ;  /* 0x0000000000007918 */ /* 0x000fc80000000000 */
[----:B------:R-:W-:Y:S04]  /*32bb0*/  STL.64 [R1+0x2c0], R16 ;  /* 0x0002c01001007387 */ /* 0x000fe80000100a00 */
[----:B------:R0:W-:Y:S04]  /*32bc0*/  STL.64 [R1+0x2c8], R18 ;  /* 0x0002c81201007387 */ /* 0x0001e80000100a00 */
[----:B0-----:R-:W3:Y:S04]  /*32bd0*/  LDL.LU.64 R18, [R1+0x2728] ;  /* 0x0027280001127983 */ /* 0x001ee80000300a00 */
[----:B------:R-:W3:Y:S04]  /*32be0*/  LDL.LU.64 R16, [R1+0x2720] ;  /* 0x0027200001107983 */ /* 0x000ee80000300a00 */
        /* <DEDUP_REMOVED lines=8> */
[----:B------:R-:W4:Y:S04]  /*32c70*/  LDL.LU R2, [R1+0x924] ;  /* 0x0009240001027983 */ /* 0x000f280000300800 */
[----:B------:R-:W4:Y:S01]  /*32c80*/  LDL.LU R3, [R1+0x92c] ;  /* 0x00092c0001037983 */ /* 0x000f220000300800 */
[----:B--2---:R-:W-:Y:S01]  /*32c90*/  IMAD.MOV.U32 R23, RZ, RZ, R0 ;  /* 0x000000ffff177224 */ /* 0x004fe200078e0000 */
[----:B---3--:R-:W-:-:S15]  /*32ca0*/  HMMA.16816.F32 R16, R8, R12, R16 ;  /* 0x0000000c0810723c */ /* 0x008fde0000001810 */
[----:B------:R-:W-:-:S04]  /*32cb0*/  NOP ;  /* 0x0000000000007918 */ /* 0x000fc80000000000 */
[----:B------:R-:W-:Y:S04]  /*32cc0*/  STL.64 [R1+0x2a0], R16 ;  /* 0x0002a01001007387 */ /* 0x000fe80000100a00 */
[----:B------:R0:W-:Y:S01]  /*32cd0*/  STL [R1+0x2a8], R18 ;  /* 0x0002a81201007387 */ /* 0x0001e20000100800 */
[----:B------:R-:W-:-:S03]  /*32ce0*/  IMAD.MOV.U32 R0, RZ, RZ, R19 ;  /* 0x000000ffff007224 */ /* 0x000fc600078e0013 */
[----:B0-----:R-:W2:Y:S04]  /*32cf0*/  LDL.LU.64 R18, [R1+0x2708] ;  /* 0x0027080001127983 */ /* 0x001ea80000300a00 */
[----:B------:R-:W2:Y:S04]  /*32d00*/  LDL.LU.64 R16, [R1+0x2700] ;  /* 0x0027000001107983 */ /* 0x000ea80000300a00 */
[----:B------:R-:W3:Y:S04]  /*32d10*/  LDL.LU R12, [R1+0x910] ;  /* 0x00091000010c7983 */ /* 0x000ee80000300800 */
[----:B------:R-:W2:Y:S04]  /*32d20*/  LDL.LU R13, [R1+0x918] ;  /* 0x00091800010d7983 */ /* 0x000ea80000300800 */
[----:B------:R0:W-:Y:S04]  /*32d30*/  STL [R1+0x2398], R0 ;  /* 0x0023980001007387 */ /* 0x0001e80000100800 */
[----:B0-----:R-:W2:Y:S01]  /*32d40*/  LDL.LU R0, [R1+0x91c] ;  /* 0x00091c0001007983 */ /* 0x001ea20000300800 */
[----:B---3--:R-:W-:-:S03]  /*32d50*/  IMAD R12, R12, 0x100, R7 ;  /* 0x000001000c0c7824 */ /* 0x008fc600078e0207 */
[----:B------:R-:W3:Y:S01]  /*32d60*/  LDL.LU R7, [R1+0x26f8] ;  /* 0x0026f80001077983 */ /* 0x000ee20000300800 */
[----:B----4-:R-:W-:Y:S02]  /*32d70*/  IMAD R14, R14, 0x100, R2 ;  /* 0x000001000e0e7824 */ /* 0x010fe400078e0202 */
[----:B------:R-:W-:Y:S01]  /*32d80*/  IMAD R15, R15, 0x100, R3 ;  /* 0x000001000f0f7824 */ /* 0x000fe200078e0203 */
[----:B------:R-:W-:Y:S01]  /*32d90*/  F2FP.F16.E4M3.UNPACK_B R12, R12 ;  /* 0x0000000cff0c723e */ /* 0x000fe200020006ff */
[----:B--2---:R-:W-:Y:S01]  /*32da0*/  IMAD R13, R13, 0x100, R0 ;  /* 0x000001000d0d7824 */ /* 0x004fe200078e0200 */
[----:B---3--:R-:W-:Y:S01]  /*32db0*/  HMMA.16816.F32 R8, R8, R6, R16 ;  /* 0x000000060808723c */ /* 0x008fe20000001810 */
[----:B------:R-:W2:Y:S04]  /*32dc0*/  LDL.LU.64 R18, [R1+0x26f0] ;  /* 0x0026f00001127983 */ /* 0x000ea80000300a00 */
[----:B------:R-:W2:Y:S01]  /*32dd0*/  LDL.LU.64 R16, [R1+0x26e8] ;  /* 0x0026e80001107983 */ /* 0x000ea20000300a00 */
[----:B------:R-:W-:-:S02]  /*32de0*/  F2FP.F16.E4M3.UNPACK_B R13, R13 ;  /* 0x0000000dff0d723e */ /* 0x000fc400020006ff */
[----:B------:R-:W-:Y:S02]  /*32df0*/  F2FP.F16.E4M3.UNPACK_B R14, R14 ;  /* 0x0000000eff0e723e */ /* 0x000fe400020006ff */
[----:B------:R-:W-:-:S09]  /*32e00*/  F2FP.F16.E4M3.UNPACK_B R15, R15 ;  /* 0x0000000fff0f723e */ /* 0x000fd200020006ff */
[----:B------:R0:W-:Y:S02]  /*32e10*/  STL.64 [R1+0x240], R8 ;  /* 0x0002400801007387 */ /* 0x0001e40000100a00 */
[----:B0-----:R-:W-:Y:S02]  /*32e20*/  F2FP.F16.E4M3.UNPACK_B R8, R4 ;  /* 0x00000004ff08723e */ /* 0x001fe400020006ff */
[----:B------:R-:W-:Y:S01]  /*32e30*/  F2FP.F16.E4M3.UNPACK_B R9, R5 ;  /* 0x00000005ff09723e */ /* 0x000fe200020006ff */
[----:B------:R-:W-:Y:S06]  /*32e40*/  STL.64 [R1+0x248], R10 ;  /* 0x0002480a01007387 */ /* 0x000fec0000100a00 */
[----:B--2---:R-:W-:-:S15]  /*32e50*/  HMMA.16816.F32 R16, R12, R8, R16 ;  /* 0x000000080c10723c */ /* 0x004fde0000001810 */
[----:B------:R-:W-:-:S04]  /*32e60*/  NOP ;  /* 0x0000000000007918 */ /* 0x000fc80000000000 */
[----:B------:R-:W-:Y:S04]  /*32e70*/  STL.64 [R1+0x390], R16 ;  /* 0x0003901001007387 */ /* 0x000fe80000100a00 */
[----:B------:R0:W-:Y:S04]  /*32e80*/  STL.64 [R1+0x398], R18 ;  /* 0x0003981201007387 */ /* 0x0001e80000100a00 */
[----:B0-----:R-:W2:Y:S04]  /*32e90*/  LDL.LU.64 R18, [R1+0x26e0] ;  /* 0x0026e00001127983 */ /* 0x001ea80000300a00 */
[----:B------:R-:W2:Y:S01]  /*32ea0*/  LDL.LU.64 R16, [R1+0x26d8] ;  /* 0x0026d80001107983 */ /* 0x000ea20000300a00 */
[----:B------:R-:W-:-:S02]  /*32eb0*/  F2FP.F16.E4M3.UNPACK_B R6, R29 ;  /* 0x0000001dff06723e */ /* 0x000fc400020006ff */
[----:B------:R-:W-:Y:S01]  /*32ec0*/  F2FP.F16.E4M3.UNPACK_B R7, R28 ;  /* 0x0000001cff07723e */ /* 0x000fe200020006ff */
[----:B------:R-:W-:Y:S04]  /*32ed0*/  STL [R1+0x26cc], R8 ;  /* 0x0026cc0801007387 */ /* 0x000fe80000100800 */
[----:B------:R2:W-:Y:S01]  /*32ee0*/  STL [R1+0x26c8], R9 ;  /* 0x0026c80901007387 */ /* 0x0005e20000100800 */
[----:B------:R-:W-:Y:S02]  /*32ef0*/  F2FP.F16.E4M3.UNPACK_B R4, R27 ;  /* 0x0000001bff04723e */ /* 0x000fe400020006ff */
[----:B------:R-:W-:Y:S02]  /*32f00*/  F2FP.F16.E4M3.UNPACK_B R5, R26 ;  /* 0x0000001aff05723e */ /* 0x000fe400020006ff */
[----:B------:R-:W-:Y:S01]  /*32f10*/  F2FP.F16.E4M3.UNPACK_B R2, R25 ;  /* 0x00000019ff02723e */ /* 0x000fe200020006ff */
[----:B--2---:R-:W-:-:S15]  /*32f20*/  HMMA.16816.F32 R8, R12, R6, R16 ;  /* 0x000000060c08723c */ /* 0x004fde0000001810 */
[----:B------:R-:W-:-:S04]  /*32f30*/  NOP ;  /* 0x0000000000007918 */ /* 0x000fc80000000000 */
[----:B------:R-:W-:Y:S04]  /*32f40*/  STL.64 [R1+0x410], R8 ;  /* 0x0004100801007387 */ /* 0x000fe80000100a00 */
[----:B------:R0:W-:Y:S02]  /*32f50*/  STL.64 [R1+0x418], R10 ;  /* 0x0004180a01007387 */ /* 0x0001e40000100a00 */
[----:B0-----:R-:W-:Y:S02]  /*32f60*/  HMMA.16816.F32 R8, R12, R4, R20 ;  /* 0x000000040c08723c */ /* 0x001fe40000001814 */
[----:B------:R-:W-:Y:S04]  /*32f70*/  STL [R1+0x26d0], R2 ;  /* 0x0026d00201007387 */ /* 0x000fe80000100800 */
[----:B------:R-:W-:Y:S04]  /*32f80*/  STL [R1+0x26d4], R15 ;  /* 0x0026d40f01007387 */ /* 0x000fe80000100800 */
[----:B------:R-:W-:Y:S09]  /*32f90*/  STL.64 [R1+0x26b0], R6 ;  /* 0x0026b00601007387 */ /* 0x000ff20000100a00 */
        /* <DEDUP_REMOVED lines=21> */
[----:B---3--:R-:W-:Y:S04]  /*330f0*/  STL.64 [R1+0x2660], R18 ;  /* 0x0026601201007387 */ /* 0x008fe80000100a00 */
[----:B--2---:R0:W-:Y:S04]  /*33100*/  STL.64 [R1+0x2658], R16 ;  /* 0x0026581001007387 */ /* 0x0041e80000100a00 */
[----:B0-----:R-:W2:Y:S04]  /*33110*/  LDL.LU R16, [R1+0x570] ;  /* 0x0005700001107983 */ /* 0x001ea80000300800 */
[----:B------:R-:W2:Y:S04]  /*33120*/  LDL.LU R17, [R1+0x574] ;  /* 0x0005740001117983 */ /* 0x000ea80000300800 */
[----:B------:R-:W3:Y:S04]  /*33130*/  LDL.LU R18, [R1+0x578] ;  /* 0x0005780001127983 */ /* 0x000ee80000300800 */
[----:B------:R-:W3:Y:S04]  /*33140*/  LDL.LU R19, [R1+0x57c] ;  /* 0x00057c0001137983 */ /* 0x000ee80000300800 */
[----:B------:R-:W4:Y:S04]  /*33150*/  LDL.LU R0, [R1+0x9b0] ;  /* 0x0009b00001007983 */ /* 0x000f280000300800 */
[----:B----4-:R0:W-:Y:S04]  /*33160*/  STL [R1+0x267c], R0 ;  /* 0x00267c0001007387 */ /* 0x0101e80000100800 */
[----:B0-----:R-:W4:Y:S04]  /*33170*/  LDL.LU R0, [R1+0x968] ;  /* 0x0009680001007983 */ /* 0x001f280000300800 */
[----:B----4-:R0:W-:Y:S04]  /*33180*/  STL [R1+0x2680], R0 ;  /* 0x0026800001007387 */ /* 0x0101e80000100800 */
[----:B0-----:R-:W4:Y:S04]  /*33190*/  LDL.LU R0, [R1+0x960] ;  /* 0x0009600001007983 */ /* 0x001f280000300800 */
        /* <DEDUP_REMOVED lines=29> */
[----:B------:R-:W2:Y:S01]  /*33370*/  LDL.LU R19, [R1+0x58c] ;  /* 0x00058c0001137983 */ /* 0x000ea20000300800 */
[----:B------:R-:W-:Y:S01]  /*33380*/  F2FP.F16.E4M3.UNPACK_B R3, R24 ;  /* 0x00000018ff03723e */ /* 0x000fe200020006ff */
[----:B------:R-:W-:-:S02]  /*33390*/  IMAD R10, R10, 0x100, R15 ;  /* 0x000001000a0a7824 */ /* 0x000fc400078e020f */
[----:B------:R-:W-:Y:S01]  /*333a0*/  IMAD R11, R11, 0x100, R2 ;  /* 0x000001000b0b7824 */ /* 0x000fe200078e0202 */
[----:B--2---:R-:W-:Y:S04]  /*333b0*/  STL.64 [R1+0x26a0], R18 ;  /* 0x0026a01201007387 */ /* 0x004fe80000100a00 */
[----:B---3--:R0:W-:Y:S04]  /*333c0*/  STL.64 [R1+0x2698], R16 ;  /* 0x0026981001007387 */ /* 0x0081e80000100a00 */
        /* <DEDUP_REMOVED lines=13> */
[----:B------:R-:W2:Y:S01]  /*334a0*/  LDL.LU R2, [R1+0x26d0] ;  /* 0x0026d00001027983 */ /* 0x000ea20000300800 */
[----:B------:R-:W-:-:S02]  /*334b0*/  IMAD R28, R28, 0x100, R8 ;  /* 0x000001001c1c7824 */ /* 0x000fc400078e0208 */
[----:B------:R-:W-:Y:S01]  /*334c0*/  IMAD R29, R29, 0x100, R9 ;  /* 0x000001001d1d7824 */ /* 0x000fe200078e0209 */
[----:B------:R-:W3:Y:S04]  /*334d0*/  LDL.LU R8, [R1+0x26cc] ;  /* 0x0026cc0001087983 */ /* 0x000ee80000300800 */
[----:B------:R-:W3:Y:S01]  /*334e0*/  LDL.LU R9, [R1+0x26c8] ;  /* 0x0026c80001097983 */ /* 0x000ee20000300800 */
[----:B--2---:R-:W-:Y:S03]  /*334f0*/  HMMA.16816.F32 R12, R12, R2, R4 ;  /* 0x000000020c0c723c */ /* 0x004fe60000001804 */
[----:B------:R-:W3:Y:S04]  /*33500*/  LDL.LU.64 R6, [R1+0x26c0] ;  /* 0x0026c00001067983 */ /* 0x000ee80000300a00 */
[----:B------:R-:W3:-:S12]  /*33510*/  LDL.LU.64 R4, [R1+0x26b8] ;  /* 0x0026b80001047983 */ /* 0x000ed80000300a00 */
[----:B------:R0:W-:Y:S04]  /*33520*/  STL.64 [R1+0x3d0], R12 ;  /* 0x0003d00c01007387 */ /* 0x0001e80000100a00 */
[----:B------:R1:W-:Y:S01]  /*33530*/  STL.64 [R1+0x3d8], R14 ;  /* 0x0003d80e01007387 */ /* 0x0003e20000100a00 */
[----:B0-----:R-:W-:Y:S02]  /*33540*/  F2FP.F16.E4M3.UNPACK_B R12, R10 ;  /* 0x0000000aff0c723e */ /* 0x001fe400020006ff */
[----:B------:R-:W-:Y:S02]  /*33550*/  F2FP.F16.E4M3.UNPACK_B R13, R11 ;  /* 0x0000000bff0d723e */ /* 0x000fe400020006ff */
[----:B-1----:R-:W-:Y:S02]  /*33560*/  F2FP.F16.E4M3.UNPACK_B R14, R28 ;  /* 0x0000001cff0e723e */ /* 0x002fe400020006ff */
[----:B------:R-:W-:Y:S01]  /*33570*/  F2FP.F16.E4M3.UNPACK_B R15, R29 ;  /* 0x0000001dff0f723e */ /* 0x000fe200020006ff */
[----:B------:R-:W4:Y:S04]  /*33580*/  LDL.LU R10, [R1+0x95c] ;  /* 0x00095c00010a7983 */ /* 0x000f280000300800 */
[----:B------:R-:W2:Y:S04]  /*33590*/  LDL.LU R11, [R1+0x964] ;  /* 0x00096400010b7983 */ /* 0x000ea80000300800 */
[----:B------:R-:W2:Y:S04]  /*335a0*/  LDL.LU R28, [R1+0x9ac] ;  /* 0x0009ac00011c7983 */ /* 0x000ea80000300800 */
[----:B------:R-:W2:Y:S01]  /*335b0*/  LDL.LU R29, [R1+0x9b8] ;  /* 0x0009b800011d7983 */ /* 0x000ea20000300800 */
[----:B---3--:R-:W-:-:S15]  /*335c0*/  HMMA.16816.F32 R4, R12, R8, R4 ;  /* 0x000000080c04723c */ /* 0x008fde0000001804 */
[----:B------:R-:W-:-:S04]  /*335d0*/  NOP ;  /* 0x0000000000007918 */ /* 0x000fc80000000000 */
[----:B------:R-:W-:Y:S04]  /*335e0*/  STL.64 [R1+0x400], R4 ;  /* 0x0004000401007387 */ /* 0x000fe80000100a00 */
[----:B------:R0:W-:Y:S04]  /*335f0*/  STL.64 [R1+0x408], R6 ;  /* 0x0004080601007387 */ /* 0x0001e80000100a00 */
[----:B0-----:R-:W3:Y:S04]  /*33600*/  LDL.LU.64 R6, [R1+0x26b0] ;  /* 0x0026b00001067983 */ /* 0x001ee80000300a00 */
[----:B------:R-:W2:Y:S01]  /*33610*/  LDL.LU.64 R4, [R1+0x26a8] ;  /* 0x0026a80001047983 */ /* 0x000ea20000300a00 */
[----:B---3--:R-:W-:-:S15]  /*33620*/  HMMA.16816.F32 R16, R12, R6, R16 ;  /* 0x000000060c10723c */ /* 0x008fde0000001810 */
[----:B------:R-:W-:-:S04]  /*33630*/  NOP ;  /* 0x0000000000007918 */ /* 0x000fc80000000000 */
[----:B------:R-:W-:Y:S04]  /*33640*/  STL.64 [R1+0x3f0], R16 ;  /* 0x0003f01001007387 */ /* 0x000fe80000100a00 */
[----:B------:R0:W-:Y:S04]  /*33650*/  STL.64 [R1+0x3f8], R18 ;  /* 0x0003f81201007387 */ /* 0x0001e80000100a00 */
[----:B0-----:R-:W2:Y:S04]  /*33660*/  LDL.LU.64 R18, [R1+0x26a0] ;  /* 0x0026a00001127983 */ /* 0x001ea80000300a00 */
[----:B------:R-:W2:Y:S01]  /*33670*/  LDL.LU.64 R16, [R1+0x2698] ;  /* 0x0026980001107983 */ /* 0x000ea20000300a00 */
[----:B----4-:R-:W-:Y:S01]  /*33680*/  IMAD R10, R10, 0x100, R0 ;  /* 0x000001000a0a7824 */ /* 0x010fe200078e0200 */
        /* <DEDUP_REMOVED lines=9> */
[----:B--2---:R-:W-:Y:S01]  /*33720*/  HMMA.16816.F32 R12, R12, R2, R16 ;  /* 0x000000020c0c723c */ /* 0x004fe20000001810 */
[----:B---3--:R-:W-:Y:S02]  /*33730*/  IMAD R28, R28, 0x100, R0 ;  /* 0x000001001c1c7824 */ /* 0x008fe400078e0200 */
[----:B------:R-:W2:Y:S04]  /*33740*/  LDL.LU R0, [R1+0x2678] ;  /* 0x0026780001007983 */ /* 0x000ea80000300800 */
[----:B------:R-:W3:Y:S04]  /*33750*/  LDL.LU.64 R18, [R1+0x2670] ;  /* 0x0026700001127983 */ /* 0x000ee80000300a00 */
[----:B------:R-:W3:Y:S08]  /*33760*/  LDL.LU.64 R16, [R1+0x2668] ;  /* 0x0026680001107983 */ /* 0x000ef00000300a00 */
[----:B------:R0:W-:Y:S04]  /*33770*/  STL.64 [R1+0x380], R12 ;  /* 0x0003800c01007387 */ /* 0x0001e80000100a00 */
[----:B------:R1:W-:Y:S01]  /*33780*/  STL.64 [R1+0x388], R14 ;  /* 0x0003880e01007387 */ /* 0x0003e20000100a00 */
[----:B0-----:R-:W-:-:S02]  /*33790*/  F2FP.F16.E4M3.UNPACK_B R12, R10 ;  /* 0x0000000aff0c723e */ /* 0x001fc400020006ff */
[----:B------:R-:W-:Y:S02]  /*337a0*/  F2FP.F16.E4M3.UNPACK_B R13, R11 ;  /* 0x0000000bff0d723e */ /* 0x000fe400020006ff */
[----:B-1----:R-:W-:Y:S01]  /*337b0*/  F2FP.F16.E4M3.UNPACK_B R14, R28 ;  /* 0x0000001cff0e723e */ /* 0x002fe200020006ff */
[----:B--2---:R-:W-:-:S05]  /*337c0*/  IMAD R29, R0, 0x100, R29 ;  /* 0x00000100001d7824 */ /* 0x004fca00078e021d */
[----:B------:R-:W-:-:S07]  /*337d0*/  F2FP.F16.E4M3.UNPACK_B R15, R29 ;  /* 0x0000001dff0f723e */ /* 0x000fce00020006ff */
[----:B---3--:R-:W-:-:S15]  /*337e0*/  HMMA.16816.F32 R16, R12, R8, R16 ;  /* 0x000000080c10723c */ /* 0x008fde0000001810 */
        /* <DEDUP_REMOVED lines=16> */
[----:B------:R-:W3:Y:S04]  /*338f0*/  LDL.LU.64 R16, [R1+0x2638] ;  /* 0x0026380001107983 */ /* 0x000ee80000300a00 */
[----:B------:R-:W-:Y:S04]  /*33900*/  STL.64 [R1+0x2630], R6 ;  /* 0x0026300601007387 */ /* 0x000fe80000100a00 */
[----:B------:R0:W-:Y:S02]  /*33910*/  STL.64 [R1+0x2628], R4 ;  /* 0x0026280401007387 */ /* 0x0001e40000100a00 */
[----:B0-----:R-:W-:Y:S02]  /*33920*/  HMMA.16816.F32 R4, R12, R2, R24 ;  /* 0x000000020c04723c */ /* 0x001fe40000001818 */
[----:B------:R-:W-:Y:S04]  /*33930*/  STL [R1+0x25fc], R2 ;  /* 0x0025fc0201007387 */ /* 0x000fe80000100800 */
[----:B------:R-:W-:-:S13]  /*33940*/  STL [R1+0x25f8], R3 ;  /* 0x0025f80301007387 */ /* 0x000fda0000100800 */
[----:B------:R-:W-:Y:S04]  /*33950*/  STL.64 [R1+0x340], R4 ;  /* 0x0003400401007387 */ /* 0x000fe80000100a00 */
[----:B------:R-:W-:Y:S04]  /*33960*/  STL.64 [R1+0x348], R6 ;  /* 0x0003480601007387 */ /* 0x000fe80000100a00 */
[----:B------:R-:W4:Y:S04]  /*33970*/  LDL.LU R24, [R1+0x4c0] ;  /* 0x0004c00001187983 */ /* 0x000f280000300800 */
[----:B------:R-:W4:Y:S04]  /*33980*/  LDL.LU R25, [R1+0x4c4] ;  /* 0x0004c40001197983 */ /* 0x000f280000300800 */
[----:B------:R-:W2:Y:S04]  /*33990*/  LDL.LU R26, [R1+0x4c8] ;  /* 0x0004c800011a7983 */ /* 0x000ea80000300800 */
[----:B------:R-:W2:Y:S04]  /*339a0*/  LDL.LU R27, [R1+0x4cc] ;  /* 0x0004cc00011b7983 */ /* 0x000ea80000300800 */
[----:B--2---:R-:W-:Y:S04]  /*339b0*/  STL.64 [R1+0x25a0], R26 ;  /* 0x0025a01a01007387 */ /* 0x004fe80000100a00 */
[----:B----4-:R0:W-:Y:S04]  /*339c0*/  STL.64 [R1+0x2598], R24 ;  /* 0x0025981801007387 */ /* 0x0101e80000100a00 */
[----:B0-----:R-:W2:Y:S04]  /*339d0*/  LDL.LU R24, [R1+0x50] ;  /* 0x0000500001187983 */ /* 0x001ea80000300800 */
[----:B--2---:R-:W-:Y:S04]  /*339e0*/  STL [R1+0x25a8], R24 ;  /* 0x0025a81801007387 */ /* 0x004fe80000100800 */
[----:B------:R-:W2:Y:S04]  /*339f0*/  LDL.LU R25, [R1+0x54] ;  /* 0x0000540001197983 */ /* 0x000ea80000300800 */
[----:B--2---:R-:W-:Y:S04]  /*33a00*/  STL [R1+0x25ac], R25 ;  /* 0x0025ac1901007387 */ /* 0x004fe80000100800 */
[----:B------:R-:W2:Y:S04]  /*33a10*/  LDL.LU R26, [R1+0x58] ;  /* 0x00005800011a7983 */ /* 0x000ea80000300800 */
[----:B--2---:R0:W-:Y:S04]  /*33a20*/  STL [R1+0x25b0], R26 ;  /* 0x0025b01a01007387 */ /* 0x0041e80000100800 */
[----:B------:R-:W2:Y:S04]  /*33a30*/  LDL.LU R27, [R1+0x5c] ;  /* 0x00005c00011b7983 */ /* 0x000ea80000300800 */
[----:B0-----:R-:W2:Y:S04]  /*33a40*/  LDL.LU R26, [R1+0xa00] ;  /* 0x000a0000011a7983 */ /* 0x001ea80000300800 */
[----:B------:R-:W4:Y:S04]  /*33a50*/  LDL.LU R25, [R1+0xa08] ;  /* 0x000a080001197983 */ /* 0x000f280000300800 */
[----:B------:R-:W4:Y:S04]  /*33a60*/  LDL.LU R24, [R1+0xa10] ;  /* 0x000a100001187983 */ /* 0x000f280000300800 */
[----:B--2---:R-:W-:Y:S04]  /*33a70*/  STL.64 [R1+0x25c0], R26 ;  /* 0x0025c01a01007387 */ /* 0x004fe80000100a00 */
[----:B----4-:R0:W-:Y:S04]  /*33a80*/  STL.64 [R1+0x25b8], R24 ;  /* 0x0025b81801007387 */ /* 0x0101e80000100a00 */
[----:B0-----:R-:W2:Y:S04]  /*33a90*/  LDL.LU R24, [R1+0x4f0] ;  /* 0x0004f00001187983 */ /* 0x001ea80000300800 */
[----:B------:R-:W2:Y:S04]  /*33aa0*/  LDL.LU R25, [R1+0x4f4] ;  /* 0x0004f40001197983 */ /* 0x000ea80000300800 */
[----:B------:R-:W4:Y:S04]  /*33ab0*/  LDL.LU R26, [R1+0x4f8] ;  /* 0x0004f800011a7983 */ /* 0x000f280000300800 */
[----:B------:R-:W4:Y:S04]  /*33ac0*/  LDL.LU R27, [R1+0x4fc] ;  /* 0x0004fc00011b7983 */ /* 0x000f280000300800 */
[----:B----4-:R-:W-:Y:S04]  /*33ad0*/  STL.64 [R1+0x25d0], R26 ;  /* 0x0025d01a01007387 */ /* 0x010fe80000100a00 */
[----:B--2---:R0:W-:Y:S04]  /*33ae0*/  STL.64 [R1+0x25c8], R24 ;  /* 0x0025c81801007387 */ /* 0x0041e80000100a00 */
[----:B0-----:R-:W2:Y:S04]  /*33af0*/  LDL.LU R24, [R1+0x500] ;  /* 0x0005000001187983 */ /* 0x001ea80000300800 */
[----:B------:R-:W2:Y:S04]  /*33b00*/  LDL.LU R25, [R1+0x504] ;  /* 0x0005040001197983 */ /* 0x000ea80000300800 */
[----:B------:R-:W4:Y:S04]  /*33b10*/  LDL.LU R26, [R1+0x508] ;  /* 0x00050800011a7983 */ /* 0x000f280000300800 */
[----:B------:R-:W4:Y:S04]  /*33b20*/  LDL.LU R27, [R1+0x50c] ;  /* 0x00050c00011b7983 */ /* 0x000f280000300800 */
[----:B------:R-:W2:Y:S04]  /*33b30*/  LDL.LU R2, [R1+0x9f0] ;  /* 0x0009f00001027983 */ /* 0x000ea80000300800 */
[----:B--2---:R0:W-:Y:S04]  /*33b40*/  STL [R1+0x2600], R2 ;  /* 0x0026000201007387 */ /* 0x0041e80000100800 */
[----:B0-----:R-:W2:Y:S04]  /*33b50*/  LDL.LU R2, [R1+0x9e8] ;  /* 0x0009e80001027983 */ /* 0x001ea80000300800 */
[----:B--2---:R0:W-:Y:S04]  /*33b60*/  STL [R1+0x2604], R2 ;  /* 0x0026040201007387 */ /* 0x0041e80000100800 */
[----:B0-----:R-:W2:Y:S04]  /*33b70*/  LDL.LU R2, [R1+0x9e0] ;  /* 0x0009e00001027983 */ /* 0x001ea80000300800 */
[----:B------:R-:W2:Y:S04]  /*33b80*/  LDL.LU R3, [R1+0x9f8] ;  /* 0x0009f80001037983 */ /* 0x000ea80000300800 */
[----:B----4-:R-:W-:Y:S04]  /*33b90*/  STL.64 [R1+0x25e0], R26 ;  /* 0x0025e01a01007387 */ /* 0x010fe80000100a00 */
[----:B------:R0:W-:Y:S04]  /*33ba0*/  STL.64 [R1+0x25d8], R24 ;  /* 0x0025d81801007387 */ /* 0x0001e80000100a00 */
[----:B0-----:R-:W4:Y:S04]  /*33bb0*/  LDL.LU R24, [R1+0x510] ;  /* 0x0005100001187983 */ /* 0x001f280000300800 */
[----:B------:R-:W4:Y:S04]  /*33bc0*/  LDL.LU R25, [R1+0x514] ;  /* 0x0005140001197983 */ /* 0x000f280000300800 */
[----:B------:R-:W2:Y:S04]  /*33bd0*/  LDL.LU R26, [R1+0x518] ;  /* 0x00051800011a7983 */ /* 0x000ea80000300800 */
[----:B------:R-:W2:Y:S04]  /*33be0*/  LDL.LU R27, [R1+0x51c] ;  /* 0x00051c00011b7983 */ /* 0x000ea80000300800 */
[----:B------:R-:W3:Y:S04]  /*33bf0*/  LDL.LU R4, [R1+0x540] ;  /* 0x0005400001047983 */ /* 0x000ee80000300800 */
[----:B------:R-:W3:Y:S04]  /*33c00*/  LDL.LU R5, [R1+0x544] ;  /* 0x0005440001057983 */ /* 0x000ee80000300800 */
[----:B------:R-:W3:Y:S04]  /*33c10*/  LDL.LU R6, [R1+0x548] ;  /* 0x0005480001067983 */ /* 0x000ee80000300800 */
[----:B------:R-:W3:Y:S04]  /*33c20*/  LDL.LU R7, [R1+0x54c] ;  /* 0x00054c0001077983 */ /* 0x000ee80000300800 */
[----:B--2---:R-:W-:Y:S04]  /*33c30*/  STL.64 [R1+0x25f0], R26 ;  /* 0x0025f01a01007387 */ /* 0x004fe80000100a00 */
[----:B----4-:R0:W-:Y:S04]  /*33c40*/  STL.64 [R1+0x25e8], R24 ;  /* 0x0025e81801007387 */ /* 0x0101e80000100a00 */
[----:B0-----:R-:W2:Y:S04]  /*33c50*/  LDL.LU R24, [R1+0x60] ;  /* 0x0000600001187983 */ /* 0x001ea80000300800 */
[----:B------:R-:W2:Y:S04]  /*33c60*/  LDL.LU R25, [R1+0x64] ;  /* 0x0000640001197983 */ /* 0x000ea80000300800 */
[----:B------:R-:W4:Y:S04]  /*33c70*/  LDL.LU R26, [R1+0x68] ;  /* 0x00006800011a7983 */ /* 0x000f280000300800 */
[----:B------:R-:W4:Y:S01]  /*33c80*/  LDL.LU R27, [R1+0x6c] ;  /* 0x00006c00011b7983 */ /* 0x000f220000300800 */
[----:B---3--:R-:W-:-:S02]  /*33c90*/  IMAD R10, R17, 0x100, R16 ;  /* 0x00000100110a7824 */ /* 0x008fc400078e0210 */
[----:B------:R-:W-:Y:S02]  /*33ca0*/  IMAD R11, R19, 0x100, R18 ;  /* 0x00000100130b7824 */ /* 0x000fe400078e0212 */
[----:B------:R-:W-:Y:S02]  /*33cb0*/  IMAD R28, R21, 0x100, R20 ;  /* 0x00000100151c7824 */ /* 0x000fe400078e0214 */
[----:B------:R-:W-:Y:S01]  /*33cc0*/  IMAD R29, R23, 0x100, R22 ;  /* 0x00000100171d7824 */ /* 0x000fe200078e0216 */
[----:B----4-:R-:W-:Y:S04]  /*33cd0*/  STL.64 [R1+0x2610], R26 ;  /* 0x0026101a01007387 */ /* 0x010fe80000100a00 */
[----:B--2---:R0:W-:Y:S04]  /*33ce0*/  STL.64 [R1+0x2608], R24 ;  /* 0x0026081801007387 */ /* 0x0041e80000100a00 */
[----:B0-----:R-:W2:Y:S04]  /*33cf0*/  LDL.LU R24, [R1+0x520] ;  /* 0x0005200001187983 */ /* 0x001ea80000300800 */
[----:B------:R-:W2:Y:S04]  /*33d00*/  LDL.LU R25, [R1+0x524] ;  /* 0x0005240001197983 */ /* 0x000ea80000300800 */
[----:B------:R-:W3:Y:S04]  /*33d10*/  LDL.LU R26, [R1+0x528] ;  /* 0x00052800011a7983 */ /* 0x000ee80000300800 */
[----:B------:R-:W3:Y:S01]  /*33d20*/  LDL.LU R27, [R1+0x52c] ;  /* 0x00052c00011b7983 */ /* 0x000ee20000300800 */
[----:B------:R-:W-:-:S02]  /*33d30*/  F2FP.F16.E4M3.UNPACK_B R12, R10 ;  /* 0x0000000aff0c723e */ /* 0x000fc400020006ff */
[----:B------:R-:W-:Y:S02]  /*33d40*/  F2FP.F16.E4M3.UNPACK_B R13, R11 ;  /* 0x0000000bff0d723e */ /* 0x000fe400020006ff */
[----:B------:R-:W-:Y:S02]  /*33d50*/  F2FP.F16.E4M3.UNPACK_B R14, R28 ;  /* 0x0000001cff0e723e */ /* 0x000fe400020006ff */
[----:B------:R-:W-:-:S07]  /*33d60*/  F2FP.F16.E4M3.UNPACK_B R15, R29 ;  /* 0x0000001dff0f723e */ /* 0x000fce00020006ff */
[C---:B------:R-:W-:Y:S01]  /*33d70*/  HMMA.16816.F32 R4, R12.reuse, R8, R4 ;  /* 0x000000080c04723c */ /* 0x040fe20000001804 */
        /* <DEDUP_REMOVED lines=9> */
[----:B------:R-:W4:Y:S04]  /*33e10*/  LDL.LU R22, [R1+0x4d8] ;  /* 0x0004d80001167983 */ /* 0x000f280000300800 */
[----:B------:R-:W4:Y:S04]  /*33e20*/  LDL.LU R23, [R1+0x4dc] ;  /* 0x0004dc0001177983 */ /* 0x000f280000300800 */
        /* <DEDUP_REMOVED lines=17> */
[----:B------:R-:W3:Y:S01]  /*33f40*/  LDL.LU.64 R24, [R1+0x2618] ;  /* 0x0026180001187983 */ /* 0x000ee20000300a00 */
[----:B------:R-:W-:Y:S01]  /*33f50*/  IMAD R10, R10, 0x100, R2 ;  /* 0x000001000a0a7824 */ /* 0x000fe200078e0202 */
[----:B---3--:R-:W-:-:S15]  /*33f60*/  HMMA.16816.F32 R24, R12, R4, R24 ;  /* 0x000000040c18723c */ /* 0x008fde0000001818 */
        /* <DEDUP_REMOVED lines=42> */
[----:B------:R-:W2:Y:S01]  /*34210*/  LDL.LU.64 R24, [R1+0x25b8] ;  /* 0x0025b80001187983 */ /* 0x000ea20000300a00 */
[----:B---3--:R-:W-:-:S02]  /*34220*/  IMAD R10, R10, 0x100, R26 ;  /* 0x000001000a0a7824 */ /* 0x008fc400078e021a */
[----:B--2---:R-:W-:Y:S01]  /*34230*/  IMAD R11, R11, 0x100, R25 ;  /* 0x000001000b0b7824 */ /* 0x004fe200078e0219 */
[----:B------:R-:W2:Y:S04]  /*34240*/  LDL.LU R26, [R1+0x25b0] ;  /* 0x0025b000011a7983 */ /* 0x000ea80000300800 */
[----:B------:R-:W2:Y:S01]  /*34250*/  LDL.LU R25, [R1+0x25ac] ;  /* 0x0025ac0001197983 */ /* 0x000ea20000300800 */
[----:B------:R-:W-:-:S03]  /*34260*/  IMAD R28, R28, 0x100, R24 ;  /* 0x000001001c1c7824 */ /* 0x000fc600078e0218 */
[----:B------:R-:W2:Y:S01]  /*34270*/  LDL.LU R24, [R1+0x25a8] ;  /* 0x0025a80001187983 */ /* 0x000ea20000300800 */
[----:B------:R-:W-:Y:S01]  /*34280*/  IMAD R29, R0, 0x100, R29 ;  /* 0x00000100001d7824 */ /* 0x000fe200078e021d */
[----:B--2---:R-:W-:Y:S02]  /*34290*/  HMMA.16816.F32 R12, R12, R2, R24 ;  /* 0x000000020c0c723c */ /* 0x004fe40000001818 */
[----:B------:R-:W2:Y:S04]  /*342a0*/  LDL.LU.64 R26, [R1+0x25a0] ;  /* 0x0025a000011a7983 */ /* 0x000ea80000300a00 */
[----:B------:R-:W2:Y:S04]  /*342b0*/  LDL.LU.64 R24, [R1+0x2598] ;  /* 0x0025980001187983 */ /* 0x000ea80000300a00 */
[----:B------:R-:W-:Y:S04]  /*342c0*/  STL [R1+0x258c], R2 ;  /* 0x00258c0201007387 */ /* 0x000fe80000100800 */
[----:B------:R-:W-:Y:S05]  /*342d0*/  STL [R1+0x2588], R3 ;  /* 0x0025880301007387 */ /* 0x000fea0000100800 */
[----:B------:R0:W-:Y:S04]  /*342e0*/  STL.64 [R1+0x290], R12 ;  /* 0x0002900c01007387 */ /* 0x0001e80000100a00 */
[----:B------:R1:W-:Y:S01]  /*342f0*/  STL.64 [R1+0x298], R14 ;  /* 0x0002980e01007387 */ /* 0x0003e20000100a00 */
[----:B0-----:R-:W-:-:S02]  /*34300*/  F2FP.F16.E4M3.UNPACK_B R12, R10 ;  /* 0x0000000aff0c723e */ /* 0x001fc400020006ff */
[----:B------:R-:W-:Y:S02]  /*34310*/  F2FP.F16.E4M3.UNPACK_B R13, R11 ;  /* 0x0000000bff0d723e */ /* 0x000fe400020006ff */
[----:B-1----:R-:W-:Y:S02]  /*34320*/  F2FP.F16.E4M3.UNPACK_B R14, R28 ;  /* 0x0000001cff0e723e */ /* 0x002fe400020006ff */
[----:B------:R-:W-:-:S07]  /*34330*/  F2FP.F16.E4M3.UNPACK_B R15, R29 ;  /* 0x0000001dff0f723e */ /* 0x000fce00020006ff */
[----:B------:R-:W-:Y:S01]  /*34340*/  HMMA.16816.F32 R16, R12, R8, R16 ;  /* 0x000000080c10723c */ /* 0x000fe20000001810 */
[----:B------:R-:W-:Y:S04]  /*34350*/  STL [R1+0x2594], R8 ;  /* 0x0025940801007387 */ /* 0x000fe80000100800 */
[----:B------:R-:W-:-:S14]  /*34360*/  STL [R1+0x2590], R9 ;  /* 0x0025900901007387 */ /* 0x000fdc0000100800 */
[----:B------:R-:W-:Y:S04]  /*34370*/  STL.64 [R1+0x2f0], R16 ;  /* 0x0002f01001007387 */ /* 0x000fe80000100a00 */
[----:B------:R4:W-:Y:S02]  /*34380*/  STL.64 [R1+0x2f8], R18 ;  /* 0x0002f81201007387 */ /* 0x0009e40000100a00 */
[----:B----4-:R-:W-:Y:S02]  /*34390*/  HMMA.16816.F32 R16, R12, R6, R20 ;  /* 0x000000060c10723c */ /* 0x010fe40000001814 */
[----:B------:R-:W-:-:S15]  /*343a0*/  STL.64 [R1+0x2570], R6 ;  /* 0x0025700601007387 */ /* 0x000fde0000100a00 */
[----:B------:R-:W-:Y:S02]  /*343b0*/  NOP ;  /* 0x0000000000007918 */ /* 0x000fe40000000000 */
[----:B------:R0:W-:Y:S04]  /*343c0*/  STL.64 [R1+0x2e0], R16 ;  /* 0x0002e01001007387 */ /* 0x0001e80000100a00 */
[----:B------:R1:W-:Y:S04]  /*343d0*/  STL.64 [R1+0x2e8], R18 ;  /* 0x0002e81201007387 */ /* 0x0003e80000100a00 */
[----:B------:R-:W-:Y:S01]  /*343e0*/  STL.64 [R1+0x2568], R4 ;  /* 0x0025680401007387 */ /* 0x000fe20000100a00 */
[----:B--2---:R-:W-:-:S15]  /*343f0*/  HMMA.16816.F32 R8, R12, R4, R24 ;  /* 0x000000040c08723c */ /* 0x004fde0000001818 */
[----:B------:R-:W-:-:S04]  /*34400*/  NOP ;  /* 0x0000000000007918 */ /* 0x000fc80000000000 */
[----:B------:R-:W-:Y:S04]  /*34410*/  STL.64 [R1+0x2d0], R8 ;  /* 0x0002d00801007387 */ /* 0x000fe80000100a00 */
[----:B------:R-:W-:Y:S04]  /*34420*/  STL.64 [R1+0x2d8], R10 ;  /* 0x0002d80a01007387 */ /* 0x000fe80000100a00 */
        /* <DEDUP_REMOVED lines=90> */
[----:B------:R-:W4:Y:S04]  /*349d0*/  LDL.LU R10, [R1+0xa3c] ;  /* 0x000a3c00010a7983 */ /* 0x000f280000300800 */
        /* <DEDUP_REMOVED lines=15> */
[----:B----4-:R-:W-:Y:S01]  /*34ad0*/  IMAD R10, R10, 0x100, R0 ;  /* 0x000001000a0a7824 */ /* 0x010fe200078e0200 */
        /* <DEDUP_REMOVED lines=45> */
[----:B------:R-:W-:Y:S01]  /*34db0*/  STL.64 [R1+0x1b8], R6 ;  /* 0x0001b80601007387 */ /* 0x000fe20000100a00 */
[----:B---3--:R-:W-:Y:S02]  /*34dc0*/  IMAD R10, R17, 0x100, R16 ;  /* 0x00000100110a7824 */ /* 0x008fe400078e0210 */
[----:B--2---:R-:W-:Y:S01]  /*34dd0*/  IMAD R11, R19, 0x100, R18 ;  /* 0x00000100130b7824 */ /* 0x004fe200078e0212 */
[----:B------:R-:W2:Y:S04]  /*34de0*/  LDL.LU R16, [R1+0x120] ;  /* 0x0001200001107983 */ /* 0x000ea80000300800 */
[----:B------:R-:W2:Y:S04]  /*34df0*/  LDL.LU R17, [R1+0x124] ;  /* 0x0001240001117983 */ /* 0x000ea80000300800 */
[----:B------:R-:W3:Y:S04]  /*34e00*/  LDL.LU R18, [R1+0x128] ;  /* 0x0001280001127983 */ /* 0x000ee80000300800 */
[----:B------:R-:W3:Y:S04]  /*34e10*/  LDL.LU R19, [R1+0x12c] ;  /* 0x00012c0001137983 */ /* 0x000ee80000300800 */
[----:B---3--:R-:W-:Y:S04]  /*34e20*/  STL.64 [R1+0x2460], R18 ;  /* 0x0024601201007387 */ /* 0x008fe80000100a00 */
[----:B--2---:R0:W-:Y:S04]  /*34e30*/  STL.64 [R1+0x2458], R16 ;  /* 0x0024581001007387 */ /* 0x0041e80000100a00 */
[----:B0-----:R-:W2:Y:S04]  /*34e40*/  LDL.LU R16, [R1] ;  /* 0x0000000001107983 */ /* 0x001ea80000300800 */
[----:B--2---:R-:W-:Y:S04]  /*34e50*/  STL [R1+0x2468], R16 ;  /* 0x0024681001007387 */ /* 0x004fe80000100800 */
[----:B------:R-:W2:Y:S04]  /*34e60*/  LDL.LU R17, [R1+0x4] ;  /* 0x0000040001117983 */ /* 0x000ea80000300800 */
[----:B--2---:R-:W-:Y:S04]  /*34e70*/  STL [R1+0x246c], R17 ;  /* 0x00246c1101007387 */ /* 0x004fe80000100800 */
[----:B------:R-:W2:Y:S04]  /*34e80*/  LDL.LU R18, [R1+0x8] ;  /* 0x0000080001127983 */ /* 0x000ea80000300800 */
[----:B--2---:R0:W-:Y:S04]  /*34e90*/  STL [R1+0x2470], R18 ;  /* 0x0024701201007387 */ /* 0x0041e80000100800 */
[----:B------:R-:W2:Y:S04]  /*34ea0*/  LDL.LU R19, [R1+0xc] ;  /* 0x00000c0001137983 */ /* 0x000ea80000300800 */
[----:B0-----:R-:W2:Y:S04]  /*34eb0*/  LDL.LU R18, [R1+0xab0] ;  /* 0x000ab00001127983 */ /* 0x001ea80000300800 */
[----:B------:R-:W3:Y:S04]  /*34ec0*/  LDL.LU R17, [R1+0xab8] ;  /* 0x000ab80001117983 */ /* 0x000ee80000300800 */
[----:B------:R-:W3:Y:S04]  /*34ed0*/  LDL.LU R16, [R1+0xac0] ;  /* 0x000ac00001107983 */ /* 0x000ee80000300800 */
[----:B--2---:R-:W-:Y:S04]  /*34ee0*/  STL.64 [R1+0x2480], R18 ;  /* 0x0024801201007387 */ /* 0x004fe80000100a00 */
[----:B---3--:R0:W-:Y:S04]  /*34ef0*/  STL.64 [R1+0x2478], R16 ;  /* 0x0024781001007387 */ /* 0x0081e80000100a00 */
        /* <DEDUP_REMOVED lines=23> */
[----:B------:R-:W4:Y:S04]  /*35070*/  LDL.LU R5, [R1+0x194] ;  /* 0x0001940001057983 */ /* 0x000f280000300800 */
[----:B------:R-:W4:Y:S04]  /*35080*/  LDL.LU R6, [R1+0x198] ;  /* 0x0001980001067983 */ /* 0x000f280000300800 */
[----:B------:R-:W4:Y:S04]  /*35090*/  LDL.LU R7, [R1+0x19c] ;  /* 0x00019c0001077983 */ /* 0x000f280000300800 */
[----:B---3--:R-:W-:Y:S04]  /*350a0*/  STL.64 [R1+0x24b0], R18 ;  /* 0x0024b01201007387 */ /* 0x008fe80000100a00 */
[----:B--2---:R0:W-:Y:S04]  /*350b0*/  STL.64 [R1+0x24a8], R16 ;  /* 0x0024a81001007387 */ /* 0x0041e80000100a00 */
[----:B0-----:R-:W2:Y:S04]  /*350c0*/  LDL.LU R16, [R1+0x10] ;  /* 0x0000100001107983 */ /* 0x001ea80000300800 */
[----:B------:R-:W2:Y:S04]  /*350d0*/  LDL.LU R17, [R1+0x14] ;  /* 0x0000140001117983 */ /* 0x000ea80000300800 */
[----:B------:R-:W3:Y:S04]  /*350e0*/  LDL.LU R18, [R1+0x18] ;  /* 0x0000180001127983 */ /* 0x000ee80000300800 */
[----:B------:R-:W3:Y:S01]  /*350f0*/  LDL.LU R19, [R1+0x1c] ;  /* 0x00001c0001137983 */ /* 0x000ee20000300800 */
[----:B------:R-:W-:-:S02]  /*35100*/  IMAD R28, R21, 0x100, R20 ;  /* 0x00000100151c7824 */ /* 0x000fc400078e0214 */
[----:B------:R-:W-:Y:S01]  /*35110*/  IMAD R29, R23, 0x100, R22 ;  /* 0x00000100171d7824 */ /* 0x000fe200078e0216 */
[----:B---3--:R-:W-:Y:S04]  /*35120*/  STL.64 [R1+0x24d0], R18 ;  /* 0x0024d01201007387 */ /* 0x008fe80000100a00 */
        /* <DEDUP_REMOVED lines=9> */
[C---:B----4-:R-:W-:Y:S01]  /*351c0*/  HMMA.16816.F32 R4, R12.reuse, R8, R4 ;  /* 0x000000080c04723c */ /* 0x050fe20000001804 */
        /* <DEDUP_REMOVED lines=89> */
[----:B------:R-:W-:-:S07]  /*35760*/  F2FP.F16.E4M3.UNPACK_B R15, R29 ;  /* 0x0000001dff0f723e */ /* 0x000fce00020006ff */
[----:B----4-:R-:W-:-:S15]  /*35770*/  HMMA.16816.F32 R20, R12, R8, R20 ;  /* 0x000000080c14723c */ /* 0x010fde0000001814 */
[----:B------:R-:W-:-:S04]  /*35780*/  NOP ;  /* 0x0000000000007918 */ /* 0x000fc80000000000 */
[----:B------:R-:W-:Y:S04]  /*35790*/  STL.64 [R1+0x160], R20 ;  /* 0x0001601401007387 */ /* 0x000fe80000100a00 */
[----:B------:R0:W-:Y:S04]  /*357a0*/  STL.64 [R1+0x168], R22 ;  /* 0x0001681601007387 */ /* 0x0001e80000100a00 */
[----:B0-----:R-:W3:Y:S04]  /*357b0*/  LDL.LU.64 R22, [R1+0x2450] ;  /* 0x0024500001167983 */ /* 0x001ee80000300a00 */
[----:B------:R-:W4:Y:S04]  /*357c0*/  LDL.LU.64 R20, [R1+0x2448] ;  /* 0x0024480001147983 */ /* 0x000f280000300a00 */
[----:B------:R-:W3:Y:S01]  /*357d0*/  LDL.LU R0, [R1+0xb24] ;  /* 0x000b240001007983 */ /* 0x000ee20000300800 */
[----:B--2---:R-:W-:-:S15]  /*357e0*/  HMMA.16816.F32 R16, R12, R6, R16 ;  /* 0x000000060c10723c */ /* 0x004fde0000001810 */
[----:B------:R-:W-:-:S04]  /*357f0*/  NOP ;  /* 0x0000000000007918 */ /* 0x000fc80000000000 */
[----:B------:R-:W-:Y:S04]  /*35800*/  STL.64 [R1+0x150], R16 ;  /* 0x0001501001007387 */ /* 0x000fe80000100a00 */
[----:B------:R0:W-:Y:S02]  /*35810*/  STL.64 [R1+0x158], R18 ;  /* 0x0001581201007387 */ /* 0x0001e40000100a00 */
[----:B0-----:R-:W-:Y:S02]  /*35820*/  HMMA.16816.F32 R16, R12, R4, R24 ;  /* 0x000000040c10723c */ /* 0x001fe40000001818 */
[----:B------:R-:W-:Y:S04]  /*35830*/  STL.64 [R1+0x2430], R6 ;  /* 0x0024300601007387 */ /* 0x000fe80000100a00 */
[----:B------:R-:W-:-:S13]  /*35840*/  STL.64 [R1+0x2428], R4 ;  /* 0x0024280401007387 */ /* 0x000fda0000100a00 */
[----:B------:R-:W-:Y:S04]  /*35850*/  STL.64 [R1+0x140], R16 ;  /* 0x0001401001007387 */ /* 0x000fe80000100a00 */
[----:B------:R4:W-:Y:S04]  /*35860*/  STL.64 [R1+0x148], R18 ;  /* 0x0001481201007387 */ /* 0x0009e80000100a00 */
        /* <DEDUP_REMOVED lines=8> */
[----:B----4-:R-:W-:-:S02]  /*358f0*/  IMAD.MOV.U32 R19, RZ, RZ, R20 ;  /* 0x000000ffff137224 */ /* 0x010fc400078e0014 */
[----:B------:R-:W-:Y:S01]  /*35900*/  IMAD.MOV.U32 R18, RZ, RZ, R21 ;  /* 0x000000ffff127224 */ /* 0x000fe200078e0015 */
[----:B------:R-:W4:Y:S01]  /*35910*/  LDL.LU R20, [R1+0xaf0] ;  /* 0x000af00001147983 */ /* 0x000f220000300800 */
[----:B---3--:R-:W-:-:S03]  /*35920*/  IMAD.MOV.U32 R17, RZ, RZ, R22 ;  /* 0x000000ffff117224 */ /* 0x008fc600078e0016 */
[----:B------:R-:W4:Y:S01]  /*35930*/  LDL.LU R21, [R1+0xaf8] ;  /* 0x000af80001157983 */ /* 0x000f220000300800 */
[----:B------:R-:W-:-:S03]  /*35940*/  IMAD.MOV.U32 R16, RZ, RZ, R23 ;  /* 0x000000ffff107224 */ /* 0x000fc600078e0017 */
[----:B------:R-:W3:Y:S04]  /*35950*/  LDL.LU R22, [R1+0xb00] ;  /* 0x000b000001167983 */ /* 0x000ee80000300800 */
[----:B------:R-:W3:Y:S04]  /*35960*/  LDL.LU R23, [R1+0xb08] ;  /* 0x000b080001177983 */ /* 0x000ee80000300800 */
[----:B---3--:R-:W-:Y:S04]  /*35970*/  STL.64 [R1+0x2410], R22 ;  /* 0x0024101601007387 */ /* 0x008fe80000100a00 */
[----:B----4-:R0:W-:Y:S04]  /*35980*/  STL.64 [R1+0x2408], R20 ;  /* 0x0024081401007387 */ /* 0x0101e80000100a00 */
[----:B0-----:R-:W3:Y:S04]  /*35990*/  LDL.LU R20, [R1+0xa0] ;  /* 0x0000a00001147983 */ /* 0x001ee80000300800 */
[----:B------:R-:W3:Y:S04]  /*359a0*/  LDL.LU R21, [R1+0xa4] ;  /* 0x0000a40001157983 */ /* 0x000ee80000300800 */
[----:B------:R-:W4:Y:S04]  /*359b0*/  LDL.LU R22, [R1+0xa8] ;  /* 0x0000a80001167983 */ /* 0x000f280000300800 */
[----:B------:R-:W4:Y:S04]  /*359c0*/  LDL.LU R23, [R1+0xac] ;  /* 0x0000ac0001177983 */ /* 0x000f280000300800 */
[----:B------:R-:W2:Y:S04]  /*359d0*/  LDL.LU R4, [R1+0x110] ;  /* 0x0001100001047983 */ /* 0x000ea80000300800 */
[----:B------:R-:W2:Y:S04]  /*359e0*/  LDL.LU R5, [R1+0x114] ;  /* 0x0001140001057983 */ /* 0x000ea80000300800 */
[----:B------:R-:W2:Y:S04]  /*359f0*/  LDL.LU R6, [R1+0x118] ;  /* 0x0001180001067983 */ /* 0x000ea80000300800 */
[----:B------:R-:W2:Y:S04]  /*35a00*/  LDL.LU R7, [R1+0x11c] ;  /* 0x00011c0001077983 */ /* 0x000ea80000300800 */
[----:B----4-:R-:W-:Y:S04]  /*35a10*/  STL.64 [R1+0x2420], R22 ;  /* 0x0024201601007387 */ /* 0x010fe80000100a00 */
[----:B---3--:R0:W-:Y:S04]  /*35a20*/  STL.64 [R1+0x2418], R20 ;  /* 0x0024181401007387 */ /* 0x0081e80000100a00 */
[----:B0-----:R-:W3:Y:S04]  /*35a30*/  LDL.LU R20, [R1+0x100] ;  /* 0x0001000001147983 */ /* 0x001ee80000300800 */
[----:B------:R-:W3:Y:S04]  /*35a40*/  LDL.LU R21, [R1+0x104] ;  /* 0x0001040001157983 */ /* 0x000ee80000300800 */
[----:B------:R-:W3:Y:S04]  /*35a50*/  LDL.LU R22, [R1+0x108] ;  /* 0x0001080001167983 */ /* 0x000ee80000300800 */
[----:B------:R-:W3:Y:S04]  /*35a60*/  LDL.LU R23, [R1+0x10c] ;  /* 0x00010c0001177983 */ /* 0x000ee80000300800 */
[----:B------:R-:W-:Y:S04]  /*35a70*/  STL.64 [R1+0x23e0], R18 ;  /* 0x0023e01201007387 */ /* 0x000fe80000100a00 */
[----:B------:R0:W-:Y:S04]  /*35a80*/  STL.64 [R1+0x23d8], R16 ;  /* 0x0023d81001007387 */ /* 0x0001e80000100a00 */
[----:B0-----:R-:W4:Y:S04]  /*35a90*/  LDL.LU R16, [R1+0xc0] ;  /* 0x0000c00001107983 */ /* 0x001f280000300800 */
[----:B------:R-:W4:Y:S04]  /*35aa0*/  LDL.LU R17, [R1+0xc4] ;  /* 0x0000c40001117983 */ /* 0x000f280000300800 */
[----:B------:R-:W3:Y:S04]  /*35ab0*/  LDL.LU R18, [R1+0xc8] ;  /* 0x0000c80001127983 */ /* 0x000ee80000300800 */
[----:B------:R-:W3:Y:S01]  /*35ac0*/  LDL.LU R19, [R1+0xcc] ;  /* 0x0000cc0001137983 */ /* 0x000ee20000300800 */
[----:B--2---:R-:W-:-:S02]  /*35ad0*/  IMAD R10, R10, 0x100, R24 ;  /* 0x000001000a0a7824 */ /* 0x004fc400078e0218 */
[----:B------:R-:W-:Y:S02]  /*35ae0*/  IMAD R11, R11, 0x100, R25 ;  /* 0x000001000b0b7824 */ /* 0x000fe400078e0219 */
[----:B------:R-:W-:Y:S02]  /*35af0*/  IMAD R28, R28, 0x100, R26 ;  /* 0x000001001c1c7824 */ /* 0x000fe400078e021a */
[----:B------:R-:W-:Y:S01]  /*35b00*/  IMAD R29, R29, 0x100, R27 ;  /* 0x000001001d1d7824 */ /* 0x000fe200078e021b */
[----:B---3--:R-:W-:Y:S04]  /*35b10*/  STL.64 [R1+0x23f0], R18 ;  /* 0x0023f01201007387 */ /* 0x008fe80000100a00 */
[----:B----4-:R0:W-:Y:S04]  /*35b20*/  STL.64 [R1+0x23e8], R16 ;  /* 0x0023e81001007387 */ /* 0x0101e80000100a00 */
[----:B0-----:R-:W2:Y:S04]  /*35b30*/  LDL.LU R16, [R1+0xd0] ;  /* 0x0000d00001107983 */ /* 0x001ea80000300800 */
[----:B------:R-:W2:Y:S04]  /*35b40*/  LDL.LU R17, [R1+0xd4] ;  /* 0x0000d40001117983 */ /* 0x000ea80000300800 */
[----:B------:R-:W2:Y:S04]  /*35b50*/  LDL.LU R18, [R1+0xd8] ;  /* 0x0000d80001127983 */ /* 0x000ea80000300800 */
[----:B------:R-:W2:Y:S04]  /*35b60*/  LDL.LU R19, [R1+0xdc] ;  /* 0x0000dc0001137983 */ /* 0x000ea80000300800 */
[----:B------:R-:W3:Y:S04]  /*35b70*/  LDL.LU R24, [R1+0x2444] ;  /* 0x0024440001187983 */ /* 0x000ee80000300800 */
[----:B------:R-:W3:Y:S04]  /*35b80*/  LDL.LU R25, [R1+0x2440] ;  /* 0x0024400001197983 */ /* 0x000ee80000300800 */
[----:B------:R-:W3:Y:S04]  /*35b90*/  LDL.LU R26, [R1+0x243c] ;  /* 0x00243c00011a7983 */ /* 0x000ee80000300800 */
[----:B------:R-:W3:Y:S02]  /*35ba0*/  LDL.LU R27, [R1+0x2438] ;  /* 0x00243800011b7983 */ /* 0x000ee40000300800 */
[----:B---3--:R-:W-:Y:S02]  /*35bb0*/  HMMA.16816.F32 R12, R12, R2, R24 ;  /* 0x000000020c0c723c */ /* 0x008fe40000001818 */
[----:B------:R-:W3:Y:S04]  /*35bc0*/  LDL.LU R24, [R1+0xafc] ;  /* 0x000afc0001187983 */ /* 0x000ee80000300800 */
[----:B------:R-:W4:-:S13]  /*35bd0*/  LDL.LU R25, [R1+0xb04] ;  /* 0x000b040001197983 */ /* 0x000f1a0000300800 */
[----:B------:R0:W-:Y:S04]  /*35be0*/  STL.64 [R1+0xe0], R12 ;  /* 0x0000e00c01007387 */ /* 0x0001e80000100a00 */
[----:B------:R1:W-:Y:S04]  /*35bf0*/  STL.64 [R1+0xe8], R14 ;  /* 0x0000e80e01007387 */ /* 0x0003e80000100a00 */
[----:B------:R-:W2:Y:S04]  /*35c00*/  LDL.LU R26, [R1+0xb1c] ;  /* 0x000b1c00011a7983 */ /* 0x000ea80000300800 */
[----:B------:R-:W2:Y:S01]  /*35c10*/  LDL.LU R27, [R1+0xb28] ;  /* 0x000b2800011b7983 */ /* 0x000ea20000300800 */
[----:B0-----:R-:W-:-:S02]  /*35c20*/  F2FP.F16.E4M3.UNPACK_B R12, R10 ;  /* 0x0000000aff0c723e */ /* 0x001fc400020006ff */
[----:B------:R-:W-:Y:S02]  /*35c30*/  F2FP.F16.E4M3.UNPACK_B R13, R11 ;  /* 0x0000000bff0d723e */ /* 0x000fe400020006ff */
[----:B-1----:R-:W-:Y:S02]  /*35c40*/  F2FP.F16.E4M3.UNPACK_B R14, R28 ;  /* 0x0000001cff0e723e */ /* 0x002fe400020006ff */
        /* <DEDUP_REMOVED lines=28> */
[----:B----4-:R-:W-:Y:S01]  /*35e10*/  IMAD R25, R25, 0x100, R23 ;  /* 0x0000010019197824 */ /* 0x010fe200078e0217 */
[----:B------:R-:W3:Y:S04]  /*35e20*/  LDL.LU R22, [R1+0x23fc] ;  /* 0x0023fc0001167983 */ /* 0x000ee80000300800 */
[----:B------:R-:W3:Y:S02]  /*35e30*/  LDL.LU R23, [R1+0x23f8] ;  /* 0x0023f80001177983 */ /* 0x000ee40000300800 */
[----:B---3--:R-:W-:Y:S02]  /*35e40*/  HMMA.16816.F32 R12, R12, R2, R20 ;  /* 0x000000020c0c723c */ /* 0x008fe40000001814 */
[----:B------:R-:W2:Y:S04]  /*35e50*/  LDL.LU R21, [R1+0xb10] ;  /* 0x000b100001157983 */ /* 0x000ea80000300800 */
[----:B------:R-:W2:-:S13]  /*35e60*/  LDL.LU R22, [R1+0xb0c] ;  /* 0x000b0c0001167983 */ /* 0x000e9a0000300800 */
[----:B------:R0:W-:Y:S04]  /*35e70*/  STL.64 [R1+0xa0], R12 ;  /* 0x0000a00c01007387 */ /* 0x0001e80000100a00 */
[----:B------:R1:W-:Y:S04]  /*35e80*/  STL.64 [R1+0xa8], R14 ;  /* 0x0000a80e01007387 */ /* 0x0003e80000100a00 */
[----:B------:R-:W3:Y:S01]  /*35e90*/  LDL.LU R23, [R1+0xb18] ;  /* 0x000b180001177983 */ /* 0x000ee20000300800 */
        /* <DEDUP_REMOVED lines=21> */
[----:B------:R-:W4:Y:S04]  /*35ff0*/  LDL.LU.64 R16, [R1+0x23c8] ;  /* 0x0023c80001107983 */ /* 0x000f280000300a00 */
[----:B------:R-:W-:Y:S04]  /*36000*/  STL.64 [R1+0x23c0], R6 ;  /* 0x0023c00601007387 */ /* 0x000fe80000100a00 */
[----:B------:R4:W-:Y:S04]  /*36010*/  STL.64 [R1+0x23b8], R4 ;  /* 0x0023b80401007387 */ /* 0x0009e80000100a00 */
[----:B------:R-:W-:Y:S04]  /*36020*/  STL [R1+0x23a0], R2 ;  /* 0x0023a00201007387 */ /* 0x000fe80000100800 */
[----:B------:R-:W-:Y:S01]  /*36030*/  STL [R1+0x239c], R3 ;  /* 0x00239c0301007387 */ /* 0x000fe20000100800 */
[----:B----4-:R-:W-:-:S15]  /*36040*/  HMMA.16816.F32 R4, R12, R2, R16 ;  /* 0x000000020c04723c */ /* 0x010fde0000001810 */
[----:B------:R-:W-:-:S04]  /*36050*/  NOP ;  /* 0x0000000000007918 */ /* 0x000fc80000000000 */
[----:B------:R0:W-:Y:S04]  /*36060*/  STL.64 [R1+0x30], R4 ;  /* 0x0000300401007387 */ /* 0x0001e80000100a00 */
[----:B------:R1:W-:Y:S04]  /*36070*/  STL.64 [R1+0x38], R6 ;  /* 0x0000380601007387 */ /* 0x0003e80000100a00 */
[----:B------:R-:W4:Y:S01]  /*36080*/  LDL.LU R18, [R1+0xb60] ;  /* 0x000b600001127983 */ /* 0x000f220000300800 */
[----:B--2---:R-:W-:Y:S02]  /*36090*/  IMAD R10, R22, 0x100, R21 ;  /* 0x00000100160a7824 */ /* 0x004fe400078e0215 */
[----:B------:R-:W-:-:S02]  /*360a0*/  IMAD R20, R26, 0x100, R28 ;  /* 0x000001001a147824 */ /* 0x000fc400078e021c */
[----:B------:R-:W-:Y:S02]  /*360b0*/  IMAD R21, R0, 0x100, R27 ;  /* 0x0000010000157824 */ /* 0x000fe400078e021b */
[----:B---3--:R-:W-:Y:S01]  /*360c0*/  IMAD R11, R29, 0x100, R23 ;  /* 0x000001001d0b7824 */ /* 0x008fe200078e0217 */
[----:B------:R-:W-:Y:S02]  /*360d0*/  F2FP.F16.E4M3.UNPACK_B R14, R20 ;  /* 0x00000014ff0e723e */ /* 0x000fe400020006ff */
[----:B------:R-:W-:Y:S02]  /*360e0*/  F2FP.F16.E4M3.UNPACK_B R15, R21 ;  /* 0x00000015ff0f723e */ /* 0x000fe400020006ff */
[----:B------:R-:W-:Y:S02]  /*360f0*/  F2FP.F16.E4M3.UNPACK_B R12, R10 ;  /* 0x0000000aff0c723e */ /* 0x000fe400020006ff */
[----:B------:R-:W-:Y:S01]  /*36100*/  F2FP.F16.E4M3.UNPACK_B R13, R11 ;  /* 0x0000000bff0d723e */ /* 0x000fe200020006ff */
[----:B----4-:R2:W-:Y:S04]  /*36110*/  STL [R1+0x23a4], R18 ;  /* 0x0023a41201007387 */ /* 0x0105e80000100800 */
[----:B------:R-:W3:Y:S04]  /*36120*/  LDL.LU R19, [R1+0xb5c] ;  /* 0x000b5c0001137983 */ /* 0x000ee80000300800 */
[----:B------:R-:W4:Y:S04]  /*36130*/  LDL.LU R29, [R1+0xb68] ;  /* 0x000b6800011d7983 */ /* 0x000f280000300800 */
        /* <DEDUP_REMOVED lines=9> */
[----:B0-----:R-:W3:Y:S04]  /*361d0*/  LDL.LU R4, [R1+0x480] ;  /* 0x0004800001047983 */ /* 0x001ee80000300800 */
[----:B------:R-:W3:Y:S04]  /*361e0*/  LDL.LU R5, [R1+0x484] ;  /* 0x0004840001057983 */ /* 0x000ee80000300800 */
[----:B-1----:R-:W3:Y:S04]  /*361f0*/  LDL.LU R6, [R1+0x488] ;  /* 0x0004880001067983 */ /* 0x002ee80000300800 */
[----:B------:R-:W3:Y:S04]  /*36200*/  LDL.LU R7, [R1+0x48c] ;  /* 0x00048c0001077983 */ /* 0x000ee80000300800 */
[----:B--2---:R-:W3:Y:S04]  /*36210*/  LDL.LU R18, [R1+0xb30] ;  /* 0x000b300001127983 */ /* 0x004ee80000300800 */
[----:B------:R-:W2:Y:S04]  /*36220*/  LDL.LU R10, [R1+0xb2c] ;  /* 0x000b2c00010a7983 */ /* 0x000ea80000300800 */
[----:B------:R-:W2:Y:S04]  /*36230*/  LDL.LU R2, [R1+0xb38] ;  /* 0x000b380001027983 */ /* 0x000ea80000300800 */
[----:B------:R-:W2:Y:S04]  /*36240*/  LDL.LU R11, [R1+0xb34] ;  /* 0x000b3400010b7983 */ /* 0x000ea80000300800 */
[----:B------:R-:W2:Y:S04]  /*36250*/  LDL.LU R3, [R1+0xb40] ;  /* 0x000b400001037983 */ /* 0x000ea80000300800 */
[----:B------:R-:W2:Y:S04]  /*36260*/  LDL.LU R16, [R1+0xb3c] ;  /* 0x000b3c0001107983 */ /* 0x000ea80000300800 */
[----:B------:R-:W2:Y:S04]  /*36270*/  LDL.LU R0, [R1+0xb48] ;  /* 0x000b480001007983 */ /* 0x000ea80000300800 */
[----:B------:R-:W2:Y:S04]  /*36280*/  LDL.LU R17, [R1+0xb44] ;  /* 0x000b440001117983 */ /* 0x000ea80000300800 */
[----:B---3--:R-:W-:Y:S04]  /*36290*/  STL.64 [R1+0x23b0], R18 ;  /* 0x0023b01201007387 */ /* 0x008fe80000100a00 */
[----:B--2---:R0:W-:Y:S04]  /*362a0*/  STL.64 [R1+0x23a8], R16 ;  /* 0x0023a81001007387 */ /* 0x0041e80000100a00 */
[----:B0-----:R-:W2:Y:S04]  /*362b0*/  LDL.LU R16, [R1+0x460] ;  /* 0x0004600001107983 */ /* 0x001ea80000300800 */
[----:B------:R-:W2:Y:S04]  /*362c0*/  LDL.LU R17, [R1+0x464] ;  /* 0x0004640001117983 */ /* 0x000ea80000300800 */
[----:B------:R-:W2:Y:S04]  /*362d0*/  LDL.LU R18, [R1+0x468] ;  /* 0x0004680001127983 */ /* 0x000ea80000300800 */
[----:B------:R-:W2:Y:S04]  /*362e0*/  LDL.LU R19, [R1+0x46c] ;  /* 0x00046c0001137983 */ /* 0x000ea80000300800 */
[----:B------:R-:W-:Y:S04]  /*362f0*/  STL.64 [R1+0x2360], R22 ;  /* 0x0023601601007387 */ /* 0x000fe80000100a00 */
        /* <DEDUP_REMOVED lines=26> */
[----:B0-----:R-:W3:Y:S04]  /*364a0*/  LDL.LU.64 R6, [R1+0x23c0] ;  /* 0x0023c00001067983 */ /* 0x001ee80000300a00 */
[----:B------:R-:W2:Y:S01]  /*364b0*/  LDL.LU.64 R4, [R1+0x23b8] ;  /* 0x0023b80001047983 */ /* 0x000ea20000300a00 */
[C---:B---3--:R-:W-:Y:S08]  /*364c0*/  HMMA.16816.F32 R24, R12.reuse, R6, R24 ;  /* 0x000000060c18723c */ /* 0x048ff00000001818 */
[----:B--2---:R-:W-:Y:S11]  /*364d0*/  HMMA.16816.F32 R16, R12, R4, R16 ;  /* 0x000000040c10723c */ /* 0x004ff60000001810 */
[----:B------:R0:W-:Y:S04]  /*364e0*/  STL.64 [R1+0x80], R24 ;  /* 0x0000801801007387 */ /* 0x0001e80000100a00 */
[----:B------:R1:W-:Y:S04]  /*364f0*/  STL.64 [R1+0x88], R26 ;  /* 0x0000881a01007387 */ /* 0x0003e80000100a00 */
[----:B0-----:R-:W2:Y:S04]  /*36500*/  LDL.LU R24, [R1+0x2b0] ;  /* 0x0002b00001187983 */ /* 0x001ea80000300800 */
[----:B------:R-:W2:Y:S04]  /*36510*/  LDL.LU R25, [R1+0x2b4] ;  /* 0x0002b40001197983 */ /* 0x000ea80000300800 */
[----:B-1----:R-:W2:Y:S04]  /*36520*/  LDL.LU R26, [R1+0x2b8] ;  /* 0x0002b800011a7983 */ /* 0x002ea80000300800 */
[----:B------:R-:W2:Y:S04]  /*36530*/  LDL.LU R27, [R1+0x2bc] ;  /* 0x0002bc00011b7983 */ /* 0x000ea80000300800 */
[----:B------:R-:W-:Y:S04]  /*36540*/  STL.64 [R1+0x70], R16 ;  /* 0x0000701001007387 */ /* 0x000fe80000100a00 */
[----:B------:R0:W-:Y:S04]  /*36550*/  STL.64 [R1+0x78], R18 ;  /* 0x0000781201007387 */ /* 0x0001e80000100a00 */
[----:B0-----:R-:W3:Y:S04]  /*36560*/  LDL.LU.64 R18, [R1+0x23b0] ;  /* 0x0023b00001127983 */ /* 0x001ee80000300a00 */
[----:B------:R-:W2:Y:S01]  /*36570*/  LDL.LU.64 R16, [R1+0x23a8] ;  /* 0x0023a80001107983 */ /* 0x000ea20000300a00 */
[----:B------:R-:W-:-:S02]  /*36580*/  IMAD R11, R11, 0x100, R2 ;  /* 0x000001000b0b7824 */ /* 0x000fc400078e0202 */
[----:B---3--:R-:W-:Y:S02]  /*36590*/  IMAD R10, R10, 0x100, R18 ;  /* 0x000001000a0a7824 */ /* 0x008fe400078e0212 */
[----:B--2---:R-:W-:Y:S01]  /*365a0*/  IMAD R16, R16, 0x100, R3 ;  /* 0x0000010010107824 */ /* 0x004fe200078e0203 */
[----:B------:R-:W2:Y:S04]  /*365b0*/  LDL.LU R18, [R1+0x23a4] ;  /* 0x0023a40001127983 */ /* 0x000ea80000300800 */
[----:B------:R-:W3:Y:S04]  /*365c0*/  LDL.LU R2, [R1+0x23a0] ;  /* 0x0023a00001027983 */ /* 0x000ee80000300800 */
[----:B------:R-:W3:Y:S01]  /*365d0*/  LDL.LU R3, [R1+0x239c] ;  /* 0x00239c0001037983 */ /* 0x000ee20000300800 */
[----:B------:R-:W-:-:S03]  /*365e0*/  IMAD R17, R17, 0x100, R0 ;  /* 0x0000010011117824 */ /* 0x000fc600078e0200 */
[----:B------:R-:W2:Y:S01]  /*365f0*/  LDL.LU R0, [R1+0x2398] ;  /* 0x0023980001007983 */ /* 0x000ea20000300800 */
[----:B---3--:R-:W-:Y:S03]  /*36600*/  HMMA.16816.F32 R12, R12, R2, R20 ;  /* 0x000000020c0c723c */ /* 0x008fe60000001814 */
        /* <DEDUP_REMOVED lines=8> */
[----:B------:R-:W2:Y:S04]  /*36690*/  LDL.LU R10, [R1+0xb54] ;  /* 0x000b5400010a7983 */ /* 0x000ea80000300800 */
        /* <DEDUP_REMOVED lines=21> */
[----:B---3--:R-:W-:Y:S02]  /*367f0*/  HMMA.16816.F32 R20, R12, R2, R20 ;  /* 0x000000020c14723c */ /* 0x008fe40000001814 */
[----:B------:R-:W3:-:S15]  /*36800*/  LDL.LU R12, [R1+0x2c0] ;  /* 0x0002c000010c7983 */ /* 0x000ede0000300800 */
[----:B------:R-:W-:Y:S02]  /*36810*/  NOP ;  /* 0x0000000000007918 */ /* 0x000fe40000000000 */
[----:B------:R0:W-:Y:S04]  /*36820*/  STL.64 [R1+0x10], R20 ;  /* 0x0000101401007387 */ /* 0x0001e80000100a00 */
[----:B------:R1:W-:Y:S04]  /*36830*/  STL.64 [R1+0x18], R22 ;  /* 0x0000181601007387 */ /* 0x0003e80000100a00 */
[----:B------:R-:W3:Y:S04]  /*36840*/  LDL.LU R13, [R1+0x2c4] ;  /* 0x0002c400010d7983 */ /* 0x000ee80000300800 */
[----:B------:R-:W3:Y:S04]  /*36850*/  LDL.LU R14, [R1+0x2c8] ;  /* 0x0002c800010e7983 */ /* 0x000ee80000300800 */
[----:B------:R-:W3:Y:S01]  /*36860*/  LDL.LU R15, [R1+0x2cc] ;  /* 0x0002cc00010f7983 */ /* 0x000ee20000300800 */
[----:B--2---:R-:W-:-:S02]  /*36870*/  IMAD R16, R16, 0x100, R17 ;  /* 0x0000010010107824 */ /* 0x004fc400078e0211 */
[----:B------:R-:W-:Y:S02]  /*36880*/  IMAD R18, R19, 0x100, R18 ;  /* 0x0000010013127824 */ /* 0x000fe400078e0212 */
[----:B------:R-:W-:Y:S02]  /*36890*/  IMAD R17, R10, 0x100, R11 ;  /* 0x000001000a117824 */ /* 0x000fe400078e020b */
[----:B----4-:R-:W-:Y:S01]  /*368a0*/  IMAD R19, R28, 0x100, R29 ;  /* 0x000001001c137824 */ /* 0x010fe200078e021d */
[----:B------:R-:W-:Y:S02]  /*368b0*/  F2FP.F16.E4M3.UNPACK_B R16, R16 ;  /* 0x00000010ff10723e */ /* 0x000fe400020006ff */
[----:B------:R-:W-:Y:S02]  /*368c0*/  F2FP.F16.E4M3.UNPACK_B R18, R18 ;  /* 0x00000012ff12723e */ /* 0x000fe400020006ff */
[----:B------:R-:W-:Y:S02]  /*368d0*/  F2FP.F16.E4M3.UNPACK_B R17, R17 ;  /* 0x00000011ff11723e */ /* 0x000fe400020006ff */
[----:B------:R-:W-:Y:S01]  /*368e0*/  F2FP.F16.E4M3.UNPACK_B R19, R19 ;  /* 0x00000013ff13723e */ /* 0x000fe200020006ff */
[----:B0-----:R-:W2:Y:S01]  /*368f0*/  LDL.LU R20, [R1+0x2a0] ;  /* 0x0002a00001147983 */ /* 0x001ea20000300800 */
[----:B-1----:R-:W-:-:S03]  /*36900*/  IMAD.MOV.U32 R23, RZ, RZ, R0 ;  /* 0x000000ffff177224 */ /* 0x002fc600078e0000 */
[----:B------:R-:W2:Y:S04]  /*36910*/  LDL.LU R21, [R1+0x2a4] ;  /* 0x0002a40001157983 */ /* 0x000ea80000300800 */
[----:B------:R-:W2:Y:S04]  /*36920*/  LDL.LU R22, [R1+0x2a8] ;  /* 0x0002a80001167983 */ /* 0x000ea80000300800 */
[----:B------:R0:W-:Y:S01]  /*36930*/  STL [R1+0x2350], R3 ;  /* 0x0023500301007387 */ /* 0x0001e20000100800 */
[C---:B------:R-:W-:Y:S08]  /*36940*/  HMMA.16816.F32 R24, R16.reuse, R6, R24 ;  /* 0x000000061018723c */ /* 0x040ff00000001818 */
[----:B---3--:R-:W-:-:S15]  /*36950*/  HMMA.16816.F32 R8, R16, R8, R12 ;  /* 0x000000081008723c */ /* 0x008fde000000180c */
[----:B------:R-:W-:-:S04]  /*36960*/  NOP ;  /* 0x0000000000007918 */ /* 0x000fc80000000000 */
[----:B------:R-:W-:Y:S01]  /*36970*/  IMAD.MOV.U32 R0, RZ, RZ, R11 ;  /* 0x000000ffff007224 */ /* 0x000fe200078e000b */
[----:B------:R1:W-:Y:S04]  /*36980*/  STL.64 [R1], R8 ;  /* 0x0000000801007387 */ /* 0x0003e80000100a00 */
[----:B------:R-:W-:Y:S04]  /*36990*/  STL [R1+0x8], R10 ;  /* 0x0000080a01007387 */ /* 0x000fe80000100800 */
[----:B------:R3:W-:Y:S04]  /*369a0*/  STL [R1+0x2048], R0 ;  /* 0x0020480001007387 */ /* 0x0007e80000100800 */
[----:B0-----:R-:W4:Y:S04]  /*369b0*/  LDL.LU R3, [R1+0xb70] ;  /* 0x000b700001037983 */ /* 0x001f280000300800 */
[----:B------:R-:W4:Y:S04]  /*369c0*/  LDL.LU R12, [R1+0xb6c] ;  /* 0x000b6c00010c7983 */ /* 0x000f280000300800 */
[----:B------:R-:W4:Y:S04]  /*369d0*/  LDL.LU R13, [R1+0xb74] ;  /* 0x000b7400010d7983 */ /* 0x000f280000300800 */
[----:B------:R-:W4:Y:S04]  /*369e0*/  LDL.LU R14, [R1+0xb7c] ;  /* 0x000b7c00010e7983 */ /* 0x000f280000300800 */
[----:B------:R-:W4:Y:S04]  /*369f0*/  LDL.LU R6, [R1+0xb88] ;  /* 0x000b880001067983 */ /* 0x000f280000300800 */
[----:B------:R-:W4:Y:S04]  /*36a00*/  LDL.LU R15, [R1+0xb84] ;  /* 0x000b8400010f7983 */ /* 0x000f280000300800 */
[----:B-1----:R-:W4:Y:S04]  /*36a10*/  LDL.LU R8, [R1+0x598] ;  /* 0x0005980001087983 */ /* 0x002f280000300800 */
[----:B------:R-:W4:Y:S04]  /*36a20*/  LDL.LU R9, [R1+0x59c] ;  /* 0x00059c0001097983 */ /* 0x000f280000300800 */
[----:B------:R-:W4:Y:S04]  /*36a30*/  LDL.LU R7, [R1+0x5a8] ;  /* 0x0005a80001077983 */ /* 0x000f280000300800 */
[----:B---3--:R-:W3:Y:S04]  /*36a40*/  LDL.LU R0, [R1+0x5ac] ;  /* 0x0005ac0001007983 */ /* 0x008ee80000300800 */
[----:B------:R-:W3:Y:S04]  /*36a50*/  LDL.LU R11, [R1+0x5b8] ;  /* 0x0005b800010b7983 */ /* 0x000ee80000300800 */
[----:B------:R-:W3:Y:S01]  /*36a60*/  LDL.LU R10, [R1+0x5bc] ;  /* 0x0005bc00010a7983 */ /* 0x000ee20000300800 */
[----:B--2---:R-:W-:Y:S03]  /*36a70*/  HMMA.16816.F32 R20, R16, R4, R20 ;  /* 0x000000041014723c */ /* 0x004fe60000001814 */
[----:B---3--:R-:W-:Y:S04]  /*36a80*/  STL.64 [R1+0x2348], R10 ;  /* 0x0023480a01007387 */ /* 0x008fe80000100a00 */
[----:B----4-:R0:W-:Y:S04]  /*36a90*/  STL.64 [R1+0x2340], R8 ;  /* 0x0023400801007387 */ /* 0x0101e80000100a00 */
[----:B0-----:R-:W2:Y:S04]  /*36aa0*/  LDL.LU R8, [R1+0x240] ;  /* 0x0002400001087983 */ /* 0x001ea80000300800 */
[----:B------:R-:W2:Y:S04]  /*36ab0*/  LDL.LU R9, [R1+0x244] ;  /* 0x0002440001097983 */ /* 0x000ea80000300800 */
[----:B------:R-:W2:Y:S04]  /*36ac0*/  LDL.LU R10, [R1+0x248] ;  /* 0x00024800010a7983 */ /* 0x000ea80000300800 */
[----:B------:R-:W2:Y:S04]  /*36ad0*/  LDL.LU R11, [R1+0x24c] ;  /* 0x00024c00010b7983 */ /* 0x000ea80000300800 */
[----:B------:R-:W3:Y:S04]  /*36ae0*/  LDL.LU R29, [R1+0x5c8] ;  /* 0x0005c800011d7983 */ /* 0x000ee80000300800 */
[----:B------:R-:W-:Y:S04]  /*36af0*/  STL.64 [R1+0x1fa0], R26 ;  /* 0x001fa01a01007387 */ /* 0x000fe80000100a00 */
[----:B------:R0:W-:Y:S04]  /*36b00*/  STL.64 [R1+0x1f98], R24 ;  /* 0x001f981801007387 */ /* 0x0001e80000100a00 */
[----:B0-----:R-:W4:Y:S04]  /*36b10*/  LDL.LU R24, [R1+0x420] ;  /* 0x0004200001187983 */ /* 0x001f280000300800 */
[----:B------:R-:W4:Y:S04]  /*36b20*/  LDL.LU R25, [R1+0x424] ;  /* 0x0004240001197983 */ /* 0x000f280000300800 */
[----:B------:R-:W4:Y:S04]  /*36b30*/  LDL.LU R26, [R1+0x428] ;  /* 0x00042800011a7983 */ /* 0x000f280000300800 */
[----:B------:R-:W4:Y:S04]  /*36b40*/  LDL.LU R27, [R1+0x42c] ;  /* 0x00042c00011b7983 */ /* 0x000f280000300800 */
[----:B------:R-:W2:Y:S04]  /*36b50*/  LDL.LU R4, [R1+0xb78] ;  /* 0x000b780001047983 */ /* 0x000ea80000300800 */
[----:B------:R-:W2:Y:S04]  /*36b60*/  LDL.LU R5, [R1+0xb80] ;  /* 0x000b800001057983 */ /* 0x000ea80000300800 */
[----:B------:R-:W2:Y:S04]  /*36b70*/  LDL.LU R28, [R1+0x5cc] ;  /* 0x0005cc00011c7983 */ /* 0x000ea80000300800 */
[----:B------:R-:W-:Y:S04]  /*36b80*/  STL.64 [R1+0x1fb0], R22 ;  /* 0x001fb01601007387 */ /* 0x000fe80000100a00 */
[----:B------:R0:W-:Y:S01]  /*36b90*/  STL.64 [R1+0x1fa8], R20 ;  /* 0x001fa81401007387 */ /* 0x0001e20000100a00 */
[----:B------:R-:W-:-:S03]  /*36ba0*/  IMAD R12, R12, 0x100, R3 ;  /* 0x000001000c0c7824 */ /* 0x000fc600078e0203 */
[----:B0-----:R-:W2:Y:S04]  /*36bb0*/  LDL.LU R20, [R1+0x410] ;  /* 0x0004100001147983 */ /* 0x001ea80000300800 */
[----:B------:R-:W2:Y:S04]  /*36bc0*/  LDL.LU R21, [R1+0x414] ;  /* 0x0004140001157983 */ /* 0x000ea80000300800 */
[----:B------:R-:W2:Y:S04]  /*36bd0*/  LDL.LU R22, [R1+0x418] ;  /* 0x0004180001167983 */ /* 0x000ea80000300800 */
[----:B------:R-:W2:Y:S04]  /*36be0*/  LDL.LU R23, [R1+0x41c] ;  /* 0x00041c0001177983 */ /* 0x000ea80000300800 */
[----:B------:R-:W2:Y:S02]  /*36bf0*/  LDL.LU R3, [R1+0x2350] ;  /* 0x0023500001037983 */ /* 0x000ea40000300800 */
[----:B--2---:R-:W-:Y:S02]  /*36c00*/  HMMA.16816.F32 R16, R16, R2, R8 ;  /* 0x000000021010723c */ /* 0x004fe40000001808 */
[----:B------:R-:W2:Y:S04]  /*36c10*/  LDL.LU.64 R10, [R1+0x2348] ;  /* 0x00234800010a7983 */ /* 0x000ea80000300a00 */
[----:B------:R-:W2:-:S13]  /*36c20*/  LDL.LU.64 R8, [R1+0x2340] ;  /* 0x0023400001087983 */ /* 0x000e9a0000300a00 */
[----:B------:R0:W-:Y:S04]  /*36c30*/  STL [R1+0x1fc4], R16 ;  /* 0x001fc41001007387 */ /* 0x0001e80000100800 */
[----:B------:R1:W-:Y:S04]  /*36c40*/  STL [R1+0x1fc0], R17 ;  /* 0x001fc01101007387 */ /* 0x0003e80000100800 */
[----:B------:R1:W-:Y:S04]  /*36c50*/  STL [R1+0x1fbc], R18 ;  /* 0x001fbc1201007387 */ /* 0x0003e80000100800 */
[----:B------:R3:W-:Y:S04]  /*36c60*/  STL [R1+0x1fb8], R19 ;  /* 0x001fb81301007387 */ /* 0x0007e80000100800 */
[----:B0-----:R-:W4:Y:S04]  /*36c70*/  LDL.LU R16, [R1+0x390] ;  /* 0x0003900001107983 */ /* 0x001f280000300800 */
[----:B-1----:R-:W4:Y:S04]  /*36c80*/  LDL.LU R17, [R1+0x394] ;  /* 0x0003940001117983 */ /* 0x002f280000300800 */
[----:B------:R-:W4:Y:S04]  /*36c90*/  LDL.LU R18, [R1+0x398] ;  /* 0x0003980001127983 */ /* 0x000f280000300800 */
[----:B---3--:R-:W4:Y:S01]  /*36ca0*/  LDL.LU R19, [R1+0x39c] ;  /* 0x00039c0001137983 */ /* 0x008f220000300800 */
[----:B------:R-:W-:-:S02]  /*36cb0*/  IMAD R13, R13, 0x100, R4 ;  /* 0x000001000d0d7824 */ /* 0x000fc400078e0204 */
[----:B------:R-:W-:Y:S02]  /*36cc0*/  IMAD R14, R14, 0x100, R5 ;  /* 0x000001000e0e7824 */ /* 0x000fe400078e0205 */
[----:B------:R-:W-:Y:S01]  /*36cd0*/  IMAD R15, R15, 0x100, R6 ;  /* 0x000001000f0f7824 */ /* 0x000fe200078e0206 */
[----:B------:R-:W-:Y:S02]  /*36ce0*/  F2FP.F16.E4M3.UNPACK_B R12, R12 ;  /* 0x0000000cff0c723e */ /* 0x000fe400020006ff */
[----:B------:R-:W-:Y:S02]  /*36cf0*/  F2FP.F16.E4M3.UNPACK_B R13, R13 ;  /* 0x0000000dff0d723e */ /* 0x000fe400020006ff */
[----:B------:R-:W-:Y:S02]  /*36d00*/  F2FP.F16.E4M3.UNPACK_B R14, R14 ;  /* 0x0000000eff0e723e */ /* 0x000fe400020006ff */
[----:B------:R-:W-:Y:S02]  /*36d10*/  F2FP.F16.E4M3.UNPACK_B R15, R15 ;  /* 0x0000000fff0f723e */ /* 0x000fe400020006ff */
[----:B------:R-:W-:-:S02]  /*36d20*/  F2FP.F16.E4M3.UNPACK_B R6, R7.H1 ;  /* 0x00000007ff06723e */ /* 0x000fc400030006ff */
[----:B------:R-:W-:Y:S02]  /*36d30*/  F2FP.F16.E4M3.UNPACK_B R7, R0.H1 ;  /* 0x00000000ff07723e */ /* 0x000fe400030006ff */
[----:B------:R-:W-:Y:S02]  /*36d40*/  F2FP.F16.E4M3.UNPACK_B R2, R29.H1 ;  /* 0x0000001dff02723e */ /* 0x000fe400030006ff */
[----:B--2---:R-:W-:Y:S02]  /*36d50*/  F2FP.F16.E4M3.UNPACK_B R8, R8.H1 ;  /* 0x00000008ff08723e */ /* 0x004fe400030006ff */
[----:B------:R-:W-:Y:S02]  /*36d60*/  F2FP.F16.E4M3.UNPACK_B R9, R9.H1 ;  /* 0x00000009ff09723e */ /* 0x000fe400030006ff */
[----:B------:R-:W-:Y:S02]  /*36d70*/  F2FP.F16.E4M3.UNPACK_B R4, R11.H1 ;  /* 0x0000000bff04723e */ /* 0x000fe400030006ff */
[----:B------:R-:W-:Y:S01]  /*36d80*/  F2FP.F16.E4M3.UNPACK_B R5, R10.H1 ;  /* 0x0000000aff05723e */ /* 0x000fe200030006ff */
[----:B------:R-:W-:Y:S04]  /*36d90*/  STL [R1+0x2334], R8 ;  /* 0x0023340801007387 */ /* 0x000fe80000100800 */
[----:B------:R0:W-:Y:S01]  /*36da0*/  STL [R1+0x2330], R9 ;  /* 0x0023300901007387 */ /* 0x0001e20000100800 */
[C---:B----4-:R-:W-:Y:S08]  /*36db0*/  HMMA.16816.F32 R16, R12.reuse, R8, R16 ;  /* 0x000000080c10723c */ /* 0x050ff00000001810 */
[C---:B0-----:R-:W-:Y:S11]  /*36dc0*/  HMMA.16816.F32 R8, R12.reuse, R4, R24 ;  /* 0x000000040c08723c */ /* 0x041ff60000001818 */
[----:B------:R-:W-:Y:S04]  /*36dd0*/  STL.64 [R1+0xf0], R16 ;  /* 0x0000f01001007387 */ /* 0x000fe80000100a00 */
[----:B------:R0:W-:Y:S02]  /*36de0*/  STL.64 [R1+0xf8], R18 ;  /* 0x0000f81201007387 */ /* 0x0001e40000100a00 */
[----:B0-----:R-:W-:-:S15]  /*36df0*/  HMMA.16816.F32 R16, R12, R6, R20 ;  /* 0x000000060c10723c */ /* 0x001fde0000001814 */
[----:B------:R-:W-:-:S04]  /*36e00*/  NOP ;  /* 0x0000000000007918 */ /* 0x000fc80000000000 */
[----:B------:R-:W-:Y:S04]  /*36e10*/  STL.64 [R1+0x240], R16 ;  /* 0x0002401001007387 */ /* 0x000fe80000100a00 */
[----:B------:R0:W-:Y:S04]  /*36e20*/  STL.64 [R1+0x248], R18 ;  /* 0x0002481201007387 */ /* 0x0001e80000100a00 */
[----:B------:R-:W-:Y:S04]  /*36e30*/  STL [R1+0x2338], R2 ;  /* 0x0023380201007387 */ /* 0x000fe80000100800 */
[----:B------:R-:W-:Y:S04]  /*36e40*/  STL [R1+0x233c], R15 ;  /* 0x00233c0f01007387 */ /* 0x000fe80000100800 */
[----:B------:R-:W-:Y:S04]  /*36e50*/  STL.64 [R1+0x2318], R6 ;  /* 0x0023180601007387 */ /* 0x000fe80000100a00 */
[----:B------:R-:W-:Y:S04]  /*36e60*/  STL.64 [R1+0x420], R8 ;  /* 0x0004200801007387 */ /* 0x000fe80000100a00 */
[----:B------:R-:W-:Y:S04]  /*36e70*/  STL.64 [R1+0x428], R10 ;  /* 0x0004280a01007387 */ /* 0x000fe80000100a00 */
[----:B------:R-:W-:Y:S04]  /*36e80*/  STL.64 [R1+0x2310], R4 ;  /* 0x0023100401007387 */ /* 0x000fe80000100a00 */
[----:B0-----:R-:W2:Y:S04]  /*36e90*/  LDL.LU R18, [R1+0xbd0] ;  /* 0x000bd00001127983 */ /* 0x001ea80000300800 */
[----:B------:R-:W3:Y:S04]  /*36ea0*/  LDL.LU R17, [R1+0xbcc] ;  /* 0x000bcc0001117983 */ /* 0x000ee80000300800 */
[----:B------:R-:W3:Y:S04]  /*36eb0*/  LDL.LU R16, [R1+0xbd8] ;  /* 0x000bd80001107983 */ /* 0x000ee80000300800 */
[----:B--2---:R-:W-:Y:S04]  /*36ec0*/  STL [R1+0x22a8], R18 ;  /* 0x0022a81201007387 */ /* 0x004fe80000100800 */
        /* <DEDUP_REMOVED lines=20> */
[----:B--2---:R0:W-:Y:S04]  /*37010*/  STL [R1+0x22e0], R16 ;  /* 0x0022e01001007387 */ /* 0x0041e80000100800 */
[----:B0-----:R-:W2:Y:S04]  /*37020*/  LDL.LU R16, [R1+0xbc8] ;  /* 0x000bc80001107983 */ /* 0x001ea80000300800 */
[----:B--2---:R0:W-:Y:S04]  /*37030*/  STL [R1+0x22e4], R16 ;  /* 0x0022e41001007387 */ /* 0x0041e80000100800 */
[----:B0-----:R-:W2:Y:S04]  /*37040*/  LDL.LU R16, [R1+0xbc0] ;  /* 0x000bc00001107983 */ /* 0x001ea80000300800 */
[----:B--2---:R0:W-:Y:S04]  /*37050*/  STL [R1+0x22e8], R16 ;  /* 0x0022e81001007387 */ /* 0x0041e80000100800 */
[----:B0-----:R-:W2:Y:S04]  /*37060*/  LDL.LU R16, [R1+0xbb8] ;  /* 0x000bb80001107983 */ /* 0x001ea80000300800 */
[----:B--2---:R0:W-:Y:S04]  /*37070*/  STL [R1+0x22ec], R16 ;  /* 0x0022ec1001007387 */ /* 0x0041e80000100800 */
[----:B0-----:R-:W2:Y:S04]  /*37080*/  LDL.LU R16, [R1+0xbb0] ;  /* 0x000bb00001107983 */ /* 0x001ea80000300800 */
[----:B------:R-:W2:Y:S04]  /*37090*/  LDL.LU R17, [R1+0x384] ;  /* 0x0003840001117983 */ /* 0x000ea80000300800 */
[----:B------:R-:W3:Y:S04]  /*370a0*/  LDL.LU R18, [R1+0x388] ;  /* 0x0003880001127983 */ /* 0x000ee80000300800 */
[----:B------:R-:W3:Y:S04]  /*370b0*/  LDL.LU R19, [R1+0x38c] ;  /* 0x00038c0001137983 */ /* 0x000ee80000300800 */
[----:B------:R-:W4:Y:S04]  /*370c0*/  LDL.LU R4, [R1+0x400] ;  /* 0x0004000001047983 */ /* 0x000f280000300800 */
[----:B------:R-:W4:Y:S04]  /*370d0*/  LDL.LU R5, [R1+0x404] ;  /* 0x0004040001057983 */ /* 0x000f280000300800 */
[----:B------:R-:W2:Y:S04]  /*370e0*/  LDL.LU R6, [R1+0x408] ;  /* 0x0004080001067983 */ /* 0x000ea80000300800 */
[----:B------:R-:W2:Y:S04]  /*370f0*/  LDL.LU R7, [R1+0x40c] ;  /* 0x00040c0001077983 */ /* 0x000ea80000300800 */
[----:B------:R-:W3:Y:S04]  /*37100*/  LDL.LU R15, [R1+0xb90] ;  /* 0x000b9000010f7983 */ /* 0x000ee80000300800 */
[----:B------:R-:W3:Y:S04]  /*37110*/  LDL.LU R10, [R1+0xb8c] ;  /* 0x000b8c00010a7983 */ /* 0x000ee80000300800 */
[----:B------:R-:W3:Y:S04]  /*37120*/  LDL.LU R2, [R1+0xb98] ;  /* 0x000b980001027983 */ /* 0x000ee80000300800 */
[----:B------:R-:W3:Y:S01]  /*37130*/  LDL.LU R11, [R1+0xb94] ;  /* 0x000b9400010b7983 */ /* 0x000ee20000300800 */
[----:B------:R-:W-:-:S03]  /*37140*/  F2FP.F16.E4M3.UNPACK_B R3, R28.H1 ;  /* 0x0000001cff03723e */ /* 0x000fc600030006ff */
        /* <DEDUP_REMOVED lines=23> */
[----:B------:R-:W3:Y:S04]  /*372c0*/  LDL.LU R19, [R1+0x3fc] ;  /* 0x0003fc0001137983 */ /* 0x000ee80000300800 */
        /* <DEDUP_REMOVED lines=47> */
[----:B------:R-:W3:Y:S02]  /*375c0*/  LDL.LU R16, [R1+0x22ec] ;  /* 0x0022ec0001107983 */ /* 0x000ee40000300800 */
[----:B---3--:R-:W-:Y:S02]  /*375d0*/  IMAD R11, R11, 0x100, R16 ;  /* 0x000001000b0b7824 */ /* 0x008fe400078e0210 */
[----:B------:R-:W3:Y:S02]  /*375e0*/  LDL.LU R16, [R1+0x22e8] ;  /* 0x0022e80001107983 */ /* 0x000ee40000300800 */
[----:B---3--:R-:W-:Y:S02]  /*375f0*/  IMAD R28, R28, 0x100, R16 ;  /* 0x000001001c1c7824 */ /* 0x008fe400078e0210 */
[----:B------:R-:W3:Y:S02]  /*37600*/  LDL.LU R16, [R1+0x22e4] ;  /* 0x0022e40001107983 */ /* 0x000ee40000300800 */
[----:B---3--:R-:W-:-:S02]  /*37610*/  IMAD R29, R29, 0x100, R16 ;  /* 0x000001001d1d7824 */ /* 0x008fc400078e0210 */
        /* <DEDUP_REMOVED lines=26> */
[----:B0-----:R-:W2:Y:S04]  /*377c0*/  LDL.LU R18, [R1+0x22a8] ;  /* 0x0022a80001127983 */ /* 0x001ea80000300800 */
[----:B------:R-:W4:Y:S04]  /*377d0*/  LDL.LU.64 R16, [R1+0x22a0] ;  /* 0x0022a00001107983 */ /* 0x000f280000300a00 */
[----:B------:R-:W-:Y:S04]  /*377e0*/  STL.64 [R1+0x2298], R6 ;  /* 0x0022980601007387 */ /* 0x000fe80000100a00 */
[----:B------:R0:W-:Y:S02]  /*377f0*/  STL.64 [R1+0x2290], R4 ;  /* 0x0022900401007387 */ /* 0x0001e40000100a00 */
[----:B0-----:R-:W-:Y:S02]  /*37800*/  HMMA.16816.F32 R4, R12, R2, R24 ;  /* 0x000000020c04723c */ /* 0x001fe40000001818 */
[----:B------:R-:W-:Y:S04]  /*37810*/  STL [R1+0x2264], R2 ;  /* 0x0022640201007387 */ /* 0x000fe80000100800 */
[----:B------:R-:W-:-:S13]  /*37820*/  STL [R1+0x2260], R3 ;  /* 0x0022600301007387 */ /* 0x000fda0000100800 */
[----:B------:R-:W-:Y:S04]  /*37830*/  STL.64 [R1+0x340], R4 ;  /* 0x0003400401007387 */ /* 0x000fe80000100a00 */
[----:B------:R-:W-:Y:S01]  /*37840*/  STL.64 [R1+0x348], R6 ;  /* 0x0003480601007387 */ /* 0x000fe20000100a00 */
[----:B----4-:R-:W-:-:S03]  /*37850*/  IMAD R11, R20, 0x100, R16 ;  /* 0x00000100140b7824 */ /* 0x010fc600078e0210 */
[----:B------:R-:W3:Y:S01]  /*37860*/  LDL.LU R16, [R1+0x290] ;  /* 0x0002900001107983 */ /* 0x000ee20000300800 */
[----:B--2---:R-:W-:-:S03]  /*37870*/  IMAD R10, R17, 0x100, R18 ;  /* 0x00000100110a7824 */ /* 0x004fc600078e0212 */
[----:B---3--:R-:W-:Y:S04]  /*37880*/  STL [R1+0x2210], R16 ;  /* 0x0022101001007387 */ /* 0x008fe80000100800 */
        /* <DEDUP_REMOVED lines=135> */
[----:B------:R-:W-:-:S03]  /*38100*/  IMAD R29, R0, 0x100, R29 ;  /* 0x00000100001d7824 */ /* 0x000fc600078e021d */
[----:B------:R-:W-:Y:S04]  /*38110*/  STL [R1+0x21f4], R2 ;  /* 0x0021f40201007387 */ /* 0x000fe80000100800 */
[----:B------:R-:W-:Y:S01]  /*38120*/  STL [R1+0x21f0], R3 ;  /* 0x0021f00301007387 */ /* 0x000fe20000100800 */
[----:B--2---:R-:W-:-:S15]  /*38130*/  HMMA.16816.F32 R12, R12, R2, R16 ;  /* 0x000000020c0c723c */ /* 0x004fde0000001810 */
[----:B------:R-:W-:-:S04]  /*38140*/  NOP ;  /* 0x0000000000007918 */ /* 0x000fc80000000000 */
[----:B------:R0:W-:Y:S04]  /*38150*/  STL.64 [R1+0x2b0], R12 ;  /* 0x0002b00c01007387 */ /* 0x0001e80000100a00 */
[----:B------:R1:W-:Y:S04]  /*38160*/  STL.64 [R1+0x2b8], R14 ;  /* 0x0002b80e01007387 */ /* 0x0003e80000100a00 */
[----:B------:R-:W-:Y:S04]  /*38170*/  STL [R1+0x21fc], R8 ;  /* 0x0021fc0801007387 */ /* 0x000fe80000100800 */
[----:B------:R4:W-:Y:S01]  /*38180*/  STL [R1+0x21f8], R9 ;  /* 0x0021f80901007387 */ /* 0x0009e20000100800 */
[----:B0-----:R-:W-:-:S02]  /*38190*/  F2FP.F16.E4M3.UNPACK_B R12, R10 ;  /* 0x0000000aff0c723e */ /* 0x001fc400020006ff */
[----:B------:R-:W-:Y:S02]  /*381a0*/  F2FP.F16.E4M3.UNPACK_B R13, R11 ;  /* 0x0000000bff0d723e */ /* 0x000fe400020006ff */
[----:B-1----:R-:W-:Y:S02]  /*381b0*/  F2FP.F16.E4M3.UNPACK_B R14, R28 ;  /* 0x0000001cff0e723e */ /* 0x002fe400020006ff */
[----:B------:R-:W-:-:S07]  /*381c0*/  F2FP.F16.E4M3.UNPACK_B R15, R29 ;  /* 0x0000001dff0f723e */ /* 0x000fce00020006ff */
[C---:B------:R-:W-:Y:S08]  /*381d0*/  HMMA.16816.F32 R16, R12.reuse, R8, R20 ;  /* 0x000000080c10723c */ /* 0x040ff00000001814 */
[C---:B----4-:R-:W-:Y:S11]  /*381e0*/  HMMA.16816.F32 R8, R12.reuse, R6, R24 ;  /* 0x000000060c08723c */ /* 0x050ff60000001818 */
[----:B------:R0:W-:Y:S04]  /*381f0*/  STL.64 [R1+0x4e0], R16 ;  /* 0x0004e01001007387 */ /* 0x0001e80000100a00 */
[----:B------:R1:W-:Y:S04]  /*38200*/  STL.64 [R1+0x4e8], R18 ;  /* 0x0004e81201007387 */ /* 0x0003e80000100a00 */
[----:B0-----:R-:W2:Y:S04]  /*38210*/  LDL.LU R16, [R1+0x210] ;  /* 0x0002100001107983 */ /* 0x001ea80000300800 */
[----:B------:R-:W-:Y:S04]  /*38220*/  STL.64 [R1+0x4d0], R8 ;  /* 0x0004d00801007387 */ /* 0x000fe80000100a00 */
[----:B------:R-:W-:Y:S04]  /*38230*/  STL.64 [R1+0x4d8], R10 ;  /* 0x0004d80a01007387 */ /* 0x000fe80000100a00 */
        /* <DEDUP_REMOVED lines=54> */
[----:B------:R-:W-:Y:S03]  /*385a0*/  HMMA.16816.F32 R8, R12, R4, R8 ;  /* 0x000000040c08723c */ /* 0x000fe60000001808 */
        /* <DEDUP_REMOVED lines=10> */
[----:B------:R-:W2:Y:S04]  /*38650*/  LDL.LU R25, [R1+0xc7c] ;  /* 0x000c7c0001197983 */ /* 0x000ea80000300800 */
[----:B------:R-:W2:Y:S04]  /*38660*/  LDL.LU R26, [R1+0xc78] ;  /* 0x000c7800011a7983 */ /* 0x000ea80000300800 */
[----:B------:R-:W2:Y:S04]  /*38670*/  LDL.LU R27, [R1+0xc84] ;  /* 0x000c8400011b7983 */ /* 0x000ea80000300800 */
[----:B------:R-:W2:Y:S04]  /*38680*/  LDL.LU R0, [R1+0xc80] ;  /* 0x000c800001007983 */ /* 0x000ea80000300800 */
[----:B------:R-:W-:Y:S04]  /*38690*/  STL.64 [R1+0x4c0], R8 ;  /* 0x0004c00801007387 */ /* 0x000fe80000100a00 */
[----:B------:R0:W-:Y:S04]  /*386a0*/  STL.64 [R1+0x4c8], R10 ;  /* 0x0004c80a01007387 */ /* 0x0001e80000100a00 */
[----:B0-----:R-:W2:Y:S04]  /*386b0*/  LDL.LU.64 R10, [R1+0x2208] ;  /* 0x00220800010a7983 */ /* 0x001ea80000300a00 */
[----:B------:R-:W2:Y:S01]  /*386c0*/  LDL.LU.64 R8, [R1+0x2200] ;  /* 0x0022000001087983 */ /* 0x000ea20000300a00 */
[----:B------:R-:W-:-:S02]  /*386d0*/  IMAD R28, R28, 0x100, R2 ;  /* 0x000001001c1c7824 */ /* 0x000fc400078e0202 */
[----:B------:R-:W-:Y:S02]  /*386e0*/  IMAD R29, R29, 0x100, R3 ;  /* 0x000001001d1d7824 */ /* 0x000fe400078e0203 */
[----:B--2---:R-:W-:Y:S02]  /*386f0*/  IMAD R10, R10, 0x100, R8 ;  /* 0x000001000a0a7824 */ /* 0x004fe400078e0208 */
[----:B------:R-:W-:Y:S01]  /*38700*/  IMAD R11, R11, 0x100, R9 ;  /* 0x000001000b0b7824 */ /* 0x000fe200078e0209 */
        /* <DEDUP_REMOVED lines=43> */
[----:B------:R-:W3:Y:S04]  /*389c0*/  LDL.LU.64 R16, [R1+0x2190] ;  /* 0x0021900001107983 */ /* 0x000ee80000300a00 */
[----:B------:R-:W-:Y:S04]  /*389d0*/  STL [R1+0x217c], R2 ;  /* 0x00217c0201007387 */ /* 0x000fe80000100800 */
[----:B------:R-:W-:Y:S04]  /*389e0*/  STL [R1+0x2178], R3 ;  /* 0x0021780301007387 */ /* 0x000fe80000100800 */
        /* <DEDUP_REMOVED lines=22> */
[----:B0-----:R-:W2:Y:S04]  /*38b50*/  LDL.LU R19, [R1+0xcc0] ;  /* 0x000cc00001137983 */ /* 0x001ea80000300800 */
[----:B------:R-:W2:Y:S04]  /*38b60*/  LDL.LU R18, [R1+0xccc] ;  /* 0x000ccc0001127983 */ /* 0x000ea80000300800 */
        /* <DEDUP_REMOVED lines=14> */
[----:B------:R-:W-:-:S03]  /*38c50*/  IMAD R10, R26, 0x100, R25 ;  /* 0x000001001a0a7824 */ /* 0x000fc600078e0219 */
[----:B---3--:R-:W-:Y:S04]  /*38c60*/  STL.64 [R1+0x2120], R18 ;  /* 0x0021201201007387 */ /* 0x008fe80000100a00 */
[----:B--2---:R0:W-:Y:S04]  /*38c70*/  STL.64 [R1+0x2118], R16 ;  /* 0x0021181001007387 */ /* 0x0041e80000100a00 */
[----:B0-----:R-:W2:Y:S04]  /*38c80*/  LDL.LU R16, [R1+0x1a0] ;  /* 0x0001a00001107983 */ /* 0x001ea80000300800 */
[----:B------:R-:W2:Y:S04]  /*38c90*/  LDL.LU R17, [R1+0x1a4] ;  /* 0x0001a40001117983 */ /* 0x000ea80000300800 */
[----:B------:R-:W3:Y:S04]  /*38ca0*/  LDL.LU R18, [R1+0x1a8] ;  /* 0x0001a80001127983 */ /* 0x000ee80000300800 */
[----:B------:R-:W3:Y:S04]  /*38cb0*/  LDL.LU R19, [R1+0x1ac] ;  /* 0x0001ac0001137983 */ /* 0x000ee80000300800 */
[----:B------:R-:W4:Y:S04]  /*38cc0*/  LDL.LU R24, [R1+0x1b0] ;  /* 0x0001b00001187983 */ /* 0x000f280000300800 */
[----:B------:R-:W4:Y:S01]  /*38cd0*/  LDL.LU R25, [R1+0x1b4] ;  /* 0x0001b40001197983 */ /* 0x000f220000300800 */
[----:B------:R-:W-:-:S03]  /*38ce0*/  IMAD R11, R0, 0x100, R27 ;  /* 0x00000100000b7824 */ /* 0x000fc600078e021b */
        /* <DEDUP_REMOVED lines=30> */
[----:B----4-:R-:W-:-:S02]  /*38ed0*/  IMAD R28, R28, 0x100, R2 ;  /* 0x000001001c1c7824 */ /* 0x010fc400078e0202 */
[----:B------:R-:W-:Y:S01]  /*38ee0*/  IMAD R29, R29, 0x100, R3 ;  /* 0x000001001d1d7824 */ /* 0x000fe200078e0203 */
        /* <DEDUP_REMOVED lines=12> */
[----:B------:R-:W2:Y:S02]  /*38fb0*/  LDL.LU R3, [R1+0x2178] ;  /* 0x0021780001037983 */ /* 0x000ea40000300800 */
[----:B--2---:R-:W-:Y:S02]  /*38fc0*/  HMMA.16816.F32 R12, R12, R2, R24 ;  /* 0x000000020c0c723c */ /* 0x004fe40000001818 */
[----:B------:R-:W2:-:S15]  /*38fd0*/  LDL.LU R24, [R1+0x160] ;  /* 0x0001600001187983 */ /* 0x000e9e0000300800 */
[----:B------:R-:W-:Y:S02]  /*38fe0*/  NOP ;  /* 0x0000000000007918 */ /* 0x000fe40000000000 */
[----:B------:R0:W-:Y:S04]  /*38ff0*/  STL.64 [R1+0x1f0], R12 ;  /* 0x0001f00c01007387 */ /* 0x0001e80000100a00 */
[----:B------:R1:W-:Y:S04]  /*39000*/  STL.64 [R1+0x1f8], R14 ;  /* 0x0001f80e01007387 */ /* 0x0003e80000100a00 */
[----:B------:R-:W2:Y:S04]  /*39010*/  LDL.LU R25, [R1+0x164] ;  /* 0x0001640001197983 */ /* 0x000ea80000300800 */
        /* <DEDUP_REMOVED lines=66> */
[----:B----4-:R-:W-:Y:S01]  /*39440*/  HMMA.16816.F32 R12, R12, R2, R20 ;  /* 0x000000020c0c723c */ /* 0x010fe20000001814 */
[----:B---3--:R-:W-:-:S02]  /*39450*/  IMAD R10, R10, 0x100, R28 ;  /* 0x000001000a0a7824 */ /* 0x008fc400078e021c */
[----:B------:R-:W-:Y:S04]  /*39460*/  STL [R1+0x20cc], R2 ;  /* 0x0020cc0201007387 */ /* 0x000fe80000100800 */
[----:B------:R-:W-:-:S12]  /*39470*/  STL [R1+0x20c8], R3 ;  /* 0x0020c80301007387 */ /* 0x000fd80000100800 */
[----:B------:R0:W-:Y:S04]  /*39480*/  STL.64 [R1+0x1e0], R12 ;  /* 0x0001e00c01007387 */ /* 0x0001e80000100a00 */
[----:B------:R1:W-:Y:S01]  /*39490*/  STL.64 [R1+0x1e8], R14 ;  /* 0x0001e80e01007387 */ /* 0x0003e20000100a00 */
[----:B0-----:R-:W-:-:S03]  /*394a0*/  F2FP.F16.E4M3.UNPACK_B R12, R10 ;  /* 0x0000000aff0c723e */ /* 0x001fc600020006ff */
[----:B------:R-:W-:Y:S04]  /*394b0*/  STL [R1+0x20d4], R8 ;  /* 0x0020d40801007387 */ /* 0x000fe80000100800 */
[----:B------:R-:W-:Y:S01]  /*394c0*/  STL [R1+0x20d0], R9 ;  /* 0x0020d00901007387 */ /* 0x000fe20000100800 */
[----:B--2---:R-:W-:Y:S02]  /*394d0*/  IMAD R11, R19, 0x100, R11 ;  /* 0x00000100130b7824 */ /* 0x004fe400078e020b */
[----:B------:R-:W-:Y:S02]  /*394e0*/  IMAD R28, R17, 0x100, R18 ;  /* 0x00000100111c7824 */ /* 0x000fe400078e0212 */
[----:B------:R-:W-:Y:S01]  /*394f0*/  IMAD R29, R0, 0x100, R16 ;  /* 0x00000100001d7824 */ /* 0x000fe200078e0210 */
[----:B------:R-:W-:-:S02]  /*39500*/  F2FP.F16.E4M3.UNPACK_B R13, R11 ;  /* 0x0000000bff0d723e */ /* 0x000fc400020006ff */
[----:B-1----:R-:W-:Y:S02]  /*39510*/  F2FP.F16.E4M3.UNPACK_B R14, R28 ;  /* 0x0000001cff0e723e */ /* 0x002fe400020006ff */
[----:B------:R-:W-:-:S07]  /*39520*/  F2FP.F16.E4M3.UNPACK_B R15, R29 ;  /* 0x0000001dff0f723e */ /* 0x000fce00020006ff */
[----:B------:R-:W-:-:S15]  /*39530*/  HMMA.16816.F32 R16, R12, R8, R24 ;  /* 0x000000080c10723c */ /* 0x000fde0000001818 */
[----:B------:R-:W-:-:S04]  /*39540*/  NOP ;  /* 0x0000000000007918 */ /* 0x000fc80000000000 */
        /* <DEDUP_REMOVED lines=136> */
[----:B---3--:R-:W-:-:S13]  /*39dd0*/  IMAD R28, R20, 0x100, R28 ;  /* 0x00000100141c7824 */ /* 0x008fda00078e021c */
        /* <DEDUP_REMOVED lines=17> */
[----:B------:R-:W2:Y:S04]  /*39ef0*/  LDL.LU.64 R16, [R1+0x2050] ;  /* 0x0020500001107983 */ /* 0x000ea80000300a00 */
[----:B------:R-:W-:Y:S04]  /*39f00*/  STL.64 [R1+0x2040], R6 ;  /* 0x0020400601007387 */ /* 0x000fe80000100a00 */
[----:B------:R-:W-:Y:S01]  /*39f10*/  STL.64 [R1+0x2038], R4 ;  /* 0x0020380401007387 */ /* 0x000fe20000100a00 */
[----:B------:R-:W-:Y:S01]  /*39f20*/  IMAD R10, R24, 0x100, R23 ;  /* 0x00000100180a7824 */ /* 0x000fe200078e0217 */
[----:B--2---:R-:W-:-:S15]  /*39f30*/  HMMA.16816.F32 R16, R12, R4, R16 ;  /* 0x000000040c10723c */ /* 0x004fde0000001810 */
[----:B------:R-:W-:-:S04]  /*39f40*/  NOP ;  /* 0x0000000000007918 */ /* 0x000fc80000000000 */
        /* <DEDUP_REMOVED lines=56> */
[----:B----4-:R-:W-:Y:S01]  /*3a2d0*/  IMAD R29, R29, 0x100, R0 ;  /* 0x000001001d1d7824 */ /* 0x010fe200078e0200 */
[----:B------:R-:W-:Y:S02]  /*3a2e0*/  HMMA.16816.F32 R12, R12, R2, R24 ;  /* 0x000000020c0c723c */ /* 0x000fe40000001818 */
        /* <DEDUP_REMOVED lines=8> */
[----:B------:R-:W2:Y:S04]  /*3a370*/  LDL.LU R18, [R1+0x1e30] ;  /* 0x001e300001127983 */ /* 0x000ea80000300800 */
[----:B------:R-:W2:Y:S04]  /*3a380*/  LDL.LU R19, [R1+0x1e38] ;  /* 0x001e380001137983 */ /* 0x000ea80000300800 */
[----:B------:R-:W2:Y:S04]  /*3a390*/  LDL.LU R0, [R1+0x2048] ;  /* 0x0020480001007983 */ /* 0x000ea80000300800 */
[----:B------:R-:W3:Y:S04]  /*3a3a0*/  LDL.LU R24, [R1] ;  /* 0x0000000001187983 */ /* 0x000ee80000300800 */
[----:B------:R0:W-:Y:S04]  /*3a3b0*/  STL.64 [R1+0x2a0], R12 ;  /* 0x0002a00c01007387 */ /* 0x0001e80000100a00 */
[----:B------:R1:W-:Y:S04]  /*3a3c0*/  STL.64 [R1+0x2a8], R14 ;  /* 0x0002a80e01007387 */ /* 0x0003e80000100a00 */
[----:B------:R-:W3:Y:S04]  /*3a3d0*/  LDL.LU R25, [R1+0x4] ;  /* 0x0000040001197983 */ /* 0x000ee80000300800 */
[----:B------:R-:W3:Y:S01]  /*3a3e0*/  LDL.LU R26, [R1+0x8] ;  /* 0x00000800011a7983 */ /* 0x000ee20000300800 */
[----:B0-----:R-:W-:-:S02]  /*3a3f0*/  F2FP.F16.E4M3.UNPACK_B R12, R10 ;  /* 0x0000000aff0c723e */ /* 0x001fc400020006ff */
[----:B------:R-:W-:Y:S02]  /*3a400*/  F2FP.F16.E4M3.UNPACK_B R13, R11 ;  /* 0x0000000bff0d723e */ /* 0x000fe400020006ff */
[----:B-1----:R-:W-:Y:S02]  /*3a410*/  F2FP.F16.E4M3.UNPACK_B R14, R28 ;  /* 0x0000001cff0e723e */ /* 0x002fe400020006ff */
[----:B------:R-:W-:-:S07]  /*3a420*/  F2FP.F16.E4M3.UNPACK_B R15, R29 ;  /* 0x0000001dff0f723e */ /* 0x000fce00020006ff */
[C---:B------:R-:W-:Y:S01]  /*3a430*/  HMMA.16816.F32 R4, R12.reuse, R8, R4 ;  /* 0x000000080c04723c */ /* 0x040fe20000001804 */
[----:B--2---:R-:W-:Y:S02]  /*3a440*/  IMAD.MOV.U32 R27, RZ, RZ, R0 ;  /* 0x000000ffff1b7224 */ /* 0x004fe400078e0000 */
        /* <DEDUP_REMOVED lines=39> */
[----:B------:R-:W4:Y:S04]  /*3a6c0*/  LDL.LU R11, [R1+0x1e24] ;  /* 0x001e2400010b7983 */ /* 0x000f280000300800 */
        /* <DEDUP_REMOVED lines=21> */
[----:B----4-:R-:W-:Y:S01]  /*3a820*/  IMAD R11, R11, 0x100, R17 ;  /* 0x000001000b0b7824 */ /* 0x010fe200078e0211 */
[----:B------:R-:W3:Y:S04]  /*3a830*/  LDL.LU R16, [R1+0x1fc4] ;  /* 0x001fc40001107983 */ /* 0x000ee80000300800 */
[----:B------:R-:W3:Y:S01]  /*3a840*/  LDL.LU R17, [R1+0x1fc0] ;  /* 0x001fc00001117983 */ /* 0x000ee20000300800 */
[----:B------:R-:W-:Y:S02]  /*3a850*/  IMAD R28, R28, 0x100, R18 ;  /* 0x000001001c1c7824 */ /* 0x000fe400078e0212 */
[----:B------:R-:W-:Y:S01]  /*3a860*/  IMAD R29, R29, 0x100, R19 ;  /* 0x000001001d1d7824 */ /* 0x000fe200078e0213 */
[----:B------:R-:W3:Y:S04]  /*3a870*/  LDL.LU R18, [R1+0x1fbc] ;  /* 0x001fbc0001127983 */ /* 0x000ee80000300800 */
[----:B------:R-:W3:Y:S01]  /*3a880*/  LDL.LU R19, [R1+0x1fb8] ;  /* 0x001fb80001137983 */ /* 0x000ee20000300800 */
[----:B--2---:R-:W-:Y:S03]  /*3a890*/  HMMA.16816.F32 R12, R12, R2, R20 ;  /* 0x000000020c0c723c */ /* 0x004fe60000001814 */
[----:B------:R-:W2:Y:S04]  /*3a8a0*/  LDL.LU.64 R22, [R1+0x1fb0] ;  /* 0x001fb00001167983 */ /* 0x000ea80000300a00 */
[----:B------:R-:W2:-:S12]  /*3a8b0*/  LDL.LU.64 R20, [R1+0x1fa8] ;  /* 0x001fa80001147983 */ /* 0x000e980000300a00 */
[----:B------:R0:W-:Y:S04]  /*3a8c0*/  STL.64 [R1+0x5f0], R12 ;  /* 0x0005f00c01007387 */ /* 0x0001e80000100a00 */
[----:B------:R1:W-:Y:S01]  /*3a8d0*/  STL.64 [R1+0x5f8], R14 ;  /* 0x0005f80e01007387 */ /* 0x0003e20000100a00 */
[----:B0-----:R-:W-:Y:S02]  /*3a8e0*/  F2FP.F16.E4M3.UNPACK_B R12, R10 ;  /* 0x0000000aff0c723e */ /* 0x001fe400020006ff */
[----:B------:R-:W-:Y:S02]  /*3a8f0*/  F2FP.F16.E4M3.UNPACK_B R13, R11 ;  /* 0x0000000bff0d723e */ /* 0x000fe400020006ff */
[----:B-1----:R-:W-:Y:S02]  /*3a900*/  F2FP.F16.E4M3.UNPACK_B R14, R28 ;  /* 0x0000001cff0e723e */ /* 0x002fe400020006ff */
[----:B------:R-:W-:Y:S01]  /*3a910*/  F2FP.F16.E4M3.UNPACK_B R15, R29 ;  /* 0x0000001dff0f723e */ /* 0x000fe200020006ff */
[----:B------:R-:W4:Y:S06]  /*3a920*/  LDL.LU R10, [R1+0xbf8] ;  /* 0x000bf800010a7983 */ /* 0x000f2c0000300800 */
[----:B------:R-:W-:-:S15]  /*3a930*/  HMMA.16816.F32 R24, R12, R8, R24 ;  /* 0x000000080c18723c */ /* 0x000fde0000001818 */
[----:B------:R-:W-:-:S04]  /*3a940*/  NOP ;  /* 0x0000000000007918 */ /* 0x000fc80000000000 */
[----:B------:R-:W-:Y:S04]  /*3a950*/  STL.64 [R1+0x390], R24 ;  /* 0x0003901801007387 */ /* 0x000fe80000100a00 */
[----:B------:R0:W-:Y:S04]  /*3a960*/  STL.64 [R1+0x398], R26 ;  /* 0x0003981a01007387 */ /* 0x0001e80000100a00 */
[----:B0-----:R-:W3:Y:S04]  /*3a970*/  LDL.LU.64 R26, [R1+0x1fa0] ;  /* 0x001fa000011a7983 */ /* 0x001ee80000300a00 */
[----:B------:R-:W3:Y:S01]  /*3a980*/  LDL.LU.64 R24, [R1+0x1f98] ;  /* 0x001f980001187983 */ /* 0x000ee20000300a00 */
[----:B--2---:R-:W-:Y:S01]  /*3a990*/  HMMA.16816.F32 R20, R12, R4, R20 ;  /* 0x000000040c14723c */ /* 0x004fe20000001814 */
[----:B----4-:R-:W-:-:S07]  /*3a9a0*/  VIADD R10, R10, 0x1 ;  /* 0x000000010a0a7836 */ /* 0x010fce0000000000 */
[C---:B---3--:R-:W-:Y:S08]  /*3a9b0*/  HMMA.16816.F32 R24, R12.reuse, R6, R24 ;  /* 0x000000060c18723c */ /* 0x048ff00000001818 */
[----:B------:R-:W-:Y:S11]  /*3a9c0*/  HMMA.16816.F32 R4, R12, R2, R16 ;  /* 0x000000020c04723c */ /* 0x000ff60000001810 */
[----:B------:R-:W-:Y:S04]  /*3a9d0*/  STL.64 [R1+0x380], R24 ;  /* 0x0003801801007387 */ /* 0x000fe80000100a00 */
[----:B------:R-:W-:Y:S04]  /*3a9e0*/  STL.64 [R1+0x388], R26 ;  /* 0x0003881a01007387 */ /* 0x000fe80000100a00 */
[----:B------:R-:W-:Y:S04]  /*3a9f0*/  STL.64 [R1+0x370], R20 ;  /* 0x0003701401007387 */ /* 0x000fe80000100a00 */
[----:B------:R-:W-:Y:S04]  /*3aa00*/  STL.64 [R1+0x378], R22 ;  /* 0x0003781601007387 */ /* 0x000fe80000100a00 */
[----:B------:R-:W-:Y:S04]  /*3aa10*/  STL [R1+0xbf8], R10 ;  /* 0x000bf80a01007387 */ /* 0x000fe80000100800 */
[----:B------:R-:W-:Y:S04]  /*3aa20*/  STL.64 [R1+0x320], R4 ;  /* 0x0003200401007387 */ /* 0x000fe80000100a00 */
[----:B------:R-:W-:Y:S04]  /*3aa30*/  STL.64 [R1+0x328], R6 ;  /* 0x0003280601007387 */ /* 0x000fe80000100a00 */
[----:B------:R-:W2:Y:S01]  /*3aa40*/  LDL.LU R12, [R1+0x988] ;  /* 0x00098800010c7983 */ /* 0x000ea20000300800 */
[----:B------:R-:W-:-:S03]  /*3aa50*/  IADD3 R0, P2, PT, R0, UR64, RZ ;  /* 0x0000004000007c10 */ /* 0x000fc6000ff5e0ff */
[----:B--2---:R0:W-:Y:S04]  /*3aa60*/  STL [R1+0x1f90], R12 ;  /* 0x001f900c01007387 */ /* 0x0041e80000100800 */
[----:B0-----:R-:W2:Y:S04]  /*3aa70*/  LDL.LU R12, [R1+0x980] ;  /* 0x00098000010c7983 */ /* 0x001ea80000300800 */
[----:B------:R-:W-:Y:S04]  /*3aa80*/  STL [R1+0x970], R0 ;  /* 0x0009700001007387 */ /* 0x000fe80000100800 */
        /* <DEDUP_REMOVED lines=27> */
[----:B------:R-:W-:-:S03]  /*3ac40*/  ISETP.NE.U32.AND P0, PT, R10, UR25, PT ;  /* 0x000000190a007c0c */ /* 0x000fc6000bf05070 */
[----:B------:R-:W3:Y:S04]  /*3ac50*/  LDL.LU R11, [R1+0x1c74] ;  /* 0x001c7400010b7983 */ /* 0x000ee80000300800 */
[----:B------:R-:W3:Y:S04]  /*3ac60*/  LDL.LU R10, [R1+0x1c98] ;  /* 0x001c9800010a7983 */ /* 0x000ee80000300800 */
[----:B------:R-:W3:Y:S01]  /*3ac70*/  LDL.LU R0, [R1+0x1c6c] ;  /* 0x001c6c0001007983 */ /* 0x000ee20000300800 */
[----:B--2---:R-:W-:-:S05]  /*3ac80*/  IADD3 R12, P3, PT, R12, UR64, RZ ;  /* 0x000000400c0c7c10 */ /* 0x004fca000ff7e0ff */
[----:B------:R0:W-:Y:S04]  /*3ac90*/  STL [R1+0x978], R12 ;  /* 0x0009780c01007387 */ /* 0x0001e80000100800 */
[----:B0-----:R-:W2:Y:S02]  /*3aca0*/  LDL.LU R12, [R1+0x1f94] ;  /* 0x001f9400010c7983 */ /* 0x001ea40000300800 */
[----:B--2---:R-:W-:-:S05]  /*3acb0*/  IADD3 R12, P4, PT, R12, UR64, RZ ;  /* 0x000000400c0c7c10 */ /* 0x004fca000ff9e0ff */
[----:B------:R0:W-:Y:S04]  /*3acc0*/  STL [R1+0x980], R12 ;  /* 0x0009800c01007387 */ /* 0x0001e80000100800 */
[----:B0-----:R-:W2:Y:S01]  /*3acd0*/  LDL.LU R12, [R1+0x1f90] ;  /* 0x001f9000010c7983 */ /* 0x001ea20000300800 */
[----:B---3--:R-:W-:Y:S02]  /*3ace0*/  IADD3 R13, P6, PT, R13, UR64, RZ ;  /* 0x000000400d0d7c10 */ /* 0x008fe4000ffde0ff */
[----:B----4-:R-:W-:Y:S02]  /*3acf0*/  IADD3 R14, P1, PT, R14, UR64, RZ ;  /* 0x000000400e0e7c10 */ /* 0x010fe4000ff3e0ff */
[----:B------:R-:W-:Y:S02]  /*3ad00*/  IADD3.X R15, PT, PT, R15, UR21, RZ, P2, !PT ;  /* 0x000000150f0f7c10 */ /* 0x000fe400097fe4ff */
[----:B------:R-:W-:-:S02]  /*3ad10*/  IADD3 R2, P2, PT, R2, UR64, RZ ;  /* 0x0000004002027c10 */ /* 0x000fc4000ff5e0ff */
[----:B------:R-:W-:Y:S02]  /*3ad20*/  IADD3.X R3, PT, PT, R3, UR21, RZ, P3, !PT ;  /* 0x0000001503037c10 */ /* 0x000fe40009ffe4ff */
[----:B------:R-:W-:Y:S02]  /*3ad30*/  IADD3 R16, P3, PT, R16, UR64, RZ ;  /* 0x0000004010107c10 */ /* 0x000fe4000ff7e0ff */
[----:B------:R-:W-:Y:S02]  /*3ad40*/  IADD3.X R17, PT, PT, R17, UR21, RZ, P4, !PT ;  /* 0x0000001511117c10 */ /* 0x000fe4000a7fe4ff */
[----:B------:R-:W-:Y:S02]  /*3ad50*/  IADD3 R18, P4, PT, R18, UR64, RZ ;  /* 0x0000004012127c10 */ /* 0x000fe4000ff9e0ff */
        /* <DEDUP_REMOVED lines=13> */
[----:B--2---:R-:W-:-:S05]  /*3ae30*/  IADD3 R12, P5, PT, R12, UR64, RZ ;  /* 0x000000400c0c7c10 */ /* 0x004fca000ffbe0ff */
[----:B------:R0:W-:Y:S04]  /*3ae40*/  STL [R1+0x988], R12 ;  /* 0x0009880c01007387 */ /* 0x0001e80000100800 */
[----:B------:R-:W-:Y:S04]  /*3ae50*/  STL [R1+0x990], R13 ;  /* 0x0009900d01007387 */ /* 0x000fe80000100800 */
[----:B------:R-:W-:Y:S04]  /*3ae60*/  STL [R1+0x998], R14 ;  /* 0x0009980e01007387 */ /* 0x000fe80000100800 */
[----:B------:R-:W-:Y:S04]  /*3ae70*/  STL [R1+0x96c], R15 ;  /* 0x00096c0f01007387 */ /* 0x000fe80000100800 */
[----:B------:R-:W-:Y:S01]  /*3ae80*/  STL [R1+0x9a0], R2 ;  /* 0x0009a00201007387 */ /* 0x000fe20000100800 */
[----:B------:R-:W-:-:S03]  /*3ae90*/  IADD3.X R19, PT, PT, R19, UR21, RZ, P5, !PT ;  /* 0x0000001513137c10 */ /* 0x000fc6000affe4ff */
[----:B------:R-:W-:Y:S01]  /*3aea0*/  STL [R1+0x974], R3 ;  /* 0x0009740301007387 */ /* 0x000fe20000100800 */
[----:B------:R-:W-:-:S03]  /*3aeb0*/  IADD3 R4, P5, PT, R4, UR64, RZ ;  /* 0x0000004004047c10 */ /* 0x000fc6000ffbe0ff */
        /* <DEDUP_REMOVED lines=22> */
[----:B0-----:R-:W2:Y:S01]  /*3b020*/  LDL.LU R12, [R1+0x1c88] ;  /* 0x001c8800010c7983 */ /* 0x001ea20000300800 */
[----:B------:R-:W-:-:S02]  /*3b030*/  IADD3 R11, P1, PT, R11, UR64, RZ ;  /* 0x000000400b0b7c10 */ /* 0x000fc4000ff3e0ff */
[----:B------:R-:W-:-:S03]  /*3b040*/  IADD3.X R10, PT, PT, R10, UR21, RZ, P2, !PT ;  /* 0x000000150a0a7c10 */ /* 0x000fc600097fe4ff */
[----:B------:R-:W-:Y:S04]  /*3b050*/  STL [R1+0x1c74], R11 ;  /* 0x001c740b01007387 */ /* 0x000fe80000100800 */
[----:B--2---:R0:W-:Y:S04]  /*3b060*/  STL [R1+0x1f88], R12 ;  /* 0x001f880c01007387 */ /* 0x0041e80000100800 */
[----:B------:R-:W-:Y:S04]  /*3b070*/  STL [R1+0x1c98], R10 ;  /* 0x001c980a01007387 */ /* 0x000fe80000100800 */
[----:B0-----:R-:W2:Y:S01]  /*3b080*/  LDL.LU R12, [R1+0x1c64] ;  /* 0x001c6400010c7983 */ /* 0x001ea20000300800 */
[----:B------:R-:W-:-:S05]  /*3b090*/  IADD3 R0, P2, PT, R0, UR64, RZ ;  /* 0x0000004000007c10 */ /* 0x000fca000ff5e0ff */
        /* <DEDUP_REMOVED lines=31> */
[----:B--2---:R-:W-:-:S05]  /*3b290*/  IADD3.X R12, PT, PT, R12, UR21, RZ, P3, !PT ;  /* 0x000000150c0c7c10 */ /* 0x004fca0009ffe4ff */
[----:B------:R0:W-:Y:S04]  /*3b2a0*/  STL [R1+0x1c90], R12 ;  /* 0x001c900c01007387 */ /* 0x0001e80000100800 */
[----:B0-----:R-:W2:Y:S02]  /*3b2b0*/  LDL.LU R12, [R1+0x1f8c] ;  /* 0x001f8c00010c7983 */ /* 0x001ea40000300800 */
[----:B--2---:R-:W-:-:S05]  /*3b2c0*/  IADD3 R12, P3, PT, R12, UR64, RZ ;  /* 0x000000400c0c7c10 */ /* 0x004fca000ff7e0ff */
[----:B------:R0:W-:Y:S04]  /*3b2d0*/  STL [R1+0x1c64], R12 ;  /* 0x001c640c01007387 */ /* 0x0001e80000100800 */
[----:B0-----:R-:W2:Y:S01]  /*3b2e0*/  LDL.LU R12, [R1+0x1f88] ;  /* 0x001f8800010c7983 */ /* 0x001ea20000300800 */
[----:B----4-:R-:W-:Y:S02]  /*3b2f0*/  IADD3.X R14, PT, PT, R14, UR21, RZ, P5, !PT ;  /* 0x000000150e0e7c10 */ /* 0x010fe4000affe4ff */
[----:B---3--:R-:W-:Y:S02]  /*3b300*/  IADD3 R15, P5, PT, R15, UR64, RZ ;  /* 0x000000400f0f7c10 */ /* 0x008fe4000ffbe0ff */
        /* <DEDUP_REMOVED lines=18> */
[----:B--2---:R-:W-:Y:S02]  /*3b430*/  IADD3.X R12, PT, PT, R12, UR21, RZ, P4, !PT ;  /* 0x000000150c0c7c10 */ /* 0x004fe4000a7fe4ff */
[----:B------:R-:W-:-:S03]  /*3b440*/  IADD3 R13, P4, PT, R13, UR64, RZ ;  /* 0x000000400d0d7c10 */ /* 0x000fc6000ff9e0ff */
[----:B------:R0:W-:Y:S04]  /*3b450*/  STL [R1+0x1c88], R12 ;  /* 0x001c880c01007387 */ /* 0x0001e80000100800 */
        /* <DEDUP_REMOVED lines=29> */
[----:B0-----:R-:W2:Y:S01]  /*3b630*/  LDL.LU R12, [R1+0x1be4] ;  /* 0x001be400010c7983 */ /* 0x001ea20000300800 */
[----:B------:R-:W-:-:S02]  /*3b640*/  IADD3.X R11, PT, PT, R11, UR21, RZ, P5, !PT ;  /* 0x000000150b0b7c10 */ /* 0x000fc4000affe4ff */
[----:B------:R-:W-:-:S03]  /*3b650*/  IADD3 R10, P5, PT, R10, UR64, RZ ;  /* 0x000000400a0a7c10 */ /* 0x000fc6000ffbe0ff */
[----:B------:R-:W-:Y:S04]  /*3b660*/  STL [R1+0x1c20], R11 ;  /* 0x001c200b01007387 */ /* 0x000fe80000100800 */
[----:B--2---:R0:W-:Y:S04]  /*3b670*/  STL [R1+0x1f80], R12 ;  /* 0x001f800c01007387 */ /* 0x0041e80000100800 */
[----:B------:R-:W-:Y:S04]  /*3b680*/  STL [R1+0x1bf4], R10 ;  /* 0x001bf40a01007387 */ /* 0x000fe80000100800 */
[----:B0-----:R-:W2:Y:S01]  /*3b690*/  LDL.LU R12, [R1+0x1c10] ;  /* 0x001c1000010c7983 */ /* 0x001ea20000300800 */
[----:B------:R-:W-:-:S05]  /*3b6a0*/  IADD3.X R0, PT, PT, R0, UR21, RZ, P6, !PT ;  /* 0x0000001500007c10 */ /* 0x000fca000b7fe4ff */
        /* <DEDUP_REMOVED lines=31> */
[----:B--2---:R-:W-:-:S05]  /*3b8a0*/  IADD3 R12, P6, PT, R12, UR64, RZ ;  /* 0x000000400c0c7c10 */ /* 0x004fca000ffde0ff */
[----:B------:R0:W-:Y:S04]  /*3b8b0*/  STL [R1+0x1bec], R12 ;  /* 0x001bec0c01007387 */ /* 0x0001e80000100800 */
[----:B0-----:R-:W2:Y:S02]  /*3b8c0*/  LDL.LU R12, [R1+0x1f84] ;  /* 0x001f8400010c7983 */ /* 0x001ea40000300800 */
[----:B--2---:R-:W-:-:S05]  /*3b8d0*/  IADD3.X R12, PT, PT, R12, UR21, RZ, P1, !PT ;  /* 0x000000150c0c7c10 */ /* 0x004fca0008ffe4ff */
[----:B------:R0:W-:Y:S04]  /*3b8e0*/  STL [R1+0x1c10], R12 ;  /* 0x001c100c01007387 */ /* 0x0001e80000100800 */
[----:B0-----:R-:W2:Y:S01]  /*3b8f0*/  LDL.LU R12, [R1+0x1f80] ;  /* 0x001f8000010c7983 */ /* 0x001ea20000300800 */
[----:B---3--:R-:W-:Y:S02]  /*3b900*/  IADD3.X R13, PT, PT, R13, UR21, RZ, P2, !PT ;  /* 0x000000150d0d7c10 */ /* 0x008fe400097fe4ff */
        /* <DEDUP_REMOVED lines=3027> */
[----:B------:R-:W-:-:S02]  /*47640*/  IADD3.X R11, PT, PT, R11, UR12, RZ, P3, !PT ;  /* 0x0000000c0b0b7c10 */ /* 0x000fc40009ffe4ff */
[----:B--2---:R-:W-:Y:S02]  /*47650*/  IADD3.X R12, PT, PT, R12, UR21, RZ, P2, !PT ;  /* 0x000000150c0c7c10 */ /* 0x004fe400097fe4ff */
        /* <DEDUP_REMOVED lines=31> */
[----:B------:R0:W-:Y:S04]  /*47850*/  STL [R1+0x1d14], R0 ;  /* 0x001d140001007387 */ /* 0x0001e80000100800 */
[----:B------:R-:W-:Y:S04]  /*47860*/  STL [R1+0x1d0c], R11 ;  /* 0x001d0c0b01007387 */ /* 0x000fe80000100800 */
[----:B0-----:R-:W2:Y:S01]  /*47870*/  LDL.LU R0, [R1+0x1d88] ;  /* 0x001d880001007983 */ /* 0x001ea20000300800 */
[----:B------:R-:W-:-:S05]  /*47880*/  IADD3 R10, P3, PT, R10, UR24, RZ ;  /* 0x000000180a0a7c10 */ /* 0x000fca000ff7e0ff */
[----:B------:R-:W-:Y:S04]  /*47890*/  STL [R1+0x1d78], R10 ;  /* 0x001d780a01007387 */ /* 0x000fe80000100800 */
[----:B--2---:R0:W-:Y:S04]  /*478a0*/  STL [R1+0x1e80], R0 ;  /* 0x001e800001007387 */ /* 0x0041e80000100800 */
[----:B0-----:R-:W2:Y:S04]  /*478b0*/  LDL.LU R0, [R1+0x1d1c] ;  /* 0x001d1c0001007983 */ /* 0x001ea80000300800 */
        /* <DEDUP_REMOVED lines=58> */
[----:B------:R-:W-:Y:S02]  /*47c60*/  IADD3.X R28, PT, PT, R28, UR12, RZ, P1, !PT ;  /* 0x0000000c1c1c7c10 */ /* 0x000fe40008ffe4ff */
[----:B------:R-:W-:Y:S02]  /*47c70*/  IADD3.X R11, PT, PT, R11, UR12, RZ, P2, !PT ;  /* 0x0000000c0b0b7c10 */ /* 0x000fe400097fe4ff */
[----:B--2---:R-:W-:-:S05]  /*47c80*/  IADD3 R0, P5, PT, R0, UR24, RZ ;  /* 0x0000001800007c10 */ /* 0x004fca000ffbe0ff */
[----:B------:R0:W-:Y:S01]  /*47c90*/  STL [R1+0x1d88], R0 ;  /* 0x001d880001007387 */ /* 0x0001e20000100800 */
[----:B------:R-:W-:Y:S02]  /*47ca0*/  IADD3.X R4, PT, PT, R4, UR12, RZ, P5, !PT ;  /* 0x0000000c04047c10 */ /* 0x000fe4000affe4ff */
[----:B------:R-:W-:Y:S01]  /*47cb0*/  IADD3 R5, P5, PT, R5, UR24, RZ ;  /* 0x0000001805057c10 */ /* 0x000fe2000ffbe0ff */
[----:B0-----:R1:W5:Y:S04]  /*47cc0*/  LDL.LU R0, [R1+0x1e7c] ;  /* 0x001e7c0001007983 */ /* 0x0013680000300800 */
        /* <DEDUP_REMOVED lines=30> */
[----:B0-----:R-:W2:Y:S04]  /*47eb0*/  LDL.LU R11, [R1+0x1da4] ;  /* 0x001da400010b7983 */ /* 0x001ea80000300800 */
[----:B------:R-:W3:Y:S01]  /*47ec0*/  LDL.LU R10, [R1+0x1dac] ;  /* 0x001dac00010a7983 */ /* 0x000ee20000300800 */
[----:B--2---:R-:W-:-:S02]  /*47ed0*/  IADD3.X R11, PT, PT, R11, UR12, RZ, P4, !PT ;  /* 0x0000000c0b0b7c10 */ /* 0x004fc4000a7fe4ff */
[----:B---3--:R-:W-:-:S05]  /*47ee0*/  IADD3.X R10, PT, PT, R10, UR12, RZ, P5, !PT ;  /* 0x0000000c0a0a7c10 */ /* 0x008fca000affe4ff */
[----:B------:R1:W-:Y:S04]  /*47ef0*/  STL [R1+0x1dac], R10 ;  /* 0x001dac0a01007387 */ /* 0x0003e80000100800 */
[----:B------:R1:W-:Y:S01]  /*47f00*/  STL [R1+0x1da4], R11 ;  /* 0x001da40b01007387 */ /* 0x0003e20000100800 */
[----:B------:R-:W-:Y:S05]  /*47f10*/  @P0 BRA `(.L_x_2) ;  /* 0xfffffc6800480947 */ /* 0x000fea000383ffff */
.L_x_1:
[----:B------:R-:W2:Y:S01]  /*47f20*/  LDL.LU R20, [R1+0xf0] ;  /* 0x0000f00001147983 */ /* 0x000ea20000300800 */
[----:B------:R-:W3:Y:S03]  /*47f30*/  LDCU.64 UR14, c[0x0][0x398] ;  /* 0x00007300ff0e77ac */ /* 0x000ee60008000a00 */
[----:B------:R-:W2:Y:S01]  /*47f40*/  LDL.LU R19, [R1+0xf4] ;  /* 0x0000f40001137983 */ /* 0x000ea20000300800 */
[----:B------:R-:W4:Y:S03]  /*47f50*/  LDCU UR4, c[0x0][0x39c] ;  /* 0x00007380ff0477ac */ /* 0x000f260008000800 */
[----:B------:R-:W3:Y:S01]  /*47f60*/  LDL.LU R18, [R1+0xf8] ;  /* 0x0000f80001127983 */ /* 0x000ee20000300800 */
[----:B------:R-:W0:Y:S01]  /*47f70*/  S2UR UR5, SR_CgaCtaId ;  /* 0x00000000000579c3 */ /* 0x000e220000008800 */
[----:B------:R-:W1:Y:S02]  /*47f80*/  LDCU.64 UR6, c[0x0][0x390] ;  /* 0x00007200ff0677ac */ /* 0x000e640008000a00 */
[----:B------:R-:W3:Y:S01]  /*47f90*/  LDL.LU R17, [R1+0xfc] ;  /* 0x0000fc0001117983 */ /* 0x000ee20000300800 */
[----:B------:R-:W0:Y:S03]  /*47fa0*/  LDCU.64 UR12, c[0x0][0x398] ;  /* 0x00007300ff0c77ac */ /* 0x000e260008000a00 */
[----:B------:R-:W4:Y:S01]  /*47fb0*/  LDL.LU R16, [R1+0x240] ;  /* 0x0002400001107983 */ /* 0x000f220000300800 */
[----:B------:R-:W0:Y:S03]  /*47fc0*/  LDCU.64 UR24, c[0x0][0x398] ;  /* 0x00007300ff1877ac */ /* 0x000e260008000a00 */
[----:B------:R-:W4:Y:S01]  /*47fd0*/  LDL.LU R15, [R1+0x244] ;  /* 0x00024400010f7983 */ /* 0x000f220000300800 */
[----:B------:R-:W0:Y:S03]  /*47fe0*/  LDCU.64 UR8, c[0x0][0x390] ;  /* 0x00007200ff0877ac */ /* 0x000e260008000a00 */
[----:B------:R-:W4:Y:S01]  /*47ff0*/  LDL.LU R14, [R1+0x248] ;  /* 0x00024800010e7983 */ /* 0x000f220000300800 */
[----:B------:R-:W0:Y:S03]  /*48000*/  LDCU.64 UR10, c[0x0][0x390] ;  /* 0x00007200ff0a77ac */ /* 0x000e260008000a00 */
[----:B-1----:R-:W4:Y:S01]  /*48010*/  LDL.LU R10, [R1+0x24c] ;  /* 0x00024c00010a7983 */ /* 0x002f220000300800 */
[----:B------:R-:W1:Y:S03]  /*48020*/  LDCU.64 UR16, c[0x0][0x390] ;  /* 0x00007200ff1077ac */ /* 0x000e660008000a00 */
[----:B------:R-:W4:Y:S01]  /*48030*/  LDL.LU R7, [R1+0x420] ;  /* 0x0004200001077983 */ /* 0x000f220000300800 */
[----:B------:R-:W0:Y:S03]  /*48040*/  LDCU.64 UR18, c[0x0][0x390] ;  /* 0x00007200ff1277ac */ /* 0x000e260008000a00 */
[----:B------:R-:W4:Y:S01]  /*48050*/  LDL.LU R6, [R1+0x424] ;  /* 0x0004240001067983 */ /* 0x000f220000300800 */
[----:B------:R-:W0:Y:S03]  /*48060*/  LDCU.64 UR22, c[0x0][0x390] ;  /* 0x00007200ff1677ac */ /* 0x000e260008000a00 */
[----:B------:R-:W4:Y:S01]  /*48070*/  LDL.LU R5, [R1+0x428] ;  /* 0x0004280001057983 */ /* 0x000f220000300800 */
[----:B------:R-:W0:Y:S03]  /*48080*/  LDCU.64 UR20, c[0x0][0x398] ;  /* 0x00007300ff1477ac */ /* 0x000e260008000a00 */
[----:B------:R-:W4:Y:S04]  /*48090*/  LDL.LU R4, [R1+0x42c] ;  /* 0x00042c0001047983 */ /* 0x000f280000300800 */
[----:B------:R-:W4:Y:S04]  /*480a0*/  LDL.LU R3, [R1+0x410] ;  /* 0x0004100001037983 */ /* 0x000f280000300800 */
[----:B------:R-:W4:Y:S04]  /*480b0*/  LDL.LU R2, [R1+0x414] ;  /* 0x0004140001027983 */ /* 0x000f280000300800 */
[----:B------:R-:W-:Y:S04]  /*480c0*/  STL [R1+0x1fb8], R11 ;  /* 0x001fb80b01007387 */ /* 0x000fe80000100800 */
[----:B------:R-:W-:Y:S04]  /*480d0*/  STL [R1+0x1fb4], R12 ;  /* 0x001fb40c01007387 */ /* 0x000fe80000100800 */
[----:B------:R-:W-:Y:S04]  /*480e0*/  STL [R1+0x1fb0], R13 ;  /* 0x001fb00d01007387 */ /* 0x000fe80000100800 */
[----:B------:R-:W-:Y:S04]  /*480f0*/  STL [R1+0x1fa0], R8 ;  /* 0x001fa00801007387 */ /* 0x000fe80000100800 */
[----:B------:R3:W-:Y:S01]  /*48100*/  STL [R1+0x1f9c], R9 ;  /* 0x001f9c0901007387 */ /* 0x0007e20000100800 */
[----:B------:R-:W-:Y:S01]  /*48110*/  BAR.SYNC.DEFER_BLOCKING 0x0 ;  /* 0x0000000000007b1d */ /* 0x000fe20000010000 */
[----:B0-2--5:R-:W-:-:S05]  /*48120*/  F2FP.SATFINITE.E4M3.F32.PACK_AB_MERGE_C R0, R19, R20, RZ ;  /* 0x000000141300723e */ /* 0x025fca00048070ff */
[----:B------:R0:W-:Y:S01]  /*48130*/  STL [R1+0x68], R0 ;  /* 0x0000680001007387 */ /* 0x0001e20000100800 */
[----:B---3--:R-:W-:-:S05]  /*48140*/  F2FP.SATFINITE.E4M3.F32.PACK_AB_MERGE_C R9, R17, R18, RZ ;  /* 0x000000121109723e */ /* 0x008fca00048070ff */
[----:B------:R-:W-:Y:S01]  /*48150*/  STL [R1+0x88], R9 ;  /* 0x0000880901007387 */ /* 0x000fe20000100800 */
[----:B----4-:R-:W-:-:S05]  /*48160*/  F2FP.SATFINITE.E4M3.F32.PACK_AB_MERGE_C R8, R15, R16, RZ ;  /* 0x000000100f08723e */ /* 0x010fca00048070ff */
[----:B------:R-:W-:Y:S01]  /*48170*/  STL [R1+0xc8], R8 ;  /* 0x0000c80801007387 */ /* 0x000fe20000100800 */
[----:B0-----:R-:W-:-:S05]  /*48180*/  F2FP.SATFINITE.E4M3.F32.PACK_AB_MERGE_C R0, R10, R14, RZ ;  /* 0x0000000e0a00723e */ /* 0x001fca00048070ff */
[----:B------:R0:W-:Y:S01]  /*48190*/  STL [R1+0x100], R0 ;  /* 0x0001000001007387 */ /* 0x0001e20000100800 */
[----:B------:R-:W-:-:S05]  /*481a0*/  F2FP.SATFINITE.E4M3.F32.PACK_AB_MERGE_C R6, R6, R7, RZ ;  /* 0x000000070606723e */ /* 0x000fca00048070ff */
[----:B------:R-:W-:Y:S01]  /*481b0*/  STL [R1+0x134], R6 ;  /* 0x0001340601007387 */ /* 0x000fe20000100800 */
[----:B------:R-:W-:-:S03]  /*481c0*/  F2FP.SATFINITE.E4M3.F32.PACK_AB_MERGE_C R4, R4, R5, RZ ;  /* 0x000000050404723e */ /* 0x000fc600048070ff */
[----:B------:R-:W2:Y:S04]  /*481d0*/  LDL.LU R11, [R1+0x5e4] ;  /* 0x0005e400010b7983 */ /* 0x000ea80000300800 */
[----:B------:R-:W-:Y:S01]  /*481e0*/  STL [R1+0x12c], R4 ;  /* 0x00012c0401007387 */ /* 0x000fe20000100800 */
[----:B0-----:R-:W-:-:S03]  /*481f0*/  F2FP.SATFINITE.E4M3.F32.PACK_AB_MERGE_C R0, R2, R3, RZ ;  /* 0x000000030200723e */ /* 0x001fc600048070ff */
[----:B--2---:R0:W-:Y:S04]  /*48200*/  STL [R1+0x214c], R11 ;  /* 0x00214c0b01007387 */ /* 0x0041e80000100800 */
[----:B------:R-:W-:Y:S04]  /*48210*/  STL [R1+0x144], R0 ;  /* 0x0001440001007387 */ /* 0x000fe80000100800 */
[----:B0-----:R-:W2:Y:S04]  /*48220*/  LDL.LU R11, [R1+0x41c] ;  /* 0x00041c00010b7983 */ /* 0x001ea80000300800 */
[----:B------:R-:W3:Y:S04]  /*48230*/  LDL.LU R12, [R1+0x574] ;  /* 0x00057400010c7983 */ /* 0x000ee80000300800 */
[----:B---3--:R0:W-:Y:S04]  /*48240*/  STL [R1+0x2110], R12 ;  /* 0x0021100c01007387 */ /* 0x0081e80000100800 */
[----:B0-----:R-:W3:Y:S04]  /*48250*/  LDL.LU R12, [R1+0x3dc] ;  /* 0x0003dc00010c7983 */ /* 0x001ee80000300800 */
        /* <DEDUP_REMOVED lines=33> */
[----:B------:R-:W4:Y:S04]  /*48470*/  LDL.LU R9, [R1+0x558] ;  /* 0x0005580001097983 */ /* 0x000f280000300800 */
[----:B----4-:R0:W-:Y:S04]  /*48480*/  STL [R1+0x20fc], R9 ;  /* 0x0020fc0901007387 */ /* 0x0101e80000100800 */
[----:B0-----:R-:W4:Y:S04]  /*48490*/  LDL.LU R9, [R1+0x568] ;  /* 0x0005680001097983 */ /* 0x001f280000300800 */
[----:B----4-:R0:W-:Y:S04]  /*484a0*/  STL [R1+0x2100], R9 ;  /* 0x0021000901007387 */ /* 0x0101e80000100800 */
[----:B0-----:R-:W4:Y:S04]  /*484b0*/  LDL.LU R9, [R1+0x564] ;  /* 0x0005640001097983 */ /* 0x001f280000300800 */
[----:B----4-:R0:W-:Y:S04]  /*484c0*/  STL [R1+0x2108], R9 ;  /* 0x0021080901007387 */ /* 0x0101e80000100800 */
[----:B0-----:R-:W4:Y:S04]  /*484d0*/  LDL.LU R9, [R1+0x578] ;  /* 0x0005780001097983 */ /* 0x001f280000300800 */
[----:B------:R-:W3:Y:S01]  /*484e0*/  LDL.LU R8, [R1+0x55c] ;  /* 0x00055c0001087983 */ /* 0x000ee20000300800 */
[----:B--2---:R-:W-:-:S03]  /*484f0*/  F2FP.SATFINITE.E4M3.F32.PACK_AB_MERGE_C R11, R11, R12, RZ ;  /* 0x0000000c0b0b723e */ /* 0x004fc600048070ff */
[----:B---3--:R0:W-:Y:S04]  /*48500*/  STL [R1+0x2104], R8 ;  /* 0x0021040801007387 */ /* 0x0081e80000100800 */
[----:B0-----:R-:W2:Y:S04]  /*48510*/  LDL.LU R8, [R1+0x560] ;  /* 0x0005600001087983 */ /* 0x001ea80000300800 */
        /* <DEDUP_REMOVED lines=25> */
[----:B------:R0:W-:Y:S04]  /*486b0*/  STL [R1+0x140], R11 ;  /* 0x0001400b01007387 */ /* 0x0001e80000100800 */
[----:B0-----:R-:W2:Y:S02]  /*486c0*/  LDL.LU R11, [R1+0x214c] ;  /* 0x00214c00010b7983 */ /* 0x001ea40000300800 */
[----:B--2---:R-:W-:-:S02]  /*486d0*/  F2FP.SATFINITE.E4M3.F32.PACK_AB_MERGE_C R11, R11, R12, RZ ;  /* 0x0000000c0b0b723e */ /* 0x004fc400048070ff */
[----:B------:R-:W2:Y:S04]  /*486e0*/  LDL.LU R12, [R1+0x2148] ;  /* 0x00214800010c7983 */ /* 0x000ea80000300800 */
[----:B------:R0:W-:Y:S04]  /*486f0*/  STL [R1+0x1fbc], R11 ;  /* 0x001fbc0b01007387 */ /* 0x0001e80000100800 */
[----:B0-----:R-:W3:Y:S01]  /*48700*/  LDL.LU R11, [R1+0x554] ;  /* 0x00055400010b7983 */ /* 0x001ee20000300800 */
[----:B--2---:R-:W-:-:S03]  /*48710*/  F2FP.SATFINITE.E4M3.F32.PACK_AB_MERGE_C R12, R12, R13, RZ ;  /* 0x0000000d0c0c723e */ /* 0x004fc600048070ff */
[----:B------:R-:W2:Y:S04]  /*48720*/  LDL.LU R13, [R1+0x2144] ;  /* 0x00214400010d7983 */ /* 0x000ea80000300800 */
[----:B------:R0:W-:Y:S04]  /*48730*/  STL [R1+0xb8], R12 ;  /* 0x0000b80c01007387 */ /* 0x0001e80000100800 */
[----:B0-----:R-:W2:Y:S02]  /*48740*/  LDL.LU R12, [R1+0x2140] ;  /* 0x00214000010c7983 */ /* 0x001ea40000300800 */
[----:B--2---:R-:W-:-:S02]  /*48750*/  F2FP.SATFINITE.E4M3.F32.PACK_AB_MERGE_C R12, R12, R13, RZ ;  /* 0x0000000d0c0c723e */ /* 0x004fc400048070ff */
        /* <DEDUP_REMOVED lines=24> */
[----:B------:R-:W4:Y:S04]  /*488e0*/  LDL.LU R13, [R1+0x210c] ;  /* 0x00210c00010d7983 */ /* 0x000f280000300800 */
[----:B------:R0:W-:Y:S04]  /*488f0*/  STL [R1+0x1fc0], R12 ;  /* 0x001fc00c01007387 */ /* 0x0001e80000100800 */
[----:B0-----:R-:W3:Y:S01]  /*48900*/  LDL.LU R12, [R1+0x550] ;  /* 0x00055000010c7983 */ /* 0x001ee20000300800 */
[----:B----4-:R-:W-:-:S03]  /*48910*/  F2FP.SATFINITE.E4M3.F32.PACK_AB_MERGE_C R13, R13, R9, RZ ;  /* 0x000000090d0d723e */ /* 0x010fc600048070ff */
[----:B------:R-:W2:Y:S04]  /*48920*/  LDL.LU R9, [R1+0x2108] ;  /* 0x0021080001097983 */ /* 0x000ea80000300800 */
[----:B------:R0:W-:Y:S04]  /*48930*/  STL [R1+0x1fc4], R13 ;  /* 0x001fc40d01007387 */ /* 0x0001e80000100800 */
[----:B0-----:R-:W4:Y:S01]  /*48940*/  LDL.LU R13, [R1+0x56c] ;  /* 0x00056c00010d7983 */ /* 0x001f220000300800 */
[----:B--2---:R-:W-:-:S03]  /*48950*/  F2FP.SATFINITE.E4M3.F32.PACK_AB_MERGE_C R9, R9, R8, RZ ;  /* 0x000000080909723e */ /* 0x004fc600048070ff */
[----:B------:R-:W2:Y:S04]  /*48960*/  LDL.LU R8, [R1+0x2104] ;  /* 0x0021040001087983 */ /* 0x000ea80000300800 */
[----:B------:R0:W-:Y:S04]  /*48970*/  STL [R1+0xe0], R9 ;  /* 0x0000e00901007387 */ /* 0x0001e80000100800 */
[----:B0-----:R-:W4:Y:S02]  /*48980*/  LDL.LU R9, [R1+0x2100] ;  /* 0x0021000001097983 */ /* 0x001f240000300800 */
[----:B----4-:R-:W-:-:S02]  /*48990*/  F2FP.SATFINITE.E4M3.F32.PACK_AB_MERGE_C R13, R13, R9, RZ ;  /* 0x000000090d0d723e */ /* 0x010fc400048070ff */
[----:B------:R-:W2:Y:S01]  /*489a0*/  LDL.LU R9, [R1+0x20fc] ;  /* 0x0020fc0001097983 */ /* 0x000ea20000300800 */
[----:B---3--:R-:W-:Y:S02]  /*489b0*/  F2FP.SATFINITE.E4M3.F32.PACK_AB_MERGE_C R11, R11, R12, RZ ;  /* 0x0000000c0b0b723e */ /* 0x008fe400048070ff */
[----:B------:R-:W-:Y:S01]  /*489c0*/  F2FP.SATFINITE.E4M3.F32.PACK_AB_MERGE_C R0, R29, R0, RZ ;  /* 0x000000001d00723e */ /* 0x000fe200048070ff */
[----:B------:R-:W-:Y:S04]  /*489d0*/  STL [R1+0xd8], R13 ;  /* 0x0000d80d01007387 */ /* 0x000fe80000100800 */
[----:B------:R-:W-:Y:S01]  /*489e0*/  STL [R1+0xf8], R11 ;  /* 0x0000f80b01007387 */ /* 0x000fe20000100800 */
[----:B--2---:R-:W-:Y:S02]  /*489f0*/  F2FP.SATFINITE.E4M3.F32.PACK_AB_MERGE_C R8, R8, R9, RZ ;  /* 0x000000090808723e */ /* 0x004fe400048070ff */
[----:B------:R-:W-:-:S03]  /*48a00*/  F2FP.SATFINITE.E4M3.F32.PACK_AB_MERGE_C R9, R27, R28, RZ ;  /* 0x0000001c1b09723e */ /* 0x000fc600048070ff */
[----:B------:R0:W-:Y:S04]  /*48a10*/  STL [R1+0xf4], R8 ;  /* 0x0000f40801007387 */ /* 0x0001e80000100800 */
[----:B------:R2:W-:Y:S01]  /*48a20*/  STL [R1+0x11c], R0 ;  /* 0x00011c0001007387 */ /* 0x0005e20000100800 */
[----:B0-----:R-:W-:-:S03]  /*48a30*/  F2FP.SATFINITE.E4M3.F32.PACK_AB_MERGE_C R8, R25, R26, RZ ;  /* 0x0000001a1908723e */ /* 0x001fc600048070ff */
[----:B------:R0:W-:Y:S01]  /*48a40*/  STL [R1+0x118], R9 ;  /* 0x0001180901007387 */ /* 0x0001e20000100800 */
[----:B--2---:R-:W-:-:S03]  /*48a50*/  F2FP.SATFINITE.E4M3.F32.PACK_AB_MERGE_C R0, R23, R24, RZ ;  /* 0x000000181700723e */ /* 0x004fc600048070ff */
[----:B------:R2:W-:Y:S04]  /*48a60*/  STL [R1+0x40], R8 ;  /* 0x0000400801007387 */ /* 0x0005e80000100800 */
[----:B------:R3:W-:Y:S01]  /*48a70*/  STL [R1+0xac], R0 ;  /* 0x0000ac0001007387 */ /* 0x0007e20000100800 */
[----:B0-----:R-:W-:Y:S02]  /*48a80*/  F2FP.SATFINITE.E4M3.F32.PACK_AB_MERGE_C R9, R21, R22, RZ ;  /* 0x000000161509723e */ /* 0x001fe400048070ff */
[----:B--2---:R-:W-:-:S03]  /*48a90*/  F2FP.SATFINITE.E4M3.F32.PACK_AB_MERGE_C R8, R19, R20, RZ ;  /* 0x000000141308723e */ /* 0x004fc600048070ff */
[----:B------:R0:W-:Y:S01]  /*48aa0*/  STL [R1+0xdc], R9 ;  /* 0x0000dc0901007387 */ /* 0x0001e20000100800 */
[----:B---3--:R-:W-:-:S03]  /*48ab0*/  F2FP.SATFINITE.E4M3.F32.PACK_AB_MERGE_C R0, R17, R18, RZ ;  /* 0x000000121100723e */ /* 0x008fc600048070ff */
[----:B------:R2:W-:Y:S04]  /*48ac0*/  STL [R1+0xd4], R8 ;  /* 0x0000d40801007387 */ /* 0x0005e80000100800 */
[----:B------:R3:W-:Y:S01]  /*48ad0*/  STL [R1+0xf0], R0 ;  /* 0x0000f00001007387 */ /* 0x0007e20000100800 */
[----:B0-----:R-:W-:Y:S02]  /*48ae0*/  F2FP.SATFINITE.E4M3.F32.PACK_AB_MERGE_C R9, R15, R16, RZ ;  /* 0x000000100f09723e */ /* 0x001fe400048070ff */
[----:B------:R-:W-:Y:S02]  /*48af0*/  F2FP.SATFINITE.E4M3.F32.PACK_AB_MERGE_C R16, R4, R5, RZ ;  /* 0x000000050410723e */ /* 0x000fe400048070ff */
[----:B--2---:R-:W-:Y:S01]  /*48b00*/  F2FP.SATFINITE.E4M3.F32.PACK_AB_MERGE_C R8, R10, R14, RZ ;  /* 0x0000000e0a08723e */ /* 0x004fe200048070ff */
[----:B------:R-:W-:Y:S01]  /*48b10*/  STL [R1+0xec], R9 ;  /* 0x0000ec0901007387 */ /* 0x000fe20000100800 */
[----:B---3--:R-:W-:-:S03]  /*48b20*/  F2FP.SATFINITE.E4M3.F32.PACK_AB_MERGE_C R0, R6, R7, RZ ;  /* 0x000000070600723e */ /* 0x008fc600048070ff */
[----:B------:R0:W-:Y:S04]  /*48b30*/  STL [R1+0x10c], R8 ;  /* 0x00010c0801007387 */ /* 0x0001e80000100800 */
[----:B------:R-:W-:Y:S04]  /*48b40*/  STL [R1+0x1fc8], R16 ;  /* 0x001fc81001007387 */ /* 0x000fe80000100800 */
[----:B------:R-:W-:Y:S04]  /*48b50*/  STL [R1+0x108], R0 ;  /* 0x0001080001007387 */ /* 0x000fe80000100800 */
[----:B0-----:R-:W2:Y:S04]  /*48b60*/  LDL.LU R8, [R1+0x504] ;  /* 0x0005040001087983 */ /* 0x001ea80000300800 */
[----:B------:R-:W3:Y:S04]  /*48b70*/  LDL.LU R9, [R1+0x50c] ;  /* 0x00050c0001097983 */ /* 0x000ee80000300800 */
        /* <DEDUP_REMOVED lines=38> */
[----:B------:R-:W2:Y:S04]  /*48de0*/  LDL.LU R13, [R1+0x4a0] ;  /* 0x0004a000010d7983 */ /* 0x000ea80000300800 */
[----:B--2---:R0:W-:Y:S04]  /*48df0*/  STL [R1+0x20a8], R13 ;  /* 0x0020a80d01007387 */ /* 0x0041e80000100800 */
[----:B0-----:R-:W2:Y:S04]  /*48e00*/  LDL.LU R13, [R1+0x290] ;  /* 0x00029000010d7983 */ /* 0x001ea80000300800 */
[----:B--2---:R0:W-:Y:S04]  /*48e10*/  STL [R1+0x20b0], R13 ;  /* 0x0020b00d01007387 */ /* 0x0041e80000100800 */
[----:B0-----:R-:W2:Y:S04]  /*48e20*/  LDL.LU R13, [R1+0x4c8] ;  /* 0x0004c800010d7983 */ /* 0x001ea80000300800 */
[----:B--2---:R0:W-:Y:S04]  /*48e30*/  STL [R1+0x20b8], R13 ;  /* 0x0020b80d01007387 */ /* 0x0041e80000100800 */
[----:B0-----:R-:W2:Y:S04]  /*48e40*/  LDL.LU R13, [R1+0x4c0] ;  /* 0x0004c000010d7983 */ /* 0x001ea80000300800 */
[----:B--2---:R0:W-:Y:S04]  /*48e50*/  STL [R1+0x20c0], R13 ;  /* 0x0020c00d01007387 */ /* 0x0041e80000100800 */
[----:B0-----:R-:W2:Y:S01]  /*48e60*/  LDL.LU R13, [R1+0x4d8] ;  /* 0x0004d800010d7983 */ /* 0x001ea20000300800 */
[----:B------:R-:W-:-:S02]  /*48e70*/  F2FP.SATFINITE.E4M3.F32.PACK_AB_MERGE_C R15, R2, R3, RZ ;  /* 0x00000003020f723e */ /* 0x000fc400048070ff */
[----:B------:R-:W-:Y:S01]  /*48e80*/  F2FP.SATFINITE.E4M3.F32.PACK_AB_MERGE_C R8, R8, R9, RZ ;  /* 0x000000090808723e */ /* 0x000fe200048070ff */
[----:B--2---:R0:W-:Y:S04]  /*48e90*/  STL [R1+0x20c8], R13 ;  /* 0x0020c80d01007387 */ /* 0x0041e80000100800 */
        /* <DEDUP_REMOVED lines=25> */
[----:B0-----:R-:W2:Y:S04]  /*49030*/  LDL.LU R15, [R1+0x4b8] ;  /* 0x0004b800010f7983 */ /* 0x001ea80000300800 */
[----:B------:R-:W3:Y:S04]  /*49040*/  LDL.LU R9, [R1+0x20f8] ;  /* 0x0020f80001097983 */ /* 0x000ee80000300800 */
[----:B------:R0:W-:Y:S04]  /*49050*/  STL [R1+0x1fa4], R8 ;  /* 0x001fa40801007387 */ /* 0x0001e80000100800 */
[----:B0-----:R-:W2:Y:S01]  /*49060*/  LDL.LU R8, [R1+0x4b4] ;  /* 0x0004b40001087983 */ /* 0x001ea20000300800 */
[----:B---3--:R-:W-:-:S03]  /*49070*/  F2FP.SATFINITE.E4M3.F32.PACK_AB_MERGE_C R9, R9, R14, RZ ;  /* 0x0000000e0909723e */ /* 0x008fc600048070ff */
[----:B------:R-:W4:Y:S04]  /*49080*/  LDL.LU R14, [R1+0x20f4] ;  /* 0x0020f400010e7983 */ /* 0x000f280000300800 */
[----:B------:R0:W-:Y:S04]  /*49090*/  STL [R1+0x1fa8], R9 ;  /* 0x001fa80901007387 */ /* 0x0001e80000100800 */
[----:B0-----:R-:W3:Y:S01]  /*490a0*/  LDL.LU R9, [R1+0x4ec] ;  /* 0x0004ec0001097983 */ /* 0x001ee20000300800 */
[----:B----4-:R-:W-:-:S03]  /*490b0*/  F2FP.SATFINITE.E4M3.F32.PACK_AB_MERGE_C R14, R14, R16, RZ ;  /* 0x000000100e0e723e */ /* 0x010fc600048070ff */
[----:B------:R-:W4:Y:S04]  /*490c0*/  LDL.LU R16, [R1+0x20f0] ;  /* 0x0020f00001107983 */ /* 0x000f280000300800 */
[----:B------:R0:W-:Y:S04]  /*490d0*/  STL [R1+0xc4], R14 ;  /* 0x0000c40e01007387 */ /* 0x0001e80000100800 */
[----:B0-----:R-:W4:Y:S02]  /*490e0*/  LDL.LU R14, [R1+0x20ec] ;  /* 0x0020ec00010e7983 */ /* 0x001f240000300800 */
[----:B----4-:R-:W-:-:S02]  /*490f0*/  F2FP.SATFINITE.E4M3.F32.PACK_AB_MERGE_C R14, R14, R16, RZ ;  /* 0x000000100e0e723e */ /* 0x010fc400048070ff */
        /* <DEDUP_REMOVED lines=12> */
[----:B------:R-:W3:Y:S04]  /*491c0*/  LDL.LU R16, [R1+0x20d0] ;  /* 0x0020d00001107983 */ /* 0x000ee80000300800 */
[----:B------:R0:W-:Y:S04]  /*491d0*/  STL [R1+0x1fd0], R14 ;  /* 0x001fd00e01007387 */ /* 0x0001e80000100800 */
[----:B0-----:R-:W4:Y:S01]  /*491e0*/  LDL.LU R14, [R1+0x4b0] ;  /* 0x0004b000010e7983 */ /* 0x001f220000300800 */
[----:B---3--:R-:W-:-:S03]  /*491f0*/  F2FP.SATFINITE.E4M3.F32.PACK_AB_MERGE_C R9, R9, R16, RZ ;  /* 0x000000100909723e */ /* 0x008fc600048070ff */
        /* <DEDUP_REMOVED lines=22> */
[----:B0-----:R-:W3:Y:S01]  /*49360*/  LDL.LU R16, [R1+0x20a4] ;  /* 0x0020a40001107983 */ /* 0x001ee20000300800 */
[----:B----4-:R-:W-:Y:S02]  /*49370*/  F2FP.SATFINITE.E4M3.F32.PACK_AB_MERGE_C R8, R8, R14, RZ ;  /* 0x0000000e0808723e */ /* 0x010fe400048070ff */
[----:B---3--:R-:W-:-:S02]  /*49380*/  F2FP.SATFINITE.E4M3.F32.PACK_AB_MERGE_C R9, R9, R16, RZ ;  /* 0x000000100909723e */ /* 0x008fc400048070ff */
[----:B------:R-:W3:Y:S04]  /*49390*/  LDL.LU R16, [R1+0x20a0] ;  /* 0x0020a00001107983 */ /* 0x000ee80000300800 */
[----:B------:R2:W-:Y:S04]  /*493a0*/  STL [R1+0xcc], R9 ;  /* 0x0000cc0901007387 */ /* 0x0005e80000100800 */
[----:B------:R0:W-:Y:S01]  /*493b0*/  STL [R1+0x24c], R8 ;  /* 0x00024c0801007387 */ /* 0x0001e20000100800 */
[----:B--2---:R-:W-:Y:S02]  /*493c0*/  F2FP.SATFINITE.E4M3.F32.PACK_AB_MERGE_C R9, R12, R13, RZ ;  /* 0x0000000d0c09723e */ /* 0x004fe400048070ff */
[----:B0-----:R-:W-:-:S02]  /*493d0*/  F2FP.SATFINITE.E4M3.F32.PACK_AB_MERGE_C R8, R0, R11, RZ ;  /* 0x0000000b0008723e */ /* 0x001fc400048070ff */
[----:B------:R-:W-:Y:S02]  /*493e0*/  F2FP.SATFINITE.E4M3.F32.PACK_AB_MERGE_C R0, R28, R29, RZ ;  /* 0x0000001d1c00723e */ /* 0x000fe400048070ff */
[----:B------:R-:W-:Y:S02]  /*493f0*/  F2FP.SATFINITE.E4M3.F32.PACK_AB_MERGE_C R6, R6, R7, RZ ;  /* 0x000000070606723e */ /* 0x000fe400048070ff */
[----:B---3--:R-:W-:-:S05]  /*49400*/  F2FP.SATFINITE.E4M3.F32.PACK_AB_MERGE_C R14, R16, R15, RZ ;  /* 0x0000000f100e723e */ /* 0x008fca00048070ff */
[----:B------:R-:W-:Y:S04]  /*49410*/  STL [R1+0x248], R14 ;  /* 0x0002480e01007387 */ /* 0x000fe80000100800 */
[----:B------:R0:W-:Y:S04]  /*49420*/  STL [R1+0x29c], R9 ;  /* 0x00029c0901007387 */ /* 0x0001e80000100800 */
[----:B------:R2:W-:Y:S04]  /*49430*/  STL [R1+0x298], R8 ;  /* 0x0002980801007387 */ /* 0x0005e80000100800 */
[----:B------:R3:W-:Y:S01]  /*49440*/  STL [R1+0x2bc], R0 ;  /* 0x0002bc0001007387 */ /* 0x0007e20000100800 */
[----:B0-----:R-:W-:-:S02]  /*49450*/  F2FP.SATFINITE.E4M3.F32.PACK_AB_MERGE_C R9, R26, R27, RZ ;  /* 0x0000001b1a09723e */ /* 0x001fc400048070ff */
[----:B--2---:R-:W-:-:S03]  /*49460*/  F2FP.SATFINITE.E4M3.F32.PACK_AB_MERGE_C R8, R24, R25, RZ ;  /* 0x000000191808723e */ /* 0x004fc600048070ff */
[----:B------:R0:W-:Y:S01]  /*49470*/  STL [R1+0x2b8], R9 ;  /* 0x0002b80901007387 */ /* 0x0001e20000100800 */
[----:B---3--:R-:W-:-:S03]  /*49480*/  F2FP.SATFINITE.E4M3.F32.PACK_AB_MERGE_C R0, R22, R23, RZ ;  /* 0x000000171600723e */ /* 0x008fc600048070ff */
[----:B------:R2:W-:Y:S04]  /*49490*/  STL [R1+0x2cc], R8 ;  /* 0x0002cc0801007387 */ /* 0x0005e80000100800 */
[----:B------:R3:W-:Y:S01]  /*494a0*/  STL [R1+0x2c8], R0 ;  /* 0x0002c80001007387 */ /* 0x0007e20000100800 */
[----:B0-----:R-:W-:Y:S02]  /*494b0*/  F2FP.SATFINITE.E4M3.F32.PACK_AB_MERGE_C R9, R20, R21, RZ ;  /* 0x000000151409723e */ /* 0x001fe400048070ff */
[----:B--2---:R-:W-:-:S03]  /*494c0*/  F2FP.SATFINITE.E4M3.F32.PACK_AB_MERGE_C R8, R18, R19, RZ ;  /* 0x000000131208723e */ /* 0x004fc600048070ff */
[----:B------:R-:W-:Y:S01]  /*494d0*/  STL [R1+0x244], R9 ;  /* 0x0002440901007387 */ /* 0x000fe20000100800 */
[----:B---3--:R-:W-:-:S03]  /*494e0*/  F2FP.SATFINITE.E4M3.F32.PACK_AB_MERGE_C R0, R10, R17, RZ ;  /* 0x000000110a00723e */ /* 0x008fc600048070ff */
[----:B------:R0:W-:Y:S04]  /*494f0*/  STL [R1+0x240], R8 ;  /* 0x0002400801007387 */ /* 0x0001e80000100800 */
[----:B------:R2:W-:Y:S04]  /*49500*/  STL [R1+0x294], R0 ;  /* 0x0002940001007387 */ /* 0x0005e80000100800 */
[----:B------:R-:W-:Y:S04]  /*49510*/  STL [R1+0x290], R6 ;  /* 0x0002900601007387 */ /* 0x000fe80000100800 */
[----:B0-----:R-:W3:Y:S01]  /*49520*/  LDL.LU R8, [R1+0x214] ;  /* 0x0002140001087983 */ /* 0x001ee20000300800 */
[----:B------:R-:W-:-:S02]  /*49530*/  F2FP.SATFINITE.E4M3.F32.PACK_AB_MERGE_C R4, R4, R5, RZ ;  /* 0x000000050404723e */ /* 0x000fc400048070ff */
[----:B--2---:R-:W-:-:S03]  /*49540*/  F2FP.SATFINITE.E4M3.F32.PACK_AB_MERGE_C R0, R2, R3, RZ ;  /* 0x000000030200723e */ /* 0x004fc600048070ff */
[----:B------:R-:W-:Y:S04]  /*49550*/  STL [R1+0x2b4], R4 ;  /* 0x0002b40401007387 */ /* 0x000fe80000100800 */
[----:B---3--:R0:W-:Y:S04]  /*49560*/  STL [R1+0x2090], R8 ;  /* 0x0020900801007387 */ /* 0x0081e80000100800 */
[----:B------:R-:W-:Y:S04]  /*49570*/  STL [R1+0x2b0], R0 ;  /* 0x0002b00001007387 */ /* 0x000fe80000100800 */
[----:B0-----:R-:W2:Y:S04]  /*49580*/  LDL.LU R8, [R1+0x1fc] ;  /* 0x0001fc0001087983 */ /* 0x001ea80000300800 */
[----:B--2---:R0:W-:Y:S04]  /*49590*/  STL [R1+0x2098], R8 ;  /* 0x0020980801007387 */ /* 0x0041e80000100800 */
[----:B0-----:R-:W2:Y:S04]  /*495a0*/  LDL.LU R8, [R1+0x1f4] ;  /* 0x0001f40001087983 */ /* 0x001ea80000300800 */
[----:B------:R-:W3:Y:S04]  /*495b0*/  LDL.LU R23, [R1+0x21c] ;  /* 0x00021c0001177983 */ /* 0x000ee80000300800 */
        /* <DEDUP_REMOVED lines=33> */
[----:B0-----:R-:W4:Y:S01]  /*497d0*/  LDL.LU R21, [R1+0x208] ;  /* 0x0002080001157983 */ /* 0x001f220000300800 */
[----:B--2---:R-:W-:-:S03]  /*497e0*/  F2FP.SATFINITE.E4M3.F32.PACK_AB_MERGE_C R8, R8, R23, RZ ;  /* 0x000000170808723e */ /* 0x004fc600048070ff */
[----:B----4-:R0:W-:Y:S04]  /*497f0*/  STL [R1+0x2084], R21 ;  /* 0x0020841501007387 */ /* 0x0101e80000100800 */
[----:B0-----:R-:W2:Y:S04]  /*49800*/  LDL.LU R21, [R1+0x200] ;  /* 0x0002000001157983 */ /* 0x001ea80000300800 */
        /* <DEDUP_REMOVED lines=65> */
[----:B------:R-:W3:Y:S01]  /*49c20*/  LDL.LU R21, [R1+0x2054] ;  /* 0x0020540001157983 */ /* 0x000ee20000300800 */
[----:B----4-:R-:W-:Y:S02]  /*49c30*/  F2FP.SATFINITE.E4M3.F32.PACK_AB_MERGE_C R9, R9, R8, RZ ;  /* 0x000000080909723e */ /* 0x010fe400048070ff */
[----:B------:R-:W-:Y:S01]  /*49c40*/  F2FP.SATFINITE.E4M3.F32.PACK_AB_MERGE_C R8, R15, R14, RZ ;  /* 0x0000000e0f08723e */ /* 0x000fe200048070ff */
[----:B------:R-:W-:Y:S01]  /*49c50*/  STL [R1+0x1fdc], R22 ;  /* 0x001fdc1601007387 */ /* 0x000fe20000100800 */
[----:B------:R-:W-:Y:S02]  /*49c60*/  F2FP.SATFINITE.E4M3.F32.PACK_AB_MERGE_C R13, R13, R16, RZ ;  /* 0x000000100d0d723e */ /* 0x000fe400048070ff */
[----:B------:R-:W-:Y:S02]  /*49c70*/  F2FP.SATFINITE.E4M3.F32.PACK_AB_MERGE_C R19, R19, R26, RZ ;  /* 0x0000001a1313723e */ /* 0x000fe400048070ff */
[----:B------:R-:W-:Y:S02]  /*49c80*/  F2FP.SATFINITE.E4M3.F32.PACK_AB_MERGE_C R17, R17, R25, RZ ;  /* 0x000000191111723e */ /* 0x000fe400048070ff */
[----:B------:R-:W-:-:S02]  /*49c90*/  F2FP.SATFINITE.E4M3.F32.PACK_AB_MERGE_C R6, R6, R7, RZ ;  /* 0x000000070606723e */ /* 0x000fc400048070ff */
[----:B---3--:R-:W-:-:S05]  /*49ca0*/  F2FP.SATFINITE.E4M3.F32.PACK_AB_MERGE_C R21, R21, R23, RZ ;  /* 0x000000171515723e */ /* 0x008fca00048070ff */
[----:B------:R-:W-:Y:S04]  /*49cb0*/  STL [R1+0x1fe0], R21 ;  /* 0x001fe01501007387 */ /* 0x000fe80000100800 */
[----:B------:R0:W-:Y:S04]  /*49cc0*/  STL [R1+0x4c], R9 ;  /* 0x00004c0901007387 */ /* 0x0001e80000100800 */
[----:B------:R2:W-:Y:S01]  /*49cd0*/  STL [R1+0x38], R8 ;  /* 0x0000380801007387 */ /* 0x0005e20000100800 */
[----:B0-----:R-:W-:-:S03]  /*49ce0*/  F2FP.SATFINITE.E4M3.F32.PACK_AB_MERGE_C R9, R11, R12, RZ ;  /* 0x0000000c0b09723e */ /* 0x001fc600048070ff */
[----:B------:R-:W-:Y:S01]  /*49cf0*/  STL [R1+0x60], R13 ;  /* 0x0000600d01007387 */ /* 0x000fe20000100800 */
[----:B--2---:R-:W-:Y:S02]  /*49d00*/  F2FP.SATFINITE.E4M3.F32.PACK_AB_MERGE_C R8, R29, R0, RZ ;  /* 0x000000001d08723e */ /* 0x004fe400048070ff */
[----:B------:R-:W-:Y:S01]  /*49d10*/  F2FP.SATFINITE.E4M3.F32.PACK_AB_MERGE_C R0, R27, R28, RZ ;  /* 0x0000001c1b00723e */ /* 0x000fe200048070ff */
[----:B------:R-:W-:Y:S04]  /*49d20*/  STL [R1+0x5c], R9 ;  /* 0x00005c0901007387 */ /* 0x000fe80000100800 */
[----:B------:R0:W-:Y:S04]  /*49d30*/  STL [R1+0x7c], R8 ;  /* 0x00007c0801007387 */ /* 0x0001e80000100800 */
[----:B------:R-:W-:Y:S04]  /*49d40*/  STL [R1+0x1fe4], R19 ;  /* 0x001fe41301007387 */ /* 0x000fe80000100800 */
[----:B------:R2:W-:Y:S01]  /*49d50*/  STL [R1+0x78], R0 ;  /* 0x0000780001007387 */ /* 0x0005e20000100800 */
[----:B0-----:R-:W-:-:S03]  /*49d60*/  F2FP.SATFINITE.E4M3.F32.PACK_AB_MERGE_C R8, R20, R24, RZ ;  /* 0x000000181408723e */ /* 0x001fc600048070ff */
[----:B------:R-:W-:Y:S01]  /*49d70*/  STL [R1+0x1fe8], R17 ;  /* 0x001fe81101007387 */ /* 0x000fe20000100800 */
[----:B--2---:R-:W-:-:S03]  /*49d80*/  F2FP.SATFINITE.E4M3.F32.PACK_AB_MERGE_C R0, R10, R18, RZ ;  /* 0x000000120a00723e */ /* 0x004fc600048070ff */
[----:B------:R-:W-:Y:S04]  /*49d90*/  STL [R1+0x18], R8 ;  /* 0x0000180801007387 */ /* 0x000fe80000100800 */
[----:B------:R0:W-:Y:S04]  /*49da0*/  STL [R1+0x14], R0 ;  /* 0x0000140001007387 */ /* 0x0001e80000100800 */
[----:B------:R-:W-:Y:S04]  /*49db0*/  STL [R1+0x34], R6 ;  /* 0x0000340601007387 */ /* 0x000fe80000100800 */
[----:B------:R-:W2:Y:S01]  /*49dc0*/  LDL.LU R18, [R1+0x2d4] ;  /* 0x0002d40001127983 */ /* 0x000ea20000300800 */
[----:B------:R-:W-:-:S02]  /*49dd0*/  F2FP.SATFINITE.E4M3.F32.PACK_AB_MERGE_C R4, R4, R5, RZ ;  /* 0x000000050404723e */ /* 0x000fc400048070ff */
[----:B0-----:R-:W-:-:S03]  /*49de0*/  F2FP.SATFINITE.E4M3.F32.PACK_AB_MERGE_C R0, R2, R3, RZ ;  /* 0x000000030200723e */ /* 0x001fc600048070ff */
[----:B------:R-:W-:Y:S04]  /*49df0*/  STL [R1+0x30], R4 ;  /* 0x0000300401007387 */ /* 0x000fe80000100800 */
[----:B--2---:R0:W-:Y:S04]  /*49e00*/  STL [R1+0x204c], R18 ;  /* 0x00204c1201007387 */ /* 0x0041e80000100800 */
[----:B------:R-:W-:Y:S04]  /*49e10*/  STL [R1+0x50], R0 ;  /* 0x0000500001007387 */ /* 0x000fe80000100800 */
[----:B0-----:R-:W2:Y:S04]  /*49e20*/  LDL.LU R18, [R1+0x22c] ;  /* 0x00022c0001127983 */ /* 0x001ea80000300800 */
[----:B------:R-:W3:Y:S04]  /*49e30*/  LDL.LU R20, [R1+0x2dc] ;  /* 0x0002dc0001147983 */ /* 0x000ee80000300800 */
        /* <DEDUP_REMOVED lines=52> */
[----:B------:R-:W3:Y:S04]  /*4a180*/  LDL.LU R20, [R1+0x2048] ;  /* 0x0020480001147983 */ /* 0x000ee80000300800 */
[----:B------:R0:W-:Y:S04]  /*4a190*/  STL [R1+0x1fec], R18 ;  /* 0x001fec1201007387 */ /* 0x0001e80000100800 */
[----:B0-----:R-:W2:Y:S01]  /*4a1a0*/  LDL.LU R18, [R1+0x260] ;  /* 0x0002600001127983 */ /* 0x001ea20000300800 */
[----:B---3--:R-:W-:-:S03]  /*4a1b0*/  F2FP.SATFINITE.E4M3.F32.PACK_AB_MERGE_C R20, R20, R17, RZ ;  /* 0x000000111414723e */ /* 0x008fc600048070ff */
[----:B------:R-:W3:Y:S04]  /*4a1c0*/  LDL.LU R17, [R1+0x2044] ;  /* 0x0020440001117983 */ /* 0x000ee80000300800 */
[----:B------:R0:W-:Y:S04]  /*4a1d0*/  STL [R1+0x1ff0], R20 ;  /* 0x001ff01401007387 */ /* 0x0001e80000100800 */
[----:B0-----:R-:W2:Y:S01]  /*4a1e0*/  LDL.LU R20, [R1+0x3cc] ;  /* 0x0003cc0001147983 */ /* 0x001ea20000300800 */
[----:B---3--:R-:W-:-:S03]  /*4a1f0*/  F2FP.SATFINITE.E4M3.F32.PACK_AB_MERGE_C R17, R17, R19, RZ ;  /* 0x000000131111723e */ /* 0x008fc600048070ff */
[----:B------:R-:W3:Y:S04]  /*4a200*/  LDL.LU R19, [R1+0x2040] ;  /* 0x0020400001137983 */ /* 0x000ee80000300800 */
[----:B------:R0:W-:Y:S04]  /*4a210*/  STL [R1+0x10], R17 ;  /* 0x0000101101007387 */ /* 0x0001e80000100800 */
[----:B0-----:R-:W3:Y:S02]  /*4a220*/  LDL.LU R17, [R1+0x203c] ;  /* 0x00203c0001117983 */ /* 0x001ee40000300800 */
[----:B---3--:R-:W-:-:S02]  /*4a230*/  F2FP.SATFINITE.E4M3.F32.PACK_AB_MERGE_C R17, R17, R19, RZ ;  /* 0x000000131111723e */ /* 0x008fc400048070ff */
[----:B------:R-:W3:Y:S04]  /*4a240*/  LDL.LU R19, [R1+0x2038] ;  /* 0x0020380001137983 */ /* 0x000ee80000300800 */
[----:B------:R0:W-:Y:S04]  /*4a250*/  STL [R1+0xc], R17 ;  /* 0x00000c1101007387 */ /* 0x0001e80000100800 */
[----:B0-----:R-:W3:Y:S02]  /*4a260*/  LDL.LU R17, [R1+0x2034] ;  /* 0x0020340001117983 */ /* 0x001ee40000300800 */
[----:B---3--:R-:W-:-:S02]  /*4a270*/  F2FP.SATFINITE.E4M3.F32.PACK_AB_MERGE_C R17, R17, R19, RZ ;  /* 0x000000131111723e */ /* 0x008fc400048070ff */
[----:B------:R-:W4:Y:S04]  /*4a280*/  LDL.LU R19, [R1+0x2030] ;  /* 0x0020300001137983 */ /* 0x000f280000300800 */
[----:B------:R0:W-:Y:S04]  /*4a290*/  STL [R1+0x20], R17 ;  /* 0x0000201101007387 */ /* 0x0001e80000100800 */
[----:B0-----:R-:W2:Y:S02]  /*4a2a0*/  LDL.LU R17, [R1+0x202c] ;  /* 0x00202c0001117983 */ /* 0x001ea40000300800 */
[----:B--2---:R-:W-:-:S02]  /*4a2b0*/  F2FP.SATFINITE.E4M3.F32.PACK_AB_MERGE_C R20, R20, R17, RZ ;  /* 0x000000111414723e */ /* 0x004fc400048070ff */
[----:B------:R-:W2:Y:S01]  /*4a2c0*/  LDL.LU R17, [R1+0x2028] ;  /* 0x0020280001117983 */ /* 0x000ea20000300800 */
[----:B------:R-:W-:Y:S02]  /*4a2d0*/  F2FP.SATFINITE.E4M3.F32.PACK_AB_MERGE_C R7, R7, R22, RZ ;  /* 0x000000160707723e */ /* 0x000fe400048070ff */
[----:B------:R-:W-:Y:S01]  /*4a2e0*/  F2FP.SATFINITE.E4M3.F32.PACK_AB_MERGE_C R6, R6, R23, RZ ;  /* 0x000000170606723e */ /* 0x000fe200048070ff */
[----:B------:R-:W-:Y:S01]  /*4a2f0*/  STL [R1+0x1c], R20 ;  /* 0x00001c1401007387 */ /* 0x000fe20000100800 */
[----:B------:R-:W-:Y:S02]  /*4a300*/  F2FP.SATFINITE.E4M3.F32.PACK_AB_MERGE_C R25, R25, R8, RZ ;  /* 0x000000081919723e */ /* 0x000fe400048070ff */
[----:B------:R-:W-:Y:S02]  /*4a310*/  F2FP.SATFINITE.E4M3.F32.PACK_AB_MERGE_C R24, R24, R9, RZ ;  /* 0x000000091818723e */ /* 0x000fe400048070ff */
[----:B------:R-:W-:Y:S02]  /*4a320*/  F2FP.SATFINITE.E4M3.F32.PACK_AB_MERGE_C R8, R15, R14, RZ ;  /* 0x0000000e0f08723e */ /* 0x000fe400048070ff */
[----:B------:R-:W-:-:S02]  /*4a330*/  F2FP.SATFINITE.E4M3.F32.PACK_AB_MERGE_C R29, R29, R0, RZ ;  /* 0x000000001d1d723e */ /* 0x000fc400048070ff */
[----:B------:R-:W-:Y:S02]  /*4a340*/  F2FP.SATFINITE.E4M3.F32.PACK_AB_MERGE_C R5, R5, R28, RZ ;  /* 0x0000001c0505723e */ /* 0x000fe400048070ff */
[----:B------:R-:W-:Y:S02]  /*4a350*/  F2FP.SATFINITE.E4M3.F32.PACK_AB_MERGE_C R4, R4, R27, RZ ;  /* 0x0000001b0404723e */ /* 0x000fe400048070ff */
[----:B------:R-:W-:Y:S02]  /*4a360*/  F2FP.SATFINITE.E4M3.F32.PACK_AB_MERGE_C R28, R10, R26, RZ ;  /* 0x0000001a0a1c723e */ /* 0x000fe400048070ff */
[----:B------:R-:W-:Y:S02]  /*4a370*/  F2FP.SATFINITE.E4M3.F32.PACK_AB_MERGE_C R27, R2, R3, RZ ;  /* 0x00000003021b723e */ /* 0x000fe400048070ff */
[----:B--2---:R-:W-:Y:S02]  /*4a380*/  F2FP.SATFINITE.E4M3.F32.PACK_AB_MERGE_C R18, R17, R18, RZ ;  /* 0x000000121112723e */ /* 0x004fe400048070ff */
[----:B----4-:R-:W-:-:S03]  /*4a390*/  F2FP.SATFINITE.E4M3.F32.PACK_AB_MERGE_C R17, R21, R19, RZ ;  /* 0x000000131511723e */ /* 0x010fc600048070ff */
[----:B------:R-:W-:Y:S04]  /*4a3a0*/  STL [R1+0x2c], R18 ;  /* 0x00002c1201007387 */ /* 0x000fe80000100800 */
[----:B------:R0:W-:Y:S04]  /*4a3b0*/  STL [R1+0x1ff4], R7 ;  /* 0x001ff40701007387 */ /* 0x0001e80000100800 */
[----:B------:R-:W-:Y:S04]  /*4a3c0*/  STL [R1+0x24], R17 ;  /* 0x0000241101007387 */ /* 0x000fe80000100800 */
[----:B------:R2:W-:Y:S01]  /*4a3d0*/  STL [R1+0x1ff8], R6 ;  /* 0x001ff80601007387 */ /* 0x0005e20000100800 */
[----:B0-----:R-:W-:-:S03]  /*4a3e0*/  F2FP.SATFINITE.E4M3.F32.PACK_AB_MERGE_C R7, R13, R16, RZ ;  /* 0x000000100d07723e */ /* 0x001fc600048070ff */
[----:B------:R-:W-:Y:S04]  /*4a3f0*/  STL [R1+0x1ffc], R25 ;  /* 0x001ffc1901007387 */ /* 0x000fe80000100800 */
[----:B------:R-:W-:Y:S01]  /*4a400*/  STL [R1+0x2000], R24 ;  /* 0x0020001801007387 */ /* 0x000fe20000100800 */
[----:B--2---:R-:W-:-:S03]  /*4a410*/  F2FP.SATFINITE.E4M3.F32.PACK_AB_MERGE_C R6, R11, R12, RZ ;  /* 0x0000000c0b06723e */ /* 0x004fc600048070ff */
[----:B------:R-:W-:Y:S04]  /*4a420*/  STL [R1+0x4], R8 ;  /* 0x0000040801007387 */ /* 0x000fe80000100800 */
[----:B------:R-:W-:Y:S04]  /*4a430*/  STL [R1], R7 ;  /* 0x0000000701007387 */ /* 0x000fe80000100800 */
[----:B------:R-:W-:Y:S04]  /*4a440*/  STL [R1+0x1f70], R29 ;  /* 0x001f701d01007387 */ /* 0x000fe80000100800 */
[----:B------:R-:W-:Y:S04]  /*4a450*/  STL [R1+0x8], R6 ;  /* 0x0000080601007387 */ /* 0x000fe80000100800 */
[----:B------:R-:W-:Y:S04]  /*4a460*/  STL [R1+0x2004], R5 ;  /* 0x0020040501007387 */ /* 0x000fe80000100800 */
[----:B------:R-:W-:Y:S04]  /*4a470*/  STL [R1+0x2008], R4 ;  /* 0x0020080401007387 */ /* 0x000fe80000100800 */
[----:B------:R-:W-:Y:S04]  /*4a480*/  STL [R1+0x1f90], R28 ;  /* 0x001f901c01007387 */ /* 0x000fe80000100800 */
[----:B------:R-:W2:Y:S04]  /*4a490*/  LDL.LU R26, [R1+0x2e4] ;  /* 0x0002e400011a7983 */ /* 0x000ea80000300800 */
[----:B------:R-:W3:Y:S04]  /*4a4a0*/  LDL.LU R9, [R1+0x2e8] ;  /* 0x0002e80001097983 */ /* 0x000ee80000300800 */
[----:B------:R-:W3:Y:S04]  /*4a4b0*/  LDL.LU R3, [R1+0x2ec] ;  /* 0x0002ec0001037983 */ /* 0x000ee80000300800 */
[----:B------:R-:W4:Y:S04]  /*4a4c0*/  LDL.LU R2, [R1+0x604] ;  /* 0x0006040001027983 */ /* 0x000f280000300800 */
[----:B------:R-:W2:Y:S04]  /*4a4d0*/  LDL.LU R0, [R1+0x60c] ;  /* 0x00060c0001007983 */ /* 0x000ea80000300800 */
[----:B--2---:R0:W-:Y:S04]  /*4a4e0*/  STL [R1+0x2024], R0 ;  /* 0x0020240001007387 */ /* 0x0041e80000100800 */
        /* <DEDUP_REMOVED lines=11> */
[----:B--2---:R0:W-:Y:S04]  /*4a5a0*/  STL [R1+0x2010], R5 ;  /* 0x0020100501007387 */ /* 0x0041e80000100800 */
[----:B0-----:R-:W2:Y:S04]  /*4a5b0*/  LDL.LU R5, [R1+0x3a0] ;  /* 0x0003a00001057983 */ /* 0x001ea80000300800 */
        /* <DEDUP_REMOVED lines=24> */
[----:B0-----:R-:W2:Y:S01]  /*4a740*/  LDL.LU R27, [R1+0x2e0] ;  /* 0x0002e000011b7983 */ /* 0x001ea20000300800 */
[----:B---3--:R-:W-:-:S02]  /*4a750*/  F2FP.SATFINITE.E4M3.F32.PACK_AB_MERGE_C R3, R3, R9, RZ ;  /* 0x000000090303723e */ /* 0x008fc400048070ff */
[----:B----4-:R-:W-:Y:S02]  /*4a760*/  F2FP.SATFINITE.E4M3.F32.PACK_AB_MERGE_C R2, R2, R0, RZ ;  /* 0x000000000202723e */ /* 0x010fe400048070ff */
[----:B--2---:R-:W-:-:S05]  /*4a770*/  F2FP.SATFINITE.E4M3.F32.PACK_AB_MERGE_C R26, R26, R27, RZ ;  /* 0x0000001b1a1a723e */ /* 0x004fca00048070ff */
[----:B------:R0:W-:Y:S04]  /*4a780*/  STL [R1+0x1f84], R26 ;  /* 0x001f841a01007387 */ /* 0x0001e80000100800 */
[----:B0-----:R-:W2:Y:S04]  /*4a790*/  LDL.LU R26, [R1+0x32c] ;  /* 0x00032c00011a7983 */ /* 0x001ea80000300800 */
[----:B------:R-:W3:Y:S04]  /*4a7a0*/  LDL.LU R27, [R1+0x68] ;  /* 0x00006800011b7983 */ /* 0x000ee80000300800 */
[----:B------:R-:W4:Y:S04]  /*4a7b0*/  LDL.LU R9, [R1+0x88] ;  /* 0x0000880001097983 */ /* 0x000f280000300800 */
[----:B------:R0:W-:Y:S04]  /*4a7c0*/  STL [R1+0x1f88], R3 ;  /* 0x001f880301007387 */ /* 0x0001e80000100800 */
[----:B0-----:R-:W2:Y:S04]  /*4a7d0*/  LDL.LU R3, [R1+0x328] ;  /* 0x0003280001037983 */ /* 0x001ea80000300800 */
        /* <DEDUP_REMOVED lines=10> */
[----:B0-----:R-:W3:Y:S01]  /*4a880*/  LDL R0, [R1+0xcf8] ;  /* 0x000cf80001007983 */ /* 0x001ee20000100800 */
[----:B--2---:R-:W-:-:S03]  /*4a890*/  F2FP.SATFINITE.E4M3.F32.PACK_AB_MERGE_C R4, R4, R5, RZ ;  /* 0x000000050404723e */ /* 0x004fc600048070ff */
[----:B------:R-:W2:Y:S04]  /*4a8a0*/  LDL.LU R5, [R1+0x2018] ;  /* 0x0020180001057983 */ /* 0x000ea80000300800 */
[----:B------:R0:W-:Y:S04]  /*4a8b0*/  STL [R1+0x19c], R4 ;  /* 0x00019c0401007387 */ /* 0x0001e80000100800 */
[----:B0-----:R-:W2:Y:S02]  /*4a8c0*/  LDL.LU R4, [R1+0x2014] ;  /* 0x0020140001047983 */ /* 0x001ea40000300800 */
[----:B--2---:R-:W-:-:S02]  /*4a8d0*/  F2FP.SATFINITE.E4M3.F32.PACK_AB_MERGE_C R4, R4, R5, RZ ;  /* 0x000000050404723e */ /* 0x004fc400048070ff */
[----:B------:R-:W2:Y:S04]  /*4a8e0*/  LDL.LU R5, [R1+0x2010] ;  /* 0x0020100001057983 */ /* 0x000ea80000300800 */
[----:B------:R0:W-:Y:S04]  /*4a8f0*/  STL [R1+0x1b0], R4 ;  /* 0x0001b00401007387 */ /* 0x0001e80000100800 */
[----:B0-----:R-:W2:Y:S01]  /*4a900*/  LDL.LU R4, [R1+0x200c] ;  /* 0x00200c0001047983 */ /* 0x001ea20000300800 */
[----:B------:R-:W-:Y:S02]  /*4a910*/  F2FP.SATFINITE.E4M3.F32.PACK_AB_MERGE_C R25, R25, R24, RZ ;  /* 0x000000181919723e */ /* 0x000fe400048070ff */
[----:B------:R-:W-:-:S02]  /*4a920*/  F2FP.SATFINITE.E4M3.F32.PACK_AB_MERGE_C R7, R7, R6, RZ ;  /* 0x000000060707723e */ /* 0x000fc400048070ff */
[----:B------:R-:W-:Y:S02]  /*4a930*/  F2FP.SATFINITE.E4M3.F32.PACK_AB_MERGE_C R18, R18, R20, RZ ;  /* 0x000000141212723e */ /* 0x000fe400048070ff */
[----:B---3--:R-:W-:Y:S02]  /*4a940*/  F2FP.SATFINITE.E4M3.F32.PACK_AB_MERGE_C R2, R2, R17, RZ ;  /* 0x000000110202723e */ /* 0x008fe400048070ff */
[----:B------:R-:W-:Y:S02]  /*4a950*/  F2FP.SATFINITE.E4M3.F32.PACK_AB_MERGE_C R21, R21, R19, RZ ;  /* 0x000000131515723e */ /* 0x000fe400048070ff */
[----:B------:R-:W-:Y:S02]  /*4a960*/  F2FP.SATFINITE.E4M3.F32.PACK_AB_MERGE_C R23, R23, R22, RZ ;  /* 0x000000161717723e */ /* 0x000fe400048070ff */
[----:B------:R-:W-:Y:S02]  /*4a970*/  F2FP.SATFINITE.E4M3.F32.PACK_AB_MERGE_C R14, R14, R8, RZ ;  /* 0x000000080e0e723e */ /* 0x000fe400048070ff */
[----:B------:R-:W-:-:S02]  /*4a980*/  F2FP.SATFINITE.E4M3.F32.PACK_AB_MERGE_C R28, R28, R15, RZ ;  /* 0x0000000f1c1c723e */ /* 0x000fc400048070ff */
[----:B------:R-:W-:Y:S02]  /*4a990*/  F2FP.SATFINITE.E4M3.F32.PACK_AB_MERGE_C R10, R10, R29, RZ ;  /* 0x0000001d0a0a723e */ /* 0x000fe400048070ff */
[----:B------:R-:W-:Y:S02]  /*4a9a0*/  F2FP.SATFINITE.E4M3.F32.PACK_AB_MERGE_C R13, R13, R16, RZ ;  /* 0x000000100d0d723e */ /* 0x000fe400048070ff */
[----:B------:R-:W-:Y:S02]  /*4a9b0*/  F2FP.SATFINITE.E4M3.F32.PACK_AB_MERGE_C R11, R11, R12, RZ ;  /* 0x0000000c0b0b723e */ /* 0x000fe400048070ff */
[----:B--2---:R-:W-:Y:S02]  /*4a9c0*/  F2FP.SATFINITE.E4M3.F32.PACK_AB_MERGE_C R5, R5, R4, RZ ;  /* 0x000000040505723e */ /* 0x004fe400048070ff */
[----:B------:R-:W2:Y:S04]  /*4a9d0*/  LDL.LU R4, [R1+0x2008] ;  /* 0x0020080001047983 */ /* 0x000ea80000300800 */
[----:B------:R0:W-:Y:S04]  /*4a9e0*/  STL [R1+0x1ac], R5 ;  /* 0x0001ac0501007387 */ /* 0x0001e80000100800 */
[----:B0-----:R-:W3:Y:S04]  /*4a9f0*/  LDL.LU R5, [R1+0x2004] ;  /* 0x0020040001057983 */ /* 0x001ee80000300800 */
[----:B------:R-:W2:Y:S04]  /*4aa00*/  LDL.LU R24, [R1+0x2000] ;  /* 0x0020000001187983 */ /* 0x000ea80000300800 */
[----:B------:R0:W-:Y:S04]  /*4aa10*/  STL [R1+0x1fc], R25 ;  /* 0x0001fc1901007387 */ /* 0x0001e80000100800 */
[----:B0-----:R-:W2:Y:S04]  /*4aa20*/  LDL.LU R25, [R1+0x1ffc] ;  /* 0x001ffc0001197983 */ /* 0x001ea80000300800 */
        /* <DEDUP_REMOVED lines=22> */
[----:B------:R-:W-:Y:S04]  /*4ab90*/  STL [R1+0x1dc], R10 ;  /* 0x0001dc0a01007387 */ /* 0x000fe80000100800 */
[----:B------:R-:W2:Y:S04]  /*4aba0*/  LDL.LU R16, [R1+0x1fc8] ;  /* 0x001fc80001107983 */ /* 0x000ea80000300800 */
[----:B------:R0:W-:Y:S04]  /*4abb0*/  STL [R1+0x1d8], R13 ;  /* 0x0001d80d01007387 */ /* 0x0001e80000100800 */
[----:B0-----:R-:W2:Y:S04]  /*4abc0*/  LDL.LU R13, [R1+0x1fc4] ;  /* 0x001fc400010d7983 */ /* 0x001ea80000300800 */
[----:B------:R-:W3:Y:S04]  /*4abd0*/  LDL.LU R12, [R1+0x1fc0] ;  /* 0x001fc000010c7983 */ /* 0x000ee80000300800 */
[----:B------:R0:W-:Y:S04]  /*4abe0*/  STL [R1+0x250], R11 ;  /* 0x0002500b01007387 */ /* 0x0001e80000100800 */
[----:B0-----:R-:W3:Y:S01]  /*4abf0*/  LDL.LU R11, [R1+0x1fbc] ;  /* 0x001fbc00010b7983 */ /* 0x001ee20000300800 */
[----:B------:R-:W-:Y:S01]  /*4ac00*/  VIADD R10, R0, 0x15 ;  /* 0x00000015000a7836 */ /* 0x000fe20000000000 */
[----:B------:R-:W-:-:S02]  /*4ac10*/  F2FP.SATFINITE.E4M3.F32.PACK_AB_MERGE_C R3, R26, R3, RZ ;  /* 0x000000031a03723e */ /* 0x000fc400048070ff */
[----:B------:R-:W-:Y:S02]  /*4ac20*/  LOP3.LUT R27, R27, 0xffff, RZ, 0xc0, !PT ;  /* 0x0000ffff1b1b7812 */ /* 0x000fe400078ec0ff */
[----:B------:R-:W-:Y:S01]  /*4ac30*/  ISETP.GE.AND P0, PT, R10, UR15, PT ;  /* 0x0000000f0a007c0c */ /* 0x000fe2000bf06270 */
[----:B------:R4:W-:Y:S01]  /*4ac40*/  STL [R1+0x238], R3 ;  /* 0x0002380301007387 */ /* 0x0009e20000100800 */
[----:B------:R-:W-:Y:S01]  /*4ac50*/  VIADD R10, R0, 0x1 ;  /* 0x00000001000a7836 */ /* 0x000fe20000000000 */
[----:B----4-:R-:W-:Y:S02]  /*4ac60*/  LOP3.LUT R3, R9, 0xffff, RZ, 0xc0, !PT ;  /* 0x0000ffff09037812 */ /* 0x010fe400078ec0ff */
[----:B--2---:R-:W-:Y:S02]  /*4ac70*/  LOP3.LUT R26, R13, 0xffff, RZ, 0xc0, !PT ;  /* 0x0000ffff0d1a7812 */ /* 0x004fe400078ec0ff */
[----:B---3--:R-:W-:Y:S02]  /*4ac80*/  LOP3.LUT R9, R12, 0xffff, RZ, 0xc0, !PT ;  /* 0x0000ffff0c097812 */ /* 0x008fe400078ec0ff */
[----:B------:R-:W-:-:S02]  /*4ac90*/  LOP3.LUT R0, R11, 0xffff, RZ, 0xc0, !PT ;  /* 0x0000ffff0b007812 */ /* 0x000fc400078ec0ff */
[----:B------:R-:W2:Y:S04]  /*4aca0*/  LDL.LU R11, [R1+0x1fb8] ;  /* 0x001fb800010b7983 */ /* 0x000ea80000300800 */
[----:B------:R-:W3:Y:S04]  /*4acb0*/  LDL.LU R12, [R1+0x1fb4] ;  /* 0x001fb400010c7983 */ /* 0x000ee80000300800 */
[----:B------:R-:W-:Y:S04]  /*4acc0*/  STL [R1+0x68], R27 ;  /* 0x0000681b01007387 */ /* 0x000fe80000100800 */
[----:B------:R-:W4:Y:S01]  /*4acd0*/  LDL.LU R13, [R1+0x1fb0] ;  /* 0x001fb000010d7983 */ /* 0x000f220000300800 */
[----:B------:R-:W-:-:S02]  /*4ace0*/  LOP3.LUT R16, R16, 0xffff, RZ, 0xc0, !PT ;  /* 0x0000ffff10107812 */ /* 0x000fc400078ec0ff */
[----:B------:R-:W-:Y:S01]  /*4acf0*/  LOP3.LUT R15, R15, 0xffff, RZ, 0xc0, !PT ;  /* 0x0000ffff0f0f7812 */ /* 0x000fe200078ec0ff */
[----:B------:R-:W-:Y:S01]  /*4ad00*/  STL [R1+0x98], R3 ;  /* 0x0000980301007387 */ /* 0x000fe20000100800 */
[----:B------:R-:W-:Y:S02]  /*4ad10*/  LOP3.LUT R14, R14, 0xffff, RZ, 0xc0, !PT ;  /* 0x0000ffff0e0e7812 */ /* 0x000fe400078ec0ff */
[----:B------:R-:W-:Y:S01]  /*4ad20*/  LOP3.LUT R2, R2, 0xffff, RZ, 0xc0, !PT ;  /* 0x0000ffff02027812 */ /* 0x000fe200078ec0ff */
[----:B------:R-:W-:Y:S04]  /*4ad30*/  STL [R1+0x64], R9 ;  /* 0x0000640901007387 */ /* 0x000fe80000100800 */
[----:B------:R-:W-:Y:S04]  /*4ad40*/  STL [R1+0x94], R0 ;  /* 0x0000940001007387 */ /* 0x000fe80000100800 */
[----:B------:R-:W-:Y:S04]  /*4ad50*/  STL [R1+0x90], R26 ;  /* 0x0000901a01007387 */ /* 0x000fe80000100800 */
[----:B------:R-:W-:Y:S04]  /*4ad60*/  STL [R1+0x8c], R16 ;  /* 0x00008c1001007387 */ /* 0x000fe80000100800 */
[----:B------:R-:W-:Y:S04]  /*4ad70*/  STL [R1+0x88], R15 ;  /* 0x0000880f01007387 */ /* 0x000fe80000100800 */
[----:B------:R0:W-:Y:S04]  /*4ad80*/  STL [R1+0xb4], R14 ;  /* 0x0000b40e01007387 */ /* 0x0001e80000100800 */
[----:B------:R0:W-:Y:S01]  /*4ad90*/  STL [R1+0x6c], R2 ;  /* 0x00006c0201007387 */ /* 0x0001e20000100800 */
[----:B----4-:R-:W-:-:S02]  /*4ada0*/  PRMT R13, R14, 0x3340, R13 ;  /* 0x000033400e0d7816 */ /* 0x010fc4000000000d */
[----:B0-----:R-:W-:Y:S02]  /*4adb0*/  PRMT R14, R27, 0x3340, R9 ;  /* 0x000033401b0e7816 */ /* 0x001fe40000000009 */
[----:B------:R-:W4:Y:S01]  /*4adc0*/  LDL.LU R9, [R1+0x1fac] ;  /* 0x001fac0001097983 */ /* 0x000f220000300800 */
[----:B--2---:R-:W-:Y:S02]  /*4add0*/  PRMT R11, R16, 0x3340, R11 ;  /* 0x00003340100b7816 */ /* 0x004fe4000000000b */
[----:B---3--:R-:W-:Y:S02]  /*4ade0*/  PRMT R12, R15, 0x3340, R12 ;  /* 0x000033400f0c7816 */ /* 0x008fe4000000000c */
[----:B------:R-:W-:Y:S02]  /*4adf0*/  PRMT R15, R3, 0x3340, R26 ;  /* 0x00003340030f7816 */ /* 0x000fe4000000001a */
[----:B------:R-:W-:Y:S02]  /*4ae00*/  PRMT R16, R0, 0x3340, R2 ;  /* 0x0000334000107816 */ /* 0x000fe40000000002 */
[----:B------:R-:W-:-:S02]  /*4ae10*/  PRMT R3, R14, 0x5410, R11 ;  /* 0x000054100e037816 */ /* 0x000fc4000000000b */
[----:B------:R-:W-:Y:S02]  /*4ae20*/  PRMT R2, R15, 0x5410, R12 ;  /* 0x000054100f027816 */ /* 0x000fe4000000000c */
[----:B------:R-:W-:Y:S01]  /*4ae30*/  PRMT R0, R16, 0x5410, R13 ;  /* 0x0000541010007816 */ /* 0x000fe2000000000d */
[----:B------:R0:W-:Y:S01]  /*4ae40*/  STL [R1+0x1f0], R3 ;  /* 0x0001f00301007387 */ /* 0x0001e20000100800 */
[----:B------:R-:W-:-:S03]  /*4ae50*/  LOP3.LUT R13, R29, 0xffff, RZ, 0xc0, !PT ;  /* 0x0000ffff1d0d7812 */ /* 0x000fc600078ec0ff */
[----:B------:R-:W-:Y:S04]  /*4ae60*/  STL [R1+0x1e8], R2 ;  /* 0x0001e80201007387 */ /* 0x000fe80000100800 */
[----:B------:R2:W-:Y:S01]  /*4ae70*/  STL [R1+0x1e0], R0 ;  /* 0x0001e00001007387 */ /* 0x0005e20000100800 */
[----:B0-----:R-:W-:-:S03]  /*4ae80*/  LOP3.LUT R3, R28, 0xffff, RZ, 0xc0, !PT ;  /* 0x0000ffff1c037812 */ /* 0x001fc600078ec0ff */
[----:B------:R-:W3:Y:S04]  /*4ae90*/  LDL.LU R26, [R1+0xc8] ;  /* 0x0000c800011a7983 */ /* 0x000ee80000300800 */
[----:B------:R-:W3:Y:S04]  /*4aea0*/  LDL.LU R27, [R1+0x100] ;  /* 0x00010000011b7983 */ /* 0x000ee80000300800 */
[----:B------:R-:W-:Y:S04]  /*4aeb0*/  STL [R1+0x44], R3 ;  /* 0x0000440301007387 */ /* 0x000fe80000100800 */
[----:B------:R-:W-:Y:S04]  /*4aec0*/  STL [R1+0x40], R13 ;  /* 0x0000400d01007387 */ /* 0x000fe80000100800 */
[----:B------:R-:W3:Y:S04]  /*4aed0*/  LDL.LU R28, [R1+0xe0] ;  /* 0x0000e000011c7983 */ /* 0x000ee80000300800 */
[----:B------:R-:W3:Y:S01]  /*4aee0*/  LDL.LU R29, [R1+0xd8] ;  /* 0x0000d800011d7983 */ /* 0x000ee20000300800 */
[----:B------:R-:W-:-:S02]  /*4aef0*/  ISETP.GE.AND P3, PT, R10, UR4, PT ;  /* 0x000000040a007c0c */ /* 0x000fc4000bf66270 */
[----:B------:R-:W-:Y:S01]  /*4af00*/  LOP3.LUT R10, R8, 0xffff, RZ, 0xc0, !PT ;  /* 0x0000ffff080a7812 */ /* 0x000fe200078ec0ff */
[----:B------:R-:W0:Y:S01]  /*4af10*/  S2R R15, SR_TID.X ;  /* 0x00000000000f7919 */ /* 0x000e220000002100 */
[----:B----4-:R-:W-:Y:S02]  /*4af20*/  LOP3.LUT R14, R9, 0xffff, RZ, 0xc0, !PT ;  /* 0x0000ffff090e7812 */ /* 0x010fe400078ec0ff */
[----:B------:R-:W4:Y:S04]  /*4af30*/  LDL.LU R9, [R1+0x1fa8] ;  /* 0x001fa80001097983 */ /* 0x000f280000300800 */
[----:B------:R-:W4:Y:S01]  /*4af40*/  LDL.LU R8, [R1+0x1fa4] ;  /* 0x001fa40001087983 */ /* 0x000f220000300800 */
[----:B--2---:R-:W-:Y:S01]  /*4af50*/  LOP3.LUT R0, R23, 0xffff, RZ, 0xc0, !PT ;  /* 0x0000ffff17007812 */ /* 0x004fe200078ec0ff */
[----:B0-----:R-:W-:Y:S01]  /*4af60*/  IMAD.SHL.U32 R23, R15, 0x10, RZ ;  /* 0x000000100f177824 */ /* 0x001fe200078e00ff */
[----:B------:R-:W-:Y:S01]  /*4af70*/  LOP3.LUT R11, R19, 0xffff, RZ, 0xc0, !PT ;  /* 0x0000ffff130b7812 */ /* 0x000fe200078ec0ff */
[----:B------:R-:W-:Y:S01]  /*4af80*/  IMAD.SHL.U32 R19, R15, 0x20, RZ ;  /* 0x000000200f137824 */ /* 0x000fe200078e00ff */
[----:B------:R-:W-:Y:S01]  /*4af90*/  UMOV UR4, 0x400 ;  /* 0x0000040000047882 */ /* 0x000fe20000000000 */
[----:B------:R-:W-:Y:S01]  /*4afa0*/  LOP3.LUT R2, R17, 0xffff, RZ, 0xc0, !PT ;  /* 0x0000ffff11027812 */ /* 0x000fe200078ec0ff */
[----:B------:R-:W-:Y:S01]  /*4afb0*/  ULEA UR4, UR5, UR4, 0x18 ;  /* 0x0000000405047291 */ /* 0x000fe2000f8ec0ff */
[----:B------:R-:W-:Y:S01]  /*4afc0*/  LOP3.LUT R12, R7, 0xffff, RZ, 0xc0, !PT ;  /* 0x0000ffff070c7812 */ /* 0x000fe200078ec0ff */
[----:B------:R0:W-:Y:S01]  /*4afd0*/  STL [R1+0x3c], R14 ;  /* 0x00003c0e01007387 */ /* 0x0001e20000100800 */
[----:B------:R-:W-:Y:S01]  /*4afe0*/  LOP3.LUT R23, R23, 0xf0, RZ, 0xc0, !PT ;  /* 0x000000f017177812 */ /* 0x000fe200078ec0ff */
[----:B------:R-:W2:Y:S01]  /*4aff0*/  LDCU UR5, c[0x0][0x3b8] ;  /* 0x00007700ff0577ac */ /* 0x000ea20008000800 */
[----:B------:R-:W-:-:S02]  /*4b000*/  LOP3.LUT R19, R19, 0x200, RZ, 0xc0, !PT ;  /* 0x0000020013137812 */ /* 0x000fc400078ec0ff */
[----:B------:R-:W-:Y:S02]  /*4b010*/  LOP3.LUT R17, R6, 0xffff, RZ, 0xc0, !PT ;  /* 0x0000ffff06117812 */ /* 0x000fe400078ec0ff */
[----:B------:R-:W-:Y:S02]  /*4b020*/  PRMT R15, R14, 0x3340, R1 ;  /* 0x000033400e0f7816 */ /* 0x000fe40000000001 */
[----:B------:R-:W-:Y:S01]  /*4b030*/  PRMT R16, R3, 0x3340, R13 ;  /* 0x0000334003107816 */ /* 0x000fe2000000000d */
[----:B------:R1:W-:Y:S01]  /*4b040*/  STL [R1+0xb8], R0 ;  /* 0x0000b80001007387 */ /* 0x0003e20000100800 */
[----:B0-----:R-:W-:Y:S02]  /*4b050*/  PRMT R14, R0, 0x3340, R2 ;  /* 0x00003340000e7816 */ /* 0x001fe40000000002 */
[----:B------:R-:W-:Y:S01]  /*4b060*/  IADD3 R19, PT, PT, R19, UR4, R23 ;  /* 0x0000000413137c10 */ /* 0x000fe2000fffe017 */
[----:B------:R0:W-:Y:S01]  /*4b070*/  STL [R1+0x28], R2 ;  /* 0x0000280201007387 */ /* 0x0001e20000100800 */
[----:B------:R-:W-:-:S02]  /*4b080*/  PRMT R6, R12, 0x3340, R1 ;  /* 0x000033400c067816 */ /* 0x000fc40000000001 */
[----:B------:R-:W-:Y:S01]  /*4b090*/  PRMT R13, R10, 0x3340, R11 ;  /* 0x000033400a0d7816 */ /* 0x000fe2000000000b */
[----:B------:R-:W-:Y:S01]  /*4b0a0*/  STL [R1+0x1f74], R12 ;  /* 0x001f740c01007387 */ /* 0x000fe20000100800 */
[----:B-1----:R-:W-:-:S03]  /*4b0b0*/  PRMT R0, R16, 0x5410, R15 ;  /* 0x0000541010007816 */ /* 0x002fc6000000000f */
[----:B------:R1:W-:Y:S01]  /*4b0c0*/  STL [R1+0x1f78], R17 ;  /* 0x001f781101007387 */ /* 0x0003e20000100800 */
[----:B------:R-:W-:-:S03]  /*4b0d0*/  PRMT R7, R17, 0x3340, R1 ;  /* 0x0000334011077816 */ /* 0x000fc60000000001 */
[----:B------:R-:W-:Y:S01]  /*4b0e0*/  STL [R1+0x1f80], R10 ;  /* 0x001f800a01007387 */ /* 0x000fe20000100800 */
[----:B0-----:R-:W-:-:S03]  /*4b0f0*/  PRMT R2, R13, 0x5410, R6 ;  /* 0x000054100d027816 */ /* 0x001fc60000000006 */
[----:B------:R-:W-:Y:S01]  /*4b100*/  STL [R1+0x1f7c], R11 ;  /* 0x001f7c0b01007387 */ /* 0x000fe20000100800 */
[----:B---3--:R-:W-:-:S03]  /*4b110*/  LOP3.LUT R23, R26, 0xffff, RZ, 0xc0, !PT ;  /* 0x0000ffff1a177812 */ /* 0x008fc600078ec0ff */
[----:B------:R-:W-:Y:S04]  /*4b120*/  STL [R1+0x1f8c], R19 ;  /* 0x001f8c1301007387 */ /* 0x000fe80000100800 */
[----:B------:R0:W-:Y:S01]  /*4b130*/  STL [R1+0x1bc], R0 ;  /* 0x0001bc0001007387 */ /* 0x0001e20000100800 */
[----:B-1----:R-:W-:-:S03]  /*4b140*/  LOP3.LUT R17, R27, 0xffff, RZ, 0xc0, !PT ;  /* 0x0000ffff1b117812 */ /* 0x002fc600078ec0ff */
[----:B------:R-:W-:Y:S01]  /*4b150*/  STL [R1+0x234], R2 ;  /* 0x0002340201007387 */ /* 0x000fe20000100800 */
[----:B0-----:R-:W-:Y:S02]  /*4b160*/  PRMT R0, R14, 0x5410, R7 ;  /* 0x000054100e007816 */ /* 0x001fe40000000007 */
[----:B------:R-:W-:-:S03]  /*4b170*/  LOP3.LUT R19, R29, 0xffff, RZ, 0xc0, !PT ;  /* 0x0000ffff1d137812 */ /* 0x000fc600078ec0ff */
[----:B------:R0:W-:Y:S04]  /*4b180*/  STL [R1+0x22c], R0 ;  /* 0x00022c0001007387 */ /* 0x0001e80000100800 */
[----:B------:R-:W-:Y:S04]  /*4b190*/  STL [R1+0xc8], R23 ;  /* 0x0000c81701007387 */ /* 0x000fe80000100800 */
[----:B------:R-:W3:Y:S04]  /*4b1a0*/  LDL.LU R12, [R1+0x104] ;  /* 0x00010400010c7983 */ /* 0x000ee80000300800 */
[----:B------:R-:W-:Y:S04]  /*4b1b0*/  STL [R1+0x120], R17 ;  /* 0x0001201101007387 */ /* 0x000fe80000100800 */
[----:B0-----:R-:W2:Y:S04]  /*4b1c0*/  LDL.LU R0, [R1+0xfc] ;  /* 0x0000fc0001007983 */ /* 0x001ea80000300800 */
[----:B------:R-:W-:Y:S04]  /*4b1d0*/  STL [R1+0x114], R19 ;  /* 0x0001141301007387 */ /* 0x000fe80000100800 */
[----:B------:R-:W2:Y:S01]  /*4b1e0*/  LDL.LU R2, [R1+0xdc] ;  /* 0x0000dc0001027983 */ /* 0x000ea20000300800 */
[----:B------:R-:W-:-:S02]  /*4b1f0*/  LOP3.LUT R6, R28, 0xffff, RZ, 0xc0, !PT ;  /* 0x0000ffff1c067812 */ /* 0x000fc400078ec0ff */
[----:B----4-:R-:W-:Y:S02]  /*4b200*/  LOP3.LUT R7, R9, 0xffff, RZ, 0xc0, !PT ;  /* 0x0000ffff09077812 */ /* 0x010fe400078ec0ff */
[----:B------:R-:W-:Y:S02]  /*4b210*/  LOP3.LUT R13, R8, 0xffff, RZ, 0xc0, !PT ;  /* 0x0000ffff080d7812 */ /* 0x000fe400078ec0ff */
[----:B------:R-:W4:Y:S04]  /*4b220*/  LDL.LU R8, [R1+0x1fa0] ;  /* 0x001fa00001087983 */ /* 0x000f280000300800 */
[----:B------:R-:W2:Y:S04]  /*4b230*/  LDL.LU R9, [R1+0x1f9c] ;  /* 0x001f9c0001097983 */ /* 0x000ea80000300800 */
[----:B------:R-:W3:Y:S04]  /*4b240*/  LDL.LU R29, [R1+0xd4] ;  /* 0x0000d400011d7983 */ /* 0x000ee80000300800 */
[----:B------:R-:W3:Y:S04]  /*4b250*/  LDL.LU R3, [R1+0xa4] ;  /* 0x0000a40001037983 */ /* 0x000ee80000300800 */
[----:B------:R-:W-:Y:S04]  /*4b260*/  STL [R1+0x100], R13 ;  /* 0x0001000d01007387 */ /* 0x000fe80000100800 */
[----:B------:R0:W-:Y:S04]  /*4b270*/  STL [R1+0x110], R7 ;  /* 0x0001100701007387 */ /* 0x0001e80000100800 */
[----:B------:R-:W3:Y:S04]  /*4b280*/  LDL.LU R11, [R1+0x9c] ;  /* 0x00009c00010b7983 */ /* 0x000ee80000300800 */
[----:B------:R-:W3:Y:S04]  /*4b290*/  LDL.LU R28, [R1+0x58] ;  /* 0x00005800011c7983 */ /* 0x000ee80000300800 */
[----:B------:R-:W3:Y:S04]  /*4b2a0*/  LDL.LU R10, [R1+0x54] ;  /* 0x00005400010a7983 */ /* 0x000ee80000300800 */
[----:B------:R-:W3:Y:S04]  /*4b2b0*/  LDL.LU R27, [R1+0x18] ;  /* 0x00001800011b7983 */ /* 0x000ee80000300800 */
[----:B------:R-:W3:Y:S01]  /*4b2c0*/  LDL.LU R26, [R1+0x14] ;  /* 0x00001400011a7983 */ /* 0x000ee20000300800 */
[----:B------:R-:W-:Y:S01]  /*4b2d0*/  LOP3.LUT R16, R22, 0xffff, RZ, 0xc0, !PT ;  /* 0x0000ffff16107812 */ /* 0x000fe200078ec0ff */
[----:B------:R-:W-:Y:S01]  /*4b2e0*/  IMAD.MOV.U32 R22, RZ, RZ, R7 ;  /* 0x000000ffff167224 */ /* 0x000fe200078e0007 */
[----:B0-----:R-:W-:Y:S01]  /*4b2f0*/  LOP3.LUT R7, R21, 0xffff, RZ, 0xc0, !PT ;  /* 0x0000ffff15077812 */ /* 0x001fe200078ec0ff */
[----:B------:R-:W-:Y:S01]  /*4b300*/  IMAD.MOV.U32 R21, RZ, RZ, R13 ;  /* 0x000000ffff157224 */ /* 0x000fe200078e000d */
[----:B------:R-:W-:-:S02]  /*4b310*/  LOP3.LUT R13, R5, 0xffff, RZ, 0xc0, !PT ;  /* 0x0000ffff050d7812 */ /* 0x000fc400078ec0ff */
[----:B------:R-:W-:Y:S02]  /*4b320*/  LOP3.LUT R18, R18, 0xffff, RZ, 0xc0, !PT ;  /* 0x0000ffff12127812 */ /* 0x000fe400078ec0ff */
[----:B------:R-:W-:Y:S02]  /*4b330*/  LOP3.LUT R15, R4, 0xffff, RZ, 0xc0, !PT ;  /* 0x0000ffff040f7812 */ /* 0x000fe400078ec0ff */
[----:B------:R-:W-:Y:S02]  /*4b340*/  LOP3.LUT R14, R20, 0xffff, RZ, 0xc0, !PT ;  /* 0x0000ffff140e7812 */ /* 0x000fe400078ec0ff */
[--C-:B------:R-:W-:Y:S02]  /*4b350*/  PRMT R4, R13, 0x3340, R1.reuse ;  /* 0x000033400d047816 */ /* 0x100fe40000000001 */
[----:B------:R-:W-:Y:S02]  /*4b360*/  PRMT R20, R16, 0x3340, R18 ;  /* 0x0000334010147816 */ /* 0x000fe40000000012 */
[----:B------:R-:W-:-:S02]  /*4b370*/  PRMT R5, R15, 0x3340, R1 ;  /* 0x000033400f057816 */ /* 0x000fc40000000001 */
[----:B------:R-:W-:Y:S01]  /*4b380*/  PRMT R4, R20, 0x5410, R4 ;  /* 0x0000541014047816 */ /* 0x000fe20000000004 */
[----:B------:R0:W-:Y:S04]  /*4b390*/  STL [R1+0x1f98], R13 ;  /* 0x001f980d01007387 */ /* 0x0001e80000100800 */
[----:B------:R1:W-:Y:S01]  /*4b3a0*/  STL [R1+0x20c], R4 ;  /* 0x00020c0401007387 */ /* 0x0003e20000100800 */
[----:B------:R-:W-:Y:S02]  /*4b3b0*/  LOP3.LUT R20, R25, 0xffff, RZ, 0xc0, !PT ;  /* 0x0000ffff19147812 */ /* 0x000fe400078ec0ff */
[----:B----4-:R-:W-:Y:S02]  /*4b3c0*/  PRMT R8, R21, 0x3340, R8 ;  /* 0x0000334015087816 */ /* 0x010fe40000000008 */
[----:B------:R-:W-:-:S02]  /*4b3d0*/  PRMT R21, R7, 0x3340, R14 ;  /* 0x0000334007157816 */ /* 0x000fc4000000000e */
[----:B--2---:R-:W-:Y:S02]  /*4b3e0*/  PRMT R9, R22, 0x3340, R9 ;  /* 0x0000334016097816 */ /* 0x004fe40000000009 */
[----:B------:R-:W-:Y:S02]  /*4b3f0*/  PRMT R22, R23, 0x3340, R6 ;  /* 0x0000334017167816 */ /* 0x000fe40000000006 */
[----:B------:R-:W-:Y:S02]  /*4b400*/  PRMT R23, R17, 0x3340, R19 ;  /* 0x0000334011177816 */ /* 0x000fe40000000013 */
[----:B0-----:R-:W-:Y:S02]  /*4b410*/  PRMT R13, R21, 0x5410, R5 ;  /* 0x00005410150d7816 */ /* 0x001fe40000000005 */
[----:B------:R-:W-:Y:S02]  /*4b420*/  PRMT R5, R22, 0x5410, R8 ;  /* 0x0000541016057816 */ /* 0x000fe40000000008 */
[----:B-1----:R-:W-:Y:S01]  /*4b430*/  PRMT R4, R23, 0x5410, R9 ;  /* 0x0000541017047816 */ /* 0x002fe20000000009 */
[----:B------:R0:W-:Y:S01]  /*4b440*/  STL [R1+0x204], R13 ;  /* 0x0002040d01007387 */ /* 0x0001e20000100800 */
[----:B------:R-:W-:-:S02]  /*4b450*/  LOP3.LUT R23, R0, 0xffff, RZ, 0xc0, !PT ;  /* 0x0000ffff00177812 */ /* 0x000fc400078ec0ff */
[----:B---3--:R-:W-:Y:S01]  /*4b460*/  LOP3.LUT R8, R12, 0xffff, RZ, 0xc0, !PT ;  /* 0x0000ffff0c087812 */ /* 0x008fe200078ec0ff */
[----:B------:R1:W-:Y:S01]  /*4b470*/  STL [R1+0x258], R5 ;  /* 0x0002580501007387 */ /* 0x0003e20000100800 */
[----:B------:R-:W-:-:S03]  /*4b480*/  LOP3.LUT R3, R3, 0xffff, RZ, 0xc0, !PT ;  /* 0x0000ffff03037812 */ /* 0x000fc600078ec0ff */
[----:B------:R2:W-:Y:S01]  /*4b490*/  STL [R1+0x254], R4 ;  /* 0x0002540401007387 */ /* 0x0005e20000100800 */
[----:B0-----:R-:W-:-:S03]  /*4b4a0*/  LOP3.LUT R13, R29, 0xffff, RZ, 0xc0, !PT ;  /* 0x0000ffff1d0d7812 */ /* 0x001fc600078ec0ff */
[----:B------:R-:W3:Y:S01]  /*4b4b0*/  LDL.LU R12, [R1+0x134] ;  /* 0x00013400010c7983 */ /* 0x000ee20000300800 */
[----:B------:R-:W-:-:S03]  /*4b4c0*/  LOP3.LUT R9, R2, 0xffff, RZ, 0xc0, !PT ;  /* 0x0000ffff02097812 */ /* 0x000fc600078ec0ff */
[----:B------:R-:W4:Y:S01]  /*4b4d0*/  LDL.LU R0, [R1+0x12c] ;  /* 0x00012c0001007983 */ /* 0x000f220000300800 */
[----:B-1----:R-:W-:-:S03]  /*4b4e0*/  LOP3.LUT R5, R11, 0xffff, RZ, 0xc0, !PT ;  /* 0x0000ffff0b057812 */ /* 0x002fc600078ec0ff */
[----:B------:R0:W-:Y:S01]  /*4b4f0*/  STL [R1+0xe0], R23 ;  /* 0x0000e01701007387 */ /* 0x0001e20000100800 */
[----:B------:R-:W-:-:S03]  /*4b500*/  LOP3.LUT R28, R28, 0xffff, RZ, 0xc0, !PT ;  /* 0x0000ffff1c1c7812 */ /* 0x000fc600078ec0ff */
[----:B------:R-:W4:Y:S01]  /*4b510*/  LDL.LU R17, [R1+0xf8] ;  /* 0x0000f80001117983 */ /* 0x000f220000300800 */
[----:B------:R-:W-:-:S03]  /*4b520*/  LOP3.LUT R27, R27, 0xffff, RZ, 0xc0, !PT ;  /* 0x0000ffff1b1b7812 */ /* 0x000fc600078ec0ff */
[----:B------:R-:W4:Y:S01]  /*4b530*/  LDL.LU R2, [R1+0xf4] ;  /* 0x0000f40001027983 */ /* 0x000f220000300800 */
[----:B------:R-:W-:-:S03]  /*4b540*/  LOP3.LUT R11, R10, 0xffff, RZ, 0xc0, !PT ;  /* 0x0000ffff0a0b7812 */ /* 0x000fc600078ec0ff */
[----:B------:R-:W4:Y:S01]  /*4b550*/  LDL.LU R29, [R1+0xc4] ;  /* 0x0000c400011d7983 */ /* 0x000f220000300800 */
[----:B------:R-:W-:-:S03]  /*4b560*/  LOP3.LUT R19, R26, 0xffff, RZ, 0xc0, !PT ;  /* 0x0000ffff1a137812 */ /* 0x000fc600078ec0ff */
[----:B------:R-:W-:Y:S04]  /*4b570*/  STL [R1+0xd8], R13 ;  /* 0x0000d80d01007387 */ /* 0x000fe80000100800 */
[----:B------:R1:W-:Y:S01]  /*4b580*/  STL [R1+0xd4], R3 ;  /* 0x0000d40301007387 */ /* 0x0003e20000100800 */
[----:B------:R-:W-:-:S03]  /*4b590*/  LOP3.LUT R21, R24, 0xffff, RZ, 0xc0, !PT ;  /* 0x0000ffff18157812 */ /* 0x000fc600078ec0ff */
[----:B------:R-:W-:Y:S04]  /*4b5a0*/  STL [R1+0x9c], R5 ;  /* 0x00009c0501007387 */ /* 0x000fe80000100800 */
[----:B------:R-:W-:Y:S04]  /*4b5b0*/  STL [R1+0x58], R28 ;  /* 0x0000581c01007387 */ /* 0x000fe80000100800 */
[----:B------:R-:W4:Y:S01]  /*4b5c0*/  LDL.LU R10, [R1+0x38] ;  /* 0x00003800010a7983 */ /* 0x000f220000300800 */
[----:B--2---:R-:W-:-:S03]  /*4b5d0*/  PRMT R4, R3, 0x3340, R1 ;  /* 0x0000334003047816 */ /* 0x004fc60000000001 */
[----:B------:R-:W-:Y:S01]  /*4b5e0*/  STL [R1+0x18], R27 ;  /* 0x0000181b01007387 */ /* 0x000fe20000100800 */
[----:B------:R-:W-:-:S03]  /*4b5f0*/  PRMT R22, R8, 0x3340, R9 ;  /* 0x0000334008167816 */ /* 0x000fc60000000009 */
[----:B------:R2:W-:Y:S04]  /*4b600*/  STL [R1+0x130], R11 ;  /* 0x0001300b01007387 */ /* 0x0005e80000100800 */
[----:B------:R-:W-:Y:S01]  /*4b610*/  STL [R1+0x104], R19 ;  /* 0x0001041301007387 */ /* 0x000fe20000100800 */
[----:B0-----:R-:W-:-:S03]  /*4b620*/  PRMT R23, R23, 0x3340, R13 ;  /* 0x0000334017177816 */ /* 0x001fc6000000000d */
[----:B------:R0:W-:Y:S01]  /*4b630*/  STL [R1+0xdc], R20 ;  /* 0x0000dc1401007387 */ /* 0x0001e20000100800 */
[----:B------:R-:W-:-:S03]  /*4b640*/  PRMT R24, R28, 0x3340, R27 ;  /* 0x000033401c187816 */ /* 0x000fc6000000001b */
[----:B-1----:R-:W4:Y:S01]  /*4b650*/  LDL.LU R3, [R1+0x10] ;  /* 0x0000100001037983 */ /* 0x002f220000300800 */
[----:B------:R-:W-:-:S03]  /*4b660*/  PRMT R25, R11, 0x3340, R19 ;  /* 0x000033400b197816 */ /* 0x000fc60000000013 */
[----:B------:R1:W-:Y:S01]  /*4b670*/  STL [R1+0xfc], R21 ;  /* 0x0000fc1501007387 */ /* 0x0003e20000100800 */
[----:B--2---:R-:W-:-:S03]  /*4b680*/  PRMT R11, R22, 0x5410, R4 ;  /* 0x00005410160b7816 */ /* 0x004fc60000000004 */
[----:B------:R-:W2:Y:S04]  /*4b690*/  LDL.LU R26, [R1+0xc] ;  /* 0x00000c00011a7983 */ /* 0x000ea80000300800 */
[----:B------:R-:W2:Y:S04]  /*4b6a0*/  LDL.LU R13, [R1+0x1f98] ;  /* 0x001f9800010d7983 */ /* 0x000ea80000300800 */
[----:B------:R-:W2:Y:S04]  /*4b6b0*/  LDL.LU R27, [R1+0x1f94] ;  /* 0x001f9400011b7983 */ /* 0x000ea80000300800 */
[----:B------:R-:W2:Y:S04]  /*4b6c0*/  LDL.LU R28, [R1+0x1f90] ;  /* 0x001f9000011c7983 */ /* 0x000ea80000300800 */
[----:B------:R-:W2:Y:S04]  /*4b6d0*/  LDL.LU R22, [R1+0xc0] ;  /* 0x0000c00001167983 */ /* 0x000ea80000300800 */
[----:B------:R-:W2:Y:S01]  /*4b6e0*/  LDL.LU R4, [R1+0x4c] ;  /* 0x00004c0001047983 */ /* 0x000ea20000300800 */
[----:B------:R-:W-:-:S02]  /*4b6f0*/  PRMT R5, R5, 0x3340, R1 ;  /* 0x0000334005057816 */ /* 0x000fc40000000001 */
[--C-:B0-----:R-:W-:Y:S02]  /*4b700*/  PRMT R20, R20, 0x3340, R1.reuse ;  /* 0x0000334014147816 */ /* 0x101fe40000000001 */
[----:B-1----:R-:W-:Y:S02]  /*4b710*/  PRMT R21, R21, 0x3340, R1 ;  /* 0x0000334015157816 */ /* 0x002fe40000000001 */
[----:B------:R-:W-:Y:S01]  /*4b720*/  PRMT R19, R23, 0x5410, R5 ;  /* 0x0000541017137816 */ /* 0x000fe20000000005 */
[----:B------:R0:W-:Y:S01]  /*4b730*/  STL [R1+0x228], R11 ;  /* 0x0002280b01007387 */ /* 0x0001e20000100800 */
[----:B------:R-:W-:-:S03]  /*4b740*/  PRMT R5, R25, 0x5410, R21 ;  /* 0x0000541019057816 */ /* 0x000fc60000000015 */
[----:B------:R1:W-:Y:S01]  /*4b750*/  STL [R1+0x224], R19 ;  /* 0x0002241301007387 */ /* 0x0003e20000100800 */
[----:B0-----:R-:W-:-:S05]  /*4b760*/  PRMT R11, R24, 0x5410, R20 ;  /* 0x00005410180b7816 */ /* 0x001fca0000000014 */
[----:B------:R0:W-:Y:S04]  /*4b770*/  STL [R1+0x220], R11 ;  /* 0x0002200b01007387 */ /* 0x0001e80000100800 */
[----:B------:R0:W-:Y:S01]  /*4b780*/  STL [R1+0x218], R5 ;  /* 0x0002180501007387 */ /* 0x0001e20000100800 */
[----:B---3--:R-:W-:Y:S02]  /*4b790*/  LOP3.LUT R12, R12, 0xffff, RZ, 0xc0, !PT ;  /* 0x0000ffff0c0c7812 */ /* 0x008fe400078ec0ff */
[----:B----4-:R-:W-:-:S03]  /*4b7a0*/  LOP3.LUT R0, R0, 0xffff, RZ, 0xc0, !PT ;  /* 0x0000ffff00007812 */ /* 0x010fc600078ec0ff */
[----:B------:R-:W-:Y:S01]  /*4b7b0*/  STL [R1+0x134], R12 ;  /* 0x0001340c01007387 */ /* 0x000fe20000100800 */
[----:B-1----:R-:W-:Y:S02]  /*4b7c0*/  LOP3.LUT R19, R17, 0xffff, RZ, 0xc0, !PT ;  /* 0x0000ffff11137812 */ /* 0x002fe400078ec0ff */
[----:B0-----:R-:W-:-:S03]  /*4b7d0*/  LOP3.LUT R11, R2, 0xffff, RZ, 0xc0, !PT ;  /* 0x0000ffff020b7812 */ /* 0x001fc600078ec0ff */
[----:B------:R-:W-:Y:S01]  /*4b7e0*/  STL [R1+0xf8], R19 ;  /* 0x0000f81301007387 */ /* 0x000fe20000100800 */
[----:B------:R-:W-:-:S03]  /*4b7f0*/  LOP3.LUT R17, R29, 0xffff, RZ, 0xc0, !PT ;  /* 0x0000ffff1d117812 */ /* 0x000fc600078ec0ff */
[----:B------:R-:W-:Y:S04]  /*4b800*/  STL [R1+0x15c], R0 ;  /* 0x00015c0001007387 */ /* 0x000fe80000100800 */
[----:B------:R-:W3:Y:S04]  /*4b810*/  LDL.LU R2, [R1+0x128] ;  /* 0x0001280001027983 */ /* 0x000ee80000300800 */
[----:B------:R-:W-:Y:S04]  /*4b820*/  STL [R1+0x148], R17 ;  /* 0x0001481101007387 */ /* 0x000fe80000100800 */
[----:B------:R-:W-:Y:S04]  /*4b830*/  STL [R1+0x154], R11 ;  /* 0x0001540b01007387 */ /* 0x000fe80000100800 */
[----:B------:R-:W4:Y:S01]  /*4b840*/  LDL.LU R29, [R1+0x124] ;  /* 0x00012400011d7983 */ /* 0x000f220000300800 */
[----:B------:R-:W-:-:S02]  /*4b850*/  LOP3.LUT R25, R10, 0xffff, RZ, 0xc0, !PT ;  /* 0x0000ffff0a197812 */ /* 0x000fc400078ec0ff */
[----:B------:R-:W-:Y:S02]  /*4b860*/  LOP3.LUT R5, R3, 0xffff, RZ, 0xc0, !PT ;  /* 0x0000ffff03057812 */ /* 0x000fe400078ec0ff */
[----:B--2---:R-:W-:Y:S02]  /*4b870*/  LOP3.LUT R21, R27, 0xffff, RZ, 0xc0, !PT ;  /* 0x0000ffff1b157812 */ /* 0x004fe400078ec0ff */
[----:B------:R-:W-:Y:S02]  /*4b880*/  LOP3.LUT R20, R28, 0xffff, RZ, 0xc0, !PT ;  /* 0x0000ffff1c147812 */ /* 0x000fe400078ec0ff */
[----:B------:R-:W-:Y:S02]  /*4b890*/  LOP3.LUT R23, R22, 0xffff, RZ, 0xc0, !PT ;  /* 0x0000ffff16177812 */ /* 0x000fe400078ec0ff */
[----:B------:R-:W-:Y:S02]  /*4b8a0*/  LOP3.LUT R27, R26, 0xffff, RZ, 0xc0, !PT ;  /* 0x0000ffff1a1b7812 */ /* 0x000fe400078ec0ff */
[----:B------:R-:W-:Y:S01]  /*4b8b0*/  LOP3.LUT R4, R4, 0xffff, RZ, 0xc0, !PT ;  /* 0x0000ffff04047812 */ /* 0x000fe200078ec0ff */
[----:B------:R-:W-:Y:S04]  /*4b8c0*/  STL [R1+0x150], R23 ;  /* 0x0001501701007387 */ /* 0x000fe80000100800 */
[----:B------:R0:W-:Y:S01]  /*4b8d0*/  STL [R1+0x54], R20 ;  /* 0x0000541401007387 */ /* 0x0001e20000100800 */
[----:B------:R-:W-:-:S03]  /*4b8e0*/  PRMT R24, R4, 0x3340, R5 ;  /* 0x0000334004187816 */ /* 0x000fc60000000005 */
[----:B------:R1:W-:Y:S01]  /*4b8f0*/  STL [R1+0xc4], R25 ;  /* 0x0000c41901007387 */ /* 0x0003e20000100800 */
[----:B------:R-:W-:-:S03]  /*4b900*/  PRMT R22, R17, 0x3340, R1 ;  /* 0x0000334011167816 */ /* 0x000fc60000000001 */
[----:B------:R-:W2:Y:S01]  /*4b910*/  LDL.LU R3, [R1+0xec] ;  /* 0x0000ec0001037983 */ /* 0x000ea20000300800 */
[----:B0-----:R-:W-:-:S03]  /*4b920*/  PRMT R20, R20, 0x3340, R1 ;  /* 0x0000334014147816 */ /* 0x001fc60000000001 */
[----:B------:R0:W-:Y:S01]  /*4b930*/  STL [R1+0xc0], R21 ;  /* 0x0000c01501007387 */ /* 0x0001e20000100800 */
[----:B------:R-:W-:-:S03]  /*4b940*/  PRMT R28, R0, 0x3340, R11 ;  /* 0x00003340001c7816 */ /* 0x000fc6000000000b */
[----:B------:R-:W2:Y:S01]  /*4b950*/  LDL.LU R10, [R1+0x74] ;  /* 0x00007400010a7983 */ /* 0x000ea20000300800 */
[----:B-1----:R-:W-:Y:S02]  /*4b960*/  PRMT R25, R25, 0x3340, R27 ;  /* 0x0000334019197816 */ /* 0x002fe4000000001b */
[----:B------:R-:W-:Y:S01]  /*4b970*/  PRMT R0, R24, 0x5410, R20 ;  /* 0x0000541018007816 */ /* 0x000fe20000000014 */
[----:B------:R1:W-:Y:S01]  /*4b980*/  STL [R1+0xc], R27 ;  /* 0x00000c1b01007387 */ /* 0x0003e20000100800 */
[----:B0-----:R-:W-:-:S03]  /*4b990*/  PRMT R21, R21, 0x3340, R1 ;  /* 0x0000334015157816 */ /* 0x001fc60000000001 */
[----:B------:R-:W2:Y:S04]  /*4b9a0*/  LDL.LU R17, [R1+0x70] ;  /* 0x0000700001117983 */ /* 0x000ea80000300800 */
[----:B------:R-:W2:Y:S01]  /*4b9b0*/  LDL.LU R26, [R1+0x34] ;  /* 0x00003400011a7983 */ /* 0x000ea20000300800 */
[----:B-1----:R-:W-:-:S03]  /*4b9c0*/  PRMT R27, R12, 0x3340, R19 ;  /* 0x000033400c1b7816 */ /* 0x002fc60000000013 */
[----:B------:R-:W2:Y:S04]  /*4b9d0*/  LDL.LU R19, [R1+0x1f8c] ;  /* 0x001f8c0001137983 */ /* 0x000ea80000300800 */
[----:B------:R-:W2:Y:S04]  /*4b9e0*/  LDL.LU R24, [R1+0xf0] ;  /* 0x0000f00001187983 */ /* 0x000ea80000300800 */
[----:B------:R-:W2:Y:S01]  /*4b9f0*/  LDL.LU R20, [R1+0xbc] ;  /* 0x0000bc0001147983 */ /* 0x000ea20000300800 */
[----:B------:R-:W-:-:S03]  /*4ba00*/  PRMT R11, R27, 0x5410, R22 ;  /* 0x000054101b0b7816 */ /* 0x000fc60000000016 */
[----:B------:R0:W-:Y:S01]  /*4ba10*/  STL [R1+0x1d4], R0 ;  /* 0x0001d40001007387 */ /* 0x0001e20000100800 */
[----:B------:R-:W-:Y:S02]  /*4ba20*/  PRMT R23, R23, 0x3340, R1 ;  /* 0x0000334017177816 */ /* 0x000fe40000000001 */
[----:B0-----:R-:W-:Y:S02]  /*4ba30*/  PRMT R0, R25, 0x5410, R21 ;  /* 0x0000541019007816 */ /* 0x001fe40000000015 */
[----:B------:R-:W2:Y:S04]  /*4ba40*/  LDL.LU R21, [R1+0xb0] ;  /* 0x0000b00001157983 */ /* 0x000ea80000300800 */
[----:B------:R0:W-:Y:S04]  /*4ba50*/  STL [R1+0x1cc], R0 ;  /* 0x0001cc0001007387 */ /* 0x0001e80000100800 */
[----:B------:R-:W2:Y:S04]  /*4ba60*/  LDL.LU R22, [R1+0x4] ;  /* 0x0000040001167983 */ /* 0x000ea80000300800 */
[----:B------:R3:W-:Y:S01]  /*4ba70*/  STL [R1+0x23c], R11 ;  /* 0x00023c0b01007387 */ /* 0x0007e20000100800 */
[----:B0-----:R-:W-:-:S03]  /*4ba80*/  PRMT R0, R28, 0x5410, R23 ;  /* 0x000054101c007816 */ /* 0x001fc60000000017 */
[----:B------:R-:W2:Y:S04]  /*4ba90*/  LDL.LU R28, [R1+0x30] ;  /* 0x00003000011c7983 */ /* 0x000ea80000300800 */
[----:B------:R-:W2:Y:S04]  /*4baa0*/  LDL.LU R23, [R1] ;  /* 0x0000000001177983 */ /* 0x000ea80000300800 */
[----:B------:R0:W-:Y:S04]  /*4bab0*/  STL [R1+0x230], R0 ;  /* 0x0002300001007387 */ /* 0x0001e80000100800 */
[----:B------:R-:W2:Y:S01]  /*4bac0*/  LDL.LU R12, [R1+0x144] ;  /* 0x00014400010c7983 */ /* 0x000ea20000300800 */
[----:B---3--:R-:W-:-:S02]  /*4bad0*/  LOP3.LUT R11, R2, 0xffff, RZ, 0xc0, !PT ;  /* 0x0000ffff020b7812 */ /* 0x008fc400078ec0ff */
[----:B----4-:R-:W-:Y:S02]  /*4bae0*/  LOP3.LUT R25, R29, 0xffff, RZ, 0xc0, !PT ;  /* 0x0000ffff1d197812 */ /* 0x010fe400078ec0ff */
[----:B------:R-:W3:Y:S04]  /*4baf0*/  LDL.LU R29, [R1+0x140] ;  /* 0x00014000011d7983 */ /* 0x000ee80000300800 */
[----:B------:R-:W-:Y:S04]  /*4bb00*/  STL [R1+0xf4], R11 ;  /* 0x0000f40b01007387 */ /* 0x000fe80000100800 */
[----:B0-----:R-:W4:Y:S04]  /*4bb10*/  LDL.LU R0, [R1+0x11c] ;  /* 0x00011c0001007983 */ /* 0x001f280000300800 */
[----:B------:R-:W-:Y:S04]  /*4bb20*/  STL [R1+0x12c], R25 ;  /* 0x00012c1901007387 */ /* 0x000fe80000100800 */
[----:B------:R-:W4:Y:S01]  /*4bb30*/  LDL.LU R2, [R1+0x118] ;  /* 0x0001180001027983 */ /* 0x000f220000300800 */
[----:B--2---:R-:W-:-:S02]  /*4bb40*/  LOP3.LUT R3, R3, 0xffff, RZ, 0xc0, !PT ;  /* 0x0000ffff03037812 */ /* 0x004fc400078ec0ff */
[----:B------:R-:W-:Y:S02]  /*4bb50*/  LOP3.LUT R27, R10, 0xffff, RZ, 0xc0, !PT ;  /* 0x0000ffff0a1b7812 */ /* 0x000fe400078ec0ff */
[----:B------:R-:W-:Y:S02]  /*4bb60*/  LOP3.LUT R17, R17, 0xffff, RZ, 0xc0, !PT ;  /* 0x0000ffff11117812 */ /* 0x000fe400078ec0ff */
[----:B------:R-:W-:Y:S02]  /*4bb70*/  LOP3.LUT R26, R26, 0xffff, RZ, 0xc0, !PT ;  /* 0x0000ffff1a1a7812 */ /* 0x000fe400078ec0ff */
[----:B------:R-:W-:Y:S02]  /*4bb80*/  LOP3.LUT R24, R24, 0xffff, RZ, 0xc0, !PT ;  /* 0x0000ffff18187812 */ /* 0x000fe400078ec0ff */
[----:B------:R-:W-:-:S03]  /*4bb90*/  LOP3.LUT R20, R20, 0xffff, RZ, 0xc0, !PT ;  /* 0x0000ffff14147812 */ /* 0x000fc600078ec0ff */
[----:B------:R-:W-:Y:S04]  /*4bba0*/  STL [R1+0x10], R24 ;  /* 0x0000101801007387 */ /* 0x000fe80000100800 */
[----:B------:R0:W-:Y:S04]  /*4bbb0*/  STL [R1+0xec], R20 ;  /* 0x0000ec1401007387 */ /* 0x0001e80000100800 */
[----:B------:R-:W-:Y:S01]  /*4bbc0*/  STL [R1+0x128], R3 ;  /* 0x0001280301007387 */ /* 0x000fe20000100800 */
[----:B------:R-:W-:-:S05]  /*4bbd0*/  LOP3.LUT R21, R21, 0xffff, RZ, 0xc0, !PT ;  /* 0x0000ffff15157812 */ /* 0x000fca00078ec0ff */
[----:B------:R1:W-:Y:S01]  /*4bbe0*/  STL [R1+0x124], R21 ;  /* 0x0001241501007387 */ /* 0x0003e20000100800 */
[----:B------:R-:W-:-:S03]  /*4bbf0*/  LOP3.LUT R22, R22, 0xffff, RZ, 0xc0, !PT ;  /* 0x0000ffff16167812 */ /* 0x000fc600078ec0ff */
[----:B------:R-:W2:Y:S01]  /*4bc00*/  LDL.LU R10, [R1+0x5c] ;  /* 0x00005c00010a7983 */ /* 0x000ea20000300800 */
[----:B0-----:R-:W-:-:S03]  /*4bc10*/  PRMT R20, R20, 0x3340, R1 ;  /* 0x0000334014147816 */ /* 0x001fc60000000001 */
[----:B------:R0:W-:Y:S01]  /*4bc20*/  STL [R1+0xf0], R27 ;  /* 0x0000f01b01007387 */ /* 0x0001e20000100800 */
[----:B------:R-:W-:-:S03]  /*4bc30*/  LOP3.LUT R28, R28, 0xffff, RZ, 0xc0, !PT ;  /* 0x0000ffff1c1c7812 */ /* 0x000fc600078ec0ff */
[----:B------:R-:W-:Y:S01]  /*4bc40*/  STL [R1+0x164], R17 ;  /* 0x0001641101007387 */ /* 0x000fe20000100800 */
[----:B------:R-:W-:Y:S02]  /*4bc50*/  PRMT R24, R11, 0x3340, R24 ;  /* 0x000033400b187816 */ /* 0x000fe40000000018 */
[----:B------:R-:W-:Y:S01]  /*4bc60*/  LOP3.LUT R23, R23, 0xffff, RZ, 0xc0, !PT ;  /* 0x0000ffff17177812 */ /* 0x000fe200078ec0ff */
[----:B------:R-:W-:Y:S01]  /*4bc70*/  STL [R1+0x70], R26 ;  /* 0x0000701a01007387 */ /* 0x000fe20000100800 */
[----:B------:R-:W-:-:S03]  /*4bc80*/  PRMT R25, R25, 0x3340, R3 ;  /* 0x0000334019197816 */ /* 0x000fc60000000003 */
[----:B------:R0:W-:Y:S01]  /*4bc90*/  STL [R1+0x160], R28 ;  /* 0x0001601c01007387 */ /* 0x0001e20000100800 */
[----:B-1----:R-:W-:-:S03]  /*4bca0*/  PRMT R21, R21, 0x3340, R1 ;  /* 0x0000334015157816 */ /* 0x002fc60000000001 */
[----:B------:R-:W-:Y:S01]  /*4bcb0*/  STL [R1+0x14c], R22 ;  /* 0x00014c1601007387 */ /* 0x000fe20000100800 */
[----:B0-----:R-:W-:-:S03]  /*4bcc0*/  PRMT R27, R27, 0x3340, R26 ;  /* 0x000033401b1b7816 */ /* 0x001fc6000000001a */
[----:B------:R-:W-:Y:S01]  /*4bcd0*/  STL [R1+0x158], R23 ;  /* 0x0001581701007387 */ /* 0x000fe20000100800 */
[----:B------:R-:W-:-:S03]  /*4bce0*/  PRMT R28, R17, 0x3340, R28 ;  /* 0x00003340111c7816 */ /* 0x000fc6000000001c */
[----:B------:R-:W2:Y:S01]  /*4bcf0*/  LDL.LU R11, [R1+0x20] ;  /* 0x00002000010b7983 */ /* 0x000ea20000300800 */
[----:B------:R-:W-:-:S03]  /*4bd00*/  PRMT R17, R24, 0x5410, R20 ;  /* 0x0000541018117816 */ /* 0x000fc60000000014 */
[----:B------:R-:W2:Y:S04]  /*4bd10*/  LDL.LU R3, [R1+0x1f88] ;  /* 0x001f880001037983 */ /* 0x000ea80000300800 */
[----:B------:R-:W2:Y:S04]  /*4bd20*/  LDL.LU R26, [R1+0x1f84] ;  /* 0x001f8400011a7983 */ /* 0x000ea80000300800 */
[----:B------:R-:W2:Y:S04]  /*4bd30*/  LDL.LU R24, [R1+0xe4] ;  /* 0x0000e40001187983 */ /* 0x000ea80000300800 */
[----:B------:R-:W2:Y:S04]  /*4bd40*/  LDL.LU R20, [R1+0x60] ;  /* 0x0000600001147983 */ /* 0x000ea80000300800 */
[----:B------:R0:W-:Y:S02]  /*4bd50*/  STL [R1+0x210], R17 ;  /* 0x0002101101007387 */ /* 0x0001e40000100800 */
[----:B0-----:R-:W-:-:S02]  /*4bd60*/  PRMT R17, R25, 0x5410, R21 ;  /* 0x0000541019117816 */ /* 0x001fc40000000015 */
[----:B------:R-:W2:Y:S01]  /*4bd70*/  LDL.LU R21, [R1+0xe8] ;  /* 0x0000e80001157983 */ /* 0x000ea20000300800 */
[--C-:B------:R-:W-:Y:S02]  /*4bd80*/  PRMT R22, R22, 0x3340, R1.reuse ;  /* 0x0000334016167816 */ /* 0x100fe40000000001 */
[----:B------:R-:W-:Y:S01]  /*4bd90*/  PRMT R23, R23, 0x3340, R1 ;  /* 0x0000334017177816 */ /* 0x000fe20000000001 */
[----:B------:R0:W-:Y:S01]  /*4bda0*/  STL [R1+0x208], R17 ;  /* 0x0002081101007387 */ /* 0x0001e20000100800 */
[----:B------:R-:W-:Y:S02]  /*4bdb0*/  PRMT R22, R27, 0x5410, R22 ;  /* 0x000054101b167816 */ /* 0x000fe40000000016 */
[----:B------:R-:W-:-:S03]  /*4bdc0*/  LOP3.LUT R25, R12, 0xffff, RZ, 0xc0, !PT ;  /* 0x0000ffff0c197812 */ /* 0x000fc600078ec0ff */
[----:B------:R-:W-:Y:S01]  /*4bdd0*/  STL [R1+0x200], R22 ;  /* 0x0002001601007387 */ /* 0x000fe20000100800 */
[----:B0-----:R-:W-:-:S05]  /*4bde0*/  PRMT R17, R28, 0x5410, R23 ;  /* 0x000054101c117816 */ /* 0x001fca0000000017 */
[----:B------:R4:W-:Y:S04]  /*4bdf0*/  STL [R1+0x1f4], R17 ;  /* 0x0001f41101007387 */ /* 0x0009e80000100800 */
[----:B------:R-:W-:Y:S01]  /*4be00*/  STL [R1+0x144], R25 ;  /* 0x0001441901007387 */ /* 0x000fe20000100800 */
[----:B---3--:R-:W-:Y:S02]  /*4be10*/  LOP3.LUT R29, R29, 0xffff, RZ, 0xc0, !PT ;  /* 0x0000ffff1d1d7812 */ /* 0x008fe400078ec0ff */
[----:B----4-:R-:W-:Y:S02]  /*4be20*/  LOP3.LUT R17, R0, 0xffff, RZ, 0xc0, !PT ;  /* 0x0000ffff00117812 */ /* 0x010fe400078ec0ff */
[----:B------:R-:W3:Y:S04]  /*4be30*/  LDL.LU R0, [R1+0x10c] ;  /* 0x00010c0001007983 */ /* 0x000ee80000300800 */
[----:B------:R-:W-:Y:S01]  /*4be40*/  STL [R1+0x11c], R17 ;  /* 0x00011c1101007387 */ /* 0x000fe20000100800 */
[----:B------:R-:W-:-:S03]  /*4be50*/  LOP3.LUT R12, R2, 0xffff, RZ, 0xc0, !PT ;  /* 0x0000ffff020c7812 */ /* 0x000fc600078ec0ff */
[----:B------:R-:W-:Y:S04]  /*4be60*/  STL [R1+0x17c], R29 ;  /* 0x00017c1d01007387 */ /* 0x000fe80000100800 */
[----:B------:R-:W4:Y:S04]  /*4be70*/  LDL.LU R2, [R1+0x108] ;  /* 0x0001080001027983 */ /* 0x000f280000300800 */
[----:B------:R-:W-:Y:S01]  /*4be80*/  STL [R1+0x170], R12 ;  /* 0x0001700c01007387 */ /* 0x000fe20000100800 */
[----:B--2---:R-:W-:Y:S02]  /*4be90*/  LOP3.LUT R22, R24, 0xffff, RZ, 0xc0, !PT ;  /* 0x0000ffff18167812 */ /* 0x004fe400078ec0ff */
[----:B------:R-:W-:-:S02]  /*4bea0*/  LOP3.LUT R23, R20, 0xffff, RZ, 0xc0, !PT ;  /* 0x0000ffff14177812 */ /* 0x000fc400078ec0ff */
[----:B------:R-:W-:Y:S02]  /*4beb0*/  LOP3.LUT R24, R10, 0xffff, RZ, 0xc0, !PT ;  /* 0x0000ffff0a187812 */ /* 0x000fe400078ec0ff */
[----:B------:R-:W-:Y:S02]  /*4bec0*/  LOP3.LUT R10, R26, 0xffff, RZ, 0xc0, !PT ;  /* 0x0000ffff1a0a7812 */ /* 0x000fe400078ec0ff */
[----:B------:R-:W-:-:S05]  /*4bed0*/  LOP3.LUT R21, R21, 0xffff, RZ, 0xc0, !PT ;  /* 0x0000ffff15157812 */ /* 0x000fca00078ec0ff */
[----:B------:R-:W-:Y:S04]  /*4bee0*/  STL [R1+0x140], R21 ;  /* 0x0001401501007387 */ /* 0x000fe80000100800 */
[----:B------:R-:W2:Y:S04]  /*4bef0*/  LDL.LU R28, [R1+0x50] ;  /* 0x00005000011c7983 */ /* 0x000ea80000300800 */
[----:B------:R-:W-:Y:S04]  /*4bf00*/  STL [R1+0x16c], R22 ;  /* 0x00016c1601007387 */ /* 0x000fe80000100800 */
[----:B------:R-:W2:Y:S04]  /*4bf10*/  LDL.LU R27, [R1+0x48] ;  /* 0x00004800011b7983 */ /* 0x000ea80000300800 */
[----:B------:R0:W-:Y:S04]  /*4bf20*/  STL [R1+0x30], R23 ;  /* 0x0000301701007387 */ /* 0x0001e80000100800 */
[----:B------:R-:W2:Y:S01]  /*4bf30*/  LDL.LU R26, [R1+0x1c] ;  /* 0x00001c00011a7983 */ /* 0x000ea20000300800 */
[----:B------:R-:W-:-:S02]  /*4bf40*/  LOP3.LUT R20, R3, 0xffff, RZ, 0xc0, !PT ;  /* 0x0000ffff03147812 */ /* 0x000fc400078ec0ff */
[----:B------:R-:W-:Y:S01]  /*4bf50*/  LOP3.LUT R11, R11, 0xffff, RZ, 0xc0, !PT ;  /* 0x0000ffff0b0b7812 */ /* 0x000fe200078ec0ff */
[----:B------:R-:W-:Y:S01]  /*4bf60*/  STL [R1+0xe4], R24 ;  /* 0x0000e41801007387 */ /* 0x000fe20000100800 */
[----:B------:R-:W-:Y:S02]  /*4bf70*/  PRMT R3, R10, 0x3340, R1 ;  /* 0x000033400a037816 */ /* 0x000fe40000000001 */
[----:B0-----:R-:W-:Y:S01]  /*4bf80*/  PRMT R23, R23, 0x3340, R11 ;  /* 0x0000334017177816 */ /* 0x001fe2000000000b */
[----:B------:R0:W-:Y:S01]  /*4bf90*/  STL [R1+0x5c], R10 ;  /* 0x00005c0a01007387 */ /* 0x0001e20000100800 */
[----:B------:R-:W-:Y:S02]  /*4bfa0*/  PRMT R25, R25, 0x3340, R17 ;  /* 0x0000334019197816 */ /* 0x000fe40000000011 */
[----:B------:R-:W-:Y:S01]  /*4bfb0*/  PRMT R3, R23, 0x5410, R3 ;  /* 0x0000541017037816 */ /* 0x000fe20000000003 */
[----:B0-----:R-:W3:Y:S04]  /*4bfc0*/  LDL.LU R10, [R1+0x1f80] ;  /* 0x001f8000010a7983 */ /* 0x001ee80000300800 */
[----:B------:R0:W-:Y:S04]  /*4bfd0*/  STL [R1+0x60], R20 ;  /* 0x0000601401007387 */ /* 0x0001e80000100800 */
[----:B------:R1:W-:Y:S01]  /*4bfe0*/  STL [R1], R11 ;  /* 0x0000000b01007387 */ /* 0x0003e20000100800 */
[----:B------:R-:W-:-:S02]  /*4bff0*/  PRMT R21, R21, 0x3340, R1 ;  /* 0x0000334015157816 */ /* 0x000fc40000000001 */
[----:B0-----:R-:W-:Y:S02]  /*4c000*/  PRMT R20, R20, 0x3340, R1 ;  /* 0x0000334014147816 */ /* 0x001fe40000000001 */
[----:B------:R-:W-:Y:S02]  /*4c010*/  PRMT R21, R25, 0x5410, R21 ;  /* 0x0000541019157816 */ /* 0x000fe40000000015 */
[----:B------:R-:W-:Y:S02]  /*4c020*/  PRMT R22, R22, 0x3340, R1 ;  /* 0x0000334016167816 */ /* 0x000fe40000000001 */
[----:B--2---:R-:W-:-:S04]  /*4c030*/  LOP3.LUT R26, R26, 0xffff, RZ, 0xc0, !PT ;  /* 0x0000ffff1a1a7812 */ /* 0x004fc800078ec0ff */
[----:B------:R-:W-:Y:S01]  /*4c040*/  PRMT R24, R24, 0x3340, R26 ;  /* 0x0000334018187816 */ /* 0x000fe2000000001a */
[----:B------:R0:W-:Y:S04]  /*4c050*/  STL [R1+0x1c], R26 ;  /* 0x00001c1a01007387 */ /* 0x0001e80000100800 */
[----:B-1----:R-:W2:Y:S01]  /*4c060*/  LDL.LU R11, [R1+0x1f7c] ;  /* 0x001f7c00010b7983 */ /* 0x002ea20000300800 */
[----:B------:R-:W-:-:S03]  /*4c070*/  PRMT R20, R24, 0x5410, R20 ;  /* 0x0000541018147816 */ /* 0x000fc60000000014 */
[----:B------:R-:W2:Y:S01]  /*4c080*/  LDL.LU R17, [R1+0x1f78] ;  /* 0x001f780001117983 */ /* 0x000ea20000300800 */
[----:B0-----:R-:W-:-:S03]  /*4c090*/  PRMT R26, R29, 0x3340, R12 ;  /* 0x000033401d1a7816 */ /* 0x001fc6000000000c */
[----:B------:R-:W2:Y:S04]  /*4c0a0*/  LDL.LU R12, [R1+0x1f74] ;  /* 0x001f7400010c7983 */ /* 0x000ea80000300800 */
[----:B------:R-:W2:Y:S04]  /*4c0b0*/  LDL.LU R29, [R1+0x1f70] ;  /* 0x001f7000011d7983 */ /* 0x000ea80000300800 */
[----:B------:R-:W2:Y:S04]  /*4c0c0*/  LDL.LU R23, [R1+0x13c] ;  /* 0x00013c0001177983 */ /* 0x000ea80000300800 */
[----:B------:R0:W-:Y:S01]  /*4c0d0*/  STL [R1+0x1c4], R3 ;  /* 0x0001c40301007387 */ /* 0x0001e20000100800 */
[----:B------:R-:W-:-:S03]  /*4c0e0*/  PRMT R26, R26, 0x5410, R22 ;  /* 0x000054101a1a7816 */ /* 0x000fc60000000016 */
[----:B0-----:R-:W2:Y:S04]  /*4c0f0*/  LDL.LU R3, [R1+0xd0] ;  /* 0x0000d00001037983 */ /* 0x001ea80000300800 */
[----:B------:R-:W2:Y:S04]  /*4c100*/  LDL.LU R24, [R1+0x138] ;  /* 0x0001380001187983 */ /* 0x000ea80000300800 */
[----:B------:R0:W-:Y:S04]  /*4c110*/  STL [R1+0x1b8], R20 ;  /* 0x0001b81401007387 */ /* 0x0001e80000100800 */
[----:B0-----:R-:W2:Y:S04]  /*4c120*/  LDL.LU R20, [R1+0xcc] ;  /* 0x0000cc0001147983 */ /* 0x001ea80000300800 */
[----:B------:R-:W2:Y:S04]  /*4c130*/  LDL.LU R25, [R1+0x84] ;  /* 0x0000840001197983 */ /* 0x000ea80000300800 */
[----:B------:R0:W-:Y:S04]  /*4c140*/  STL [R1+0x21c], R21 ;  /* 0x00021c1501007387 */ /* 0x0001e80000100800 */
[----:B0-----:R-:W2:Y:S04]  /*4c150*/  LDL.LU R21, [R1+0x8] ;  /* 0x0000080001157983 */ /* 0x001ea80000300800 */
[----:B------:R-:W2:Y:S01]  /*4c160*/  LDL.LU R22, [R1+0x80] ;  /* 0x0000800001167983 */ /* 0x000ea20000300800 */
[----:B---3--:R-:W-:-:S02]  /*4c170*/  LOP3.LUT R0, R0, 0xffff, RZ, 0xc0, !PT ;  /* 0x0000ffff00007812 */ /* 0x008fc400078ec0ff */
[----:B----4-:R-:W-:Y:S01]  /*4c180*/  LOP3.LUT R2, R2, 0xffff, RZ, 0xc0, !PT ;  /* 0x0000ffff02027812 */ /* 0x010fe200078ec0ff */
[----:B------:R-:W-:Y:S01]  /*4c190*/  STL [R1+0x214], R26 ;  /* 0x0002141a01007387 */ /* 0x000fe20000100800 */
[----:B------:R-:W-:Y:S02]  /*4c1a0*/  LOP3.LUT R28, R28, 0xffff, RZ, 0xc0, !PT ;  /* 0x0000ffff1c1c7812 */ /* 0x000fe400078ec0ff */
[----:B------:R-:W-:Y:S02]  /*4c1b0*/  LOP3.LUT R27, R27, 0xffff, RZ, 0xc0, !PT ;  /* 0x0000ffff1b1b7812 */ /* 0x000fe400078ec0ff */
[----:B--2---:R-:W-:-:S05]  /*4c1c0*/  LOP3.LUT R23, R23, 0xffff, RZ, 0xc0, !PT ;  /* 0x0000ffff17177812 */ /* 0x004fca00078ec0ff */
[----:B------:R-:W-:Y:S04]  /*4c1d0*/  STL [R1+0xe8], R23 ;  /* 0x0000e81701007387 */ /* 0x000fe80000100800 */
[----:B------:R-:W-:Y:S01]  /*4c1e0*/  STL [R1+0x20], R0 ;  /* 0x0000200001007387 */ /* 0x000fe20000100800 */
[----:B------:R-:W-:Y:S02]  /*4c1f0*/  LOP3.LUT R3, R3, 0xffff, RZ, 0xc0, !PT ;  /* 0x0000ffff03037812 */ /* 0x000fe400078ec0ff */
[----:B------:R-:W-:-:S05]  /*4c200*/  LOP3.LUT R24, R24, 0xffff, RZ, 0xc0, !PT ;  /* 0x0000ffff18187812 */ /* 0x000fca00078ec0ff */
[----:B------:R-:W-:Y:S04]  /*4c210*/  STL [R1+0x13c], R24 ;  /* 0x00013c1801007387 */ /* 0x000fe80000100800 */
[----:B------:R0:W-:Y:S01]  /*4c220*/  STL [R1+0xd0], R3 ;  /* 0x0000d00301007387 */ /* 0x0001e20000100800 */
[----:B------:R-:W-:-:S03]  /*4c230*/  LOP3.LUT R20, R20, 0xffff, RZ, 0xc0, !PT ;  /* 0x0000ffff14147812 */ /* 0x000fc600078ec0ff */
[----:B------:R-:W-:Y:S01]  /*4c240*/  STL [R1+0x138], R2 ;  /* 0x0001380201007387 */ /* 0x000fe20000100800 */
[----:B------:R-:W-:-:S03]  /*4c250*/  LOP3.LUT R25, R25, 0xffff, RZ, 0xc0, !PT ;  /* 0x0000ffff19197812 */ /* 0x000fc600078ec0ff */
[----:B------:R-:W-:Y:S01]  /*4c260*/  STL [R1+0x118], R20 ;  /* 0x0001181401007387 */ /* 0x000fe20000100800 */
[----:B0-----:R-:W-:-:S03]  /*4c270*/  PRMT R3, R3, 0x3340, R1 ;  /* 0x0000334003037816 */ /* 0x001fc60000000001 */
[----:B------:R-:W-:Y:S01]  /*4c280*/  STL [R1+0x10c], R25 ;  /* 0x00010c1901007387 */ /* 0x000fe20000100800 */
[----:B------:R-:W-:-:S03]  /*4c290*/  PRMT R23, R23, 0x3340, R0 ;  /* 0x0000334017177816 */ /* 0x000fc60000000000 */
[----:B------:R-:W-:Y:S01]  /*4c2a0*/  STL [R1+0x108], R28 ;  /* 0x0001081c01007387 */ /* 0x000fe20000100800 */
[----:B------:R-:W-:Y:S02]  /*4c2b0*/  LOP3.LUT R21, R21, 0xffff, RZ, 0xc0, !PT ;  /* 0x0000ffff15157812 */ /* 0x000fe400078ec0ff */
[----:B------:R-:W-:Y:S02]  /*4c2c0*/  LOP3.LUT R26, R22, 0xffff, RZ, 0xc0, !PT ;  /* 0x0000ffff161a7812 */ /* 0x000fe400078ec0ff */
[----:B------:R-:W-:-:S03]  /*4c2d0*/  LOP3.LUT R22, R29, 0xffff, RZ, 0xc0, !PT ;  /* 0x0000ffff1d167812 */ /* 0x000fc600078ec0ff */
[----:B------:R0:W-:Y:S04]  /*4c2e0*/  STL [R1+0x18c], R26 ;  /* 0x00018c1a01007387 */ /* 0x0001e80000100800 */
[----:B------:R-:W-:Y:S01]  /*4c2f0*/  STL [R1+0x168], R21 ;  /* 0x0001681501007387 */ /* 0x000fe20000100800 */
[----:B------:R-:W-:-:S03]  /*4c300*/  PRMT R24, R24, 0x3340, R2 ;  /* 0x0000334018187816 */ /* 0x000fc60000000002 */
[----:B------:R1:W-:Y:S01]  /*4c310*/  STL [R1+0x180], R27 ;  /* 0x0001801b01007387 */ /* 0x0003e20000100800 */
[----:B0-----:R-:W-:-:S03]  /*4c320*/  PRMT R26, R26, 0x3340, R27 ;  /* 0x000033401a1a7816 */ /* 0x001fc6000000001b */
[----:B------:R-:W2:Y:S01]  /*4c330*/  LDL.LU R29, [R1+0x64] ;  /* 0x00006400011d7983 */ /* 0x000ea20000300800 */
[----:B------:R-:W-:-:S03]  /*4c340*/  PRMT R20, R20, 0x3340, R1 ;  /* 0x0000334014147816 */ /* 0x000fc60000000001 */
[----:B------:R-:W-:Y:S01]  /*4c350*/  STL [R1+0x178], R22 ;  /* 0x0001781601007387 */ /* 0x000fe20000100800 */
[----:B-1----:R-:W-:-:S03]  /*4c360*/  PRMT R27, R23, 0x5410, R3 ;  /* 0x00005410171b7816 */ /* 0x002fc60000000003 */
[----:B------:R-:W3:Y:S04]  /*4c370*/  LDL.LU R0, [R1+0x1f6c] ;  /* 0x001f6c0001007983 */ /* 0x000ee80000300800 */
[----:B------:R-:W4:Y:S01]  /*4c380*/  LDL.LU R2, [R1+0x1f68] ;  /* 0x001f680001027983 */ /* 0x000f220000300800 */
[----:B------:R-:W-:-:S03]  /*4c390*/  PRMT R21, R21, 0x3340, R1 ;  /* 0x0000334015157816 */ /* 0x000fc60000000001 */
[----:B------:R-:W2:Y:S01]  /*4c3a0*/  LDL.LU R3, [R1+0x1e78] ;  /* 0x001e780001037983 */ /* 0x000ea20000300800 */
[----:B------:R-:W-:-:S03]  /*4c3b0*/  PRMT R25, R25, 0x3340, R28 ;  /* 0x0000334019197816 */ /* 0x000fc6000000001c */
[----:B------:R-:W2:Y:S04]  /*4c3c0*/  LDL.LU R23, [R1+0x78] ;  /* 0x0000780001177983 */ /* 0x000ea80000300800 */
[----:B------:R0:W-:Y:S01]  /*4c3d0*/  STL [R1+0x1d0], R27 ;  /* 0x0001d01b01007387 */ /* 0x0001e20000100800 */
[----:B------:R-:W-:Y:S02]  /*4c3e0*/  PRMT R25, R25, 0x5410, R21 ;  /* 0x0000541019197816 */ /* 0x000fe40000000015 */
[----:B0-----:R-:W-:Y:S02]  /*4c3f0*/  PRMT R27, R24, 0x5410, R20 ;  /* 0x00005410181b7816 */ /* 0x001fe40000000014 */
[----:B------:R-:W2:Y:S04]  /*4c400*/  LDL.LU R24, [R1+0x2c] ;  /* 0x00002c0001187983 */ /* 0x000ea80000300800 */
[----:B------:R-:W3:Y:S04]  /*4c410*/  LDL.LU R20, [R1+0x24] ;  /* 0x0000240001147983 */ /* 0x000ee80000300800 */
[----:B------:R0:W-:Y:S04]  /*4c420*/  STL [R1+0x1c8], R27 ;  /* 0x0001c81b01007387 */ /* 0x0001e80000100800 */
[----:B------:R-:W4:Y:S01]  /*4c430*/  LDL.LU R21, [R1+0x7c] ;  /* 0x00007c0001157983 */ /* 0x000f220000300800 */
[----:B------:R-:W-:-:S03]  /*4c440*/  PRMT R22, R22, 0x3340, R1 ;  /* 0x0000334016167816 */ /* 0x000fc60000000001 */
[----:B------:R-:W4:Y:S01]  /*4c450*/  LDL.LU R28, [R1+0x94] ;  /* 0x00009400011c7983 */ /* 0x000f220000300800 */
[----:B------:R-:W-:-:S03]  /*4c460*/  PRMT R22, R26, 0x5410, R22 ;  /* 0x000054101a167816 */ /* 0x000fc60000000016 */
[----:B------:R2:W-:Y:S04]  /*4c470*/  STL [R1+0x1ec], R25 ;  /* 0x0001ec1901007387 */ /* 0x0005e80000100800 */
[----:B0-----:R-:W4:Y:S04]  /*4c480*/  LDL.LU R27, [R1+0x6c] ;  /* 0x00006c00011b7983 */ /* 0x001f280000300800 */
[----:B------:R-:W4:Y:S04]  /*4c490*/  LDL.LU R26, [R1+0x88] ;  /* 0x00008800011a7983 */ /* 0x000f280000300800 */
[----:B------:R0:W-:Y:S01]  /*4c4a0*/  STL [R1+0x1e4], R22 ;  /* 0x0001e41601007387 */ /* 0x0001e20000100800 */
[----:B--2---:R-:W-:-:S02]  /*4c4b0*/  LOP3.LUT R25, R24, 0xffff, RZ, 0xc0, !PT ;  /* 0x0000ffff18197812 */ /* 0x004fc400078ec0ff */
[----:B---3--:R-:W-:Y:S02]  /*4c4c0*/  LOP3.LUT R24, R20, 0xffff, RZ, 0xc0, !PT ;  /* 0x0000ffff14187812 */ /* 0x008fe400078ec0ff */
[----:B----4-:R-:W-:Y:S02]  /*4c4d0*/  LOP3.LUT R20, R2, 0xffff, RZ, 0xc0, !PT ;  /* 0x0000ffff02147812 */ /* 0x010fe400078ec0ff */
[----:B0-----:R-:W-:-:S05]  /*4c4e0*/  LOP3.LUT R22, R21, 0xffff, RZ, 0xc0, !PT ;  /* 0x0000ffff15167812 */ /* 0x001fca00078ec0ff */
[----:B------:R0:W-:Y:S04]  /*4c4f0*/  STL [R1+0xcc], R22 ;  /* 0x0000cc1601007387 */ /* 0x0001e80000100800 */
[----:B------:R-:W2:Y:S01]  /*4c500*/  LDL.LU R2, [R1+0x68] ;  /* 0x0000680001027983 */ /* 0x000ea20000300800 */
[----:B------:R-:W-:Y:S02]  /*4c510*/  LOP3.LUT R23, R23, 0xffff, RZ, 0xc0, !PT ;  /* 0x0000ffff17177812 */ /* 0x000fe400078ec0ff */
[----:B------:R-:W-:Y:S01]  /*4c520*/  LOP3.LUT R21, R0, 0xffff, RZ, 0xc0, !PT ;  /* 0x0000ffff00157812 */ /* 0x000fe200078ec0ff */
[----:B------:R-:W-:Y:S01]  /*4c530*/  STL [R1+0x8], R25 ;  /* 0x0000081901007387 */ /* 0x000fe20000100800 */
[----:B0-----:R-:W-:-:S03]  /*4c540*/  PRMT R22, R22, 0x3340, R25 ;  /* 0x0000334016167816 */ /* 0x001fc60000000019 */
[----:B------:R0:W-:Y:S04]  /*4c550*/  STL [R1+0x190], R23 ;  /* 0x0001901701007387 */ /* 0x0001e80000100800 */
[----:B------:R1:W-:Y:S04]  /*4c560*/  STL [R1+0x174], R20 ;  /* 0x0001741401007387 */ /* 0x0003e80000100800 */
[----:B------:R3:W-:Y:S01]  /*4c570*/  STL [R1+0x188], R24 ;  /* 0x0001881801007387 */ /* 0x0007e20000100800 */
[----:B0-----:R-:W-:-:S03]  /*4c580*/  PRMT R23, R23, 0x3340, R24 ;  /* 0x0000334017177816 */ /* 0x001fc60000000018 */
[----:B------:R0:W-:Y:S01]  /*4c590*/  STL [R1+0x184], R21 ;  /* 0x0001841501007387 */ /* 0x0001e20000100800 */
[----:B-1----:R-:W-:-:S03]  /*4c5a0*/  PRMT R20, R20, 0x3340, R1 ;  /* 0x0000334014147816 */ /* 0x002fc60000000001 */
[----:B------:R-:W4:Y:S01]  /*4c5b0*/  LDL.LU R25, [R1+0x40] ;  /* 0x0000400001197983 */ /* 0x000f220000300800 */
[----:B--2---:R-:W-:Y:S02]  /*4c5c0*/  SHF.R.U32.HI R0, RZ, 0x8, R2 ;  /* 0x00000008ff007819 */ /* 0x004fe40000011602 */
[----:B------:R-:W-:Y:S02]  /*4c5d0*/  SHF.R.U32.HI R2, RZ, 0x8, R29 ;  /* 0x00000008ff027819 */ /* 0x000fe4000001161d */
[----:B---3--:R-:W-:Y:S01]  /*4c5e0*/  LOP3.LUT R24, R0, 0xffff, RZ, 0xc0, !PT ;  /* 0x0000ffff00187812 */ /* 0x008fe200078ec0ff */
[----:B------:R-:W2:Y:S01]  /*4c5f0*/  LDL.LU R29, [R1+0x3c] ;  /* 0x00003c00011d7983 */ /* 0x000ea20000300800 */
[----:B------:R-:W-:-:S03]  /*4c600*/  PRMT R0, R22, 0x5410, R20 ;  /* 0x0000541016007816 */ /* 0x000fc60000000014 */
[----:B------:R-:W3:Y:S04]  /*4c610*/  LDL.LU R22, [R1+0x98] ;  /* 0x0000980001167983 */ /* 0x000ee80000300800 */
[----:B------:R-:W2:Y:S01]  /*4c620*/  LDL.LU R20, [R1+0x90] ;  /* 0x0000900001147983 */ /* 0x000ea20000300800 */
[----:B0-----:R-:W-:-:S03]  /*4c630*/  PRMT R21, R21, 0x3340, R1 ;  /* 0x0000334015157816 */ /* 0x001fc60000000001 */
[----:B------:R0:W-:Y:S01]  /*4c640*/  STL [R1+0x1c0], R0 ;  /* 0x0001c00001007387 */ /* 0x0001e20000100800 */
[----:B------:R-:W-:Y:S02]  /*4c650*/  LOP3.LUT R3, R3, 0x100, RZ, 0xc0, !PT ;  /* 0x0000010003037812 */ /* 0x000fe400078ec0ff */
[----:B0-----:R-:W-:Y:S02]  /*4c660*/  PRMT R0, R23, 0x5410, R21 ;  /* 0x0000541017007816 */ /* 0x001fe40000000015 */
[----:B------:R-:W4:Y:S04]  /*4c670*/  LDL.LU R21, [R1+0x8c] ;  /* 0x00008c0001157983 */ /* 0x000f280000300800 */
[----:B------:R-:W4:Y:S04]  /*4c680*/  LDL.LU R23, [R1+0x44] ;  /* 0x0000440001177983 */ /* 0x000f280000300800 */
[----:B------:R0:W-:Y:S01]  /*4c690*/  STL [R1+0x1b4], R0 ;  /* 0x0001b40001007387 */ /* 0x0001e20000100800 */
[----:B------:R-:W-:Y:S01]  /*4c6a0*/  LOP3.LUT R2, R2, 0xffff, RZ, 0xc0, !PT ;  /* 0x0000ffff02027812 */ /* 0x000fe200078ec0ff */
[----:B0-----:R-:W-:-:S05]  /*4c6b0*/  IMAD.IADD R0, R3, 0x1, R19 ;  /* 0x0000000103007824 */ /* 0x001fca00078e0213 */
[----:B------:R0:W-:Y:S01]  /*4c6c0*/  STL [R1+0x1f54], R0 ;  /* 0x001f540001007387 */ /* 0x0001e20000100800 */
[----:B------:R-:W-:-:S03]  /*4c6d0*/  PRMT R19, R24, 0x3340, R2 ;  /* 0x0000334018137816 */ /* 0x000fc60000000002 */
[----:B0-----:R-:W4:Y:S04]  /*4c6e0*/  LDL.LU R0, [R1+0xb4] ;  /* 0x0000b40001007983 */ /* 0x001f280000300800 */
[----:B------:R2:W-:Y:S01]  /*4c6f0*/  STL [R1+0xbc], R19 ;  /* 0x0000bc1301007387 */ /* 0x0005e20000100800 */
[----:B---3--:R-:W-:Y:S02]  /*4c700*/  SHF.R.U32.HI R3, RZ, 0x8, R22 ;  /* 0x00000008ff037819 */ /* 0x008fe40000011616 */
[----:B------:R-:W-:Y:S02]  /*4c710*/  SHF.R.U32.HI R22, RZ, 0x8, R27 ;  /* 0x00000008ff167819 */ /* 0x000fe4000001161b */
[----:B--2---:R-:W-:Y:S02]  /*4c720*/  SHF.R.U32.HI R19, RZ, 0x8, R20 ;  /* 0x00000008ff137819 */ /* 0x004fe40000011614 */
[----:B------:R-:W-:-:S02]  /*4c730*/  SHF.R.U32.HI R20, RZ, 0x8, R26 ;  /* 0x00000008ff147819 */ /* 0x000fc4000001161a */
[----:B------:R-:W2:Y:S04]  /*4c740*/  LDL.LU R26, [R1+0xb8] ;  /* 0x0000b800011a7983 */ /* 0x000ea80000300800 */
[----:B------:R-:W3:Y:S01]  /*4c750*/  LDL.LU R27, [R1+0x28] ;  /* 0x00002800011b7983 */ /* 0x000ee20000300800 */
[----:B------:R-:W-:Y:S02]  /*4c760*/  LOP3.LUT R19, R19, 0xffff, RZ, 0xc0, !PT ;  /* 0x0000ffff13137812 */ /* 0x000fe400078ec0ff */
[----:B------:R-:W-:Y:S02]  /*4c770*/  LOP3.LUT R3, R3, 0xffff, RZ, 0xc0, !PT ;  /* 0x0000ffff03037812 */ /* 0x000fe400078ec0ff */
[----:B----4-:R-:W-:Y:S02]  /*4c780*/  SHF.R.U32.HI R2, RZ, 0x8, R21 ;  /* 0x00000008ff027819 */ /* 0x010fe40000011615 */
[----:B------:R-:W-:-:S02]  /*4c790*/  SHF.R.U32.HI R21, RZ, 0x8, R28 ;  /* 0x00000008ff157819 */ /* 0x000fc4000001161c */
[----:B------:R-:W-:Y:S02]  /*4c7a0*/  LOP3.LUT R2, R2, 0xffff, RZ, 0xc0, !PT ;  /* 0x0000ffff02027812 */ /* 0x000fe400078ec0ff */
[----:B------:R-:W-:Y:S02]  /*4c7b0*/  LOP3.LUT R20, R20, 0xffff, RZ, 0xc0, !PT ;  /* 0x0000ffff14147812 */ /* 0x000fe400078ec0ff */
[----:B------:R-:W-:Y:S02]  /*4c7c0*/  LOP3.LUT R22, R22, 0xffff, RZ, 0xc0, !PT ;  /* 0x0000ffff16167812 */ /* 0x000fe400078ec0ff */
[----:B------:R-:W-:Y:S02]  /*4c7d0*/  LOP3.LUT R21, R21, 0xffff, RZ, 0xc0, !PT ;  /* 0x0000ffff15157812 */ /* 0x000fe400078ec0ff */
[----:B------:R-:W-:Y:S02]  /*4c7e0*/  PRMT R28, R2, 0x3340, R1 ;  /* 0x00003340021c7816 */ /* 0x000fe40000000001 */
[----:B------:R-:W-:-:S02]  /*4c7f0*/  PRMT R2, R3, 0x3340, R19 ;  /* 0x0000334003027816 */ /* 0x000fc40000000013 */
[----:B------:R-:W-:Y:S02]  /*4c800*/  PRMT R3, R20, 0x3340, R1 ;  /* 0x0000334014037816 */ /* 0x000fe40000000001 */
[----:B------:R-:W-:Y:S01]  /*4c810*/  PRMT R19, R21, 0x3340, R22 ;  /* 0x0000334015137816 */ /* 0x000fe20000000016 */
[----:B------:R-:W-:Y:S04]  /*4c820*/  STL [R1+0x1f58], R28 ;  /* 0x001f581c01007387 */ /* 0x000fe80000100800 */
[----:B------:R0:W-:Y:S01]  /*4c830*/  STL [R1+0xac], R2 ;  /* 0x0000ac0201007387 */ /* 0x0001e20000100800 */
[----:B------:R-:W-:-:S03]  /*4c840*/  SHF.R.U32.HI R20, RZ, 0x8, R29 ;  /* 0x00000008ff147819 */ /* 0x000fc6000001161d */
[----:B------:R1:W-:Y:S04]  /*4c850*/  STL [R1+0x38], R3 ;  /* 0x0000380301007387 */ /* 0x0003e80000100800 */
[----:B------:R4:W-:Y:S01]  /*4c860*/  STL [R1+0xb0], R19 ;  /* 0x0000b01301007387 */ /* 0x0009e20000100800 */
[----:B0-----:R-:W-:Y:S02]  /*4c870*/  SHF.R.U32.HI R2, RZ, 0x8, R0 ;  /* 0x00000008ff027819 */ /* 0x001fe40000011600 */
[----:B-1----:R-:W-:Y:S02]  /*4c880*/  SHF.R.U32.HI R3, RZ, 0x8, R23 ;  /* 0x00000008ff037819 */ /* 0x002fe40000011617 */
[----:B----4-:R-:W-:Y:S02]  /*4c890*/  SHF.R.U32.HI R19, RZ, 0x8, R25 ;  /* 0x00000008ff137819 */ /* 0x010fe40000011619 */
[----:B------:R-:W-:Y:S01]  /*4c8a0*/  LOP3.LUT R2, R2, 0xffff, RZ, 0xc0, !PT ;  /* 0x0000ffff02027812 */ /* 0x000fe200078ec0ff */
[----:B------:R-:W4:Y:S01]  /*4c8b0*/  LDL.LU R25, [R1+0xc8] ;  /* 0x0000c80001197983 */ /* 0x000f220000300800 */
[----:B------:R-:W-:-:S02]  /*4c8c0*/  LOP3.LUT R19, R19, 0xffff, RZ, 0xc0, !PT ;  /* 0x0000ffff13137812 */ /* 0x000fc400078ec0ff */
[----:B------:R-:W-:Y:S02]  /*4c8d0*/  LOP3.LUT R3, R3, 0xffff, RZ, 0xc0, !PT ;  /* 0x0000ffff03037812 */ /* 0x000fe400078ec0ff */
[----:B------:R-:W-:Y:S02]  /*4c8e0*/  LOP3.LUT R20, R20, 0xffff, RZ, 0xc0, !PT ;  /* 0x0000ffff14147812 */ /* 0x000fe400078ec0ff */
[----:B------:R-:W-:Y:S02]  /*4c8f0*/  PRMT R29, R2, 0x3340, R1 ;  /* 0x00003340021d7816 */ /* 0x000fe40000000001 */
[----:B------:R-:W-:Y:S02]  /*4c900*/  PRMT R3, R3, 0x3340, R19 ;  /* 0x0000334003037816 */ /* 0x000fe40000000013 */
[----:B------:R-:W-:Y:S02]  /*4c910*/  SHF.R.U32.HI R10, RZ, 0x8, R10 ;  /* 0x00000008ff0a7819 */ /* 0x000fe4000001160a */
[----:B------:R-:W-:-:S02]  /*4c920*/  SHF.R.U32.HI R11, RZ, 0x8, R11 ;  /* 0x00000008ff0b7819 */ /* 0x000fc4000001160b */
[----:B------:R-:W-:Y:S01]  /*4c930*/  PRMT R2, R20, 0x3340, R1 ;  /* 0x0000334014027816 */ /* 0x000fe20000000001 */
[----:B------:R-:W-:Y:S01]  /*4c940*/  STL [R1+0x1f4c], R29 ;  /* 0x001f4c1d01007387 */ /* 0x000fe20000100800 */
[----:B------:R-:W-:Y:S02]  /*4c950*/  LOP3.LUT R11, R11, 0xffff, RZ, 0xc0, !PT ;  /* 0x0000ffff0b0b7812 */ /* 0x000fe400078ec0ff */
[----:B------:R-:W-:Y:S01]  /*4c960*/  LOP3.LUT R10, R10, 0xffff, RZ, 0xc0, !PT ;  /* 0x0000ffff0a0a7812 */ /* 0x000fe200078ec0ff */
[----:B------:R-:W-:Y:S01]  /*4c970*/  STL [R1+0xa4], R3 ;  /* 0x0000a40301007387 */ /* 0x000fe20000100800 */
[----:B------:R-:W-:-:S03]  /*4c980*/  SHF.R.U32.HI R12, RZ, 0x8, R12 ;  /* 0x00000008ff0c7819 */ /* 0x000fc6000001160c */
[----:B------:R2:W-:Y:S01]  /*4c990*/  STL [R1+0x34], R2 ;  /* 0x0000340201007387 */ /* 0x0005e20000100800 */
[----:B------:R-:W-:Y:S02]  /*4c9a0*/  PRMT R0, R10, 0x3340, R11 ;  /* 0x000033400a007816 */ /* 0x000fe4000000000b */
[----:B------:R-:W-:-:S03]  /*4c9b0*/  LOP3.LUT R12, R12, 0xffff, RZ, 0xc0, !PT ;  /* 0x0000ffff0c0c7812 */ /* 0x000fc600078ec0ff */
[----:B------:R0:W-:Y:S01]  /*4c9c0*/  STL [R1+0xa8], R0 ;  /* 0x0000a80001007387 */ /* 0x0001e20000100800 */
[----:B------:R-:W-:-:S03]  /*4c9d0*/  PRMT R10, R12, 0x3340, R1 ;  /* 0x000033400c0a7816 */ /* 0x000fc60000000001 */
[----:B------:R-:W4:Y:S04]  /*4c9e0*/  LDL.LU R20, [R1+0x100] ;  /* 0x0001000001147983 */ /* 0x000f280000300800 */
[----:B------:R-:W-:Y:S04]  /*4c9f0*/  STL [R1+0x4], R10 ;  /* 0x0000040a01007387 */ /* 0x000fe80000100800 */
[----:B------:R-:W4:Y:S01]  /*4ca00*/  LDL.LU R19, [R1+0x120] ;  /* 0x0001200001137983 */ /* 0x000f220000300800 */
[----:B------:R-:W-:Y:S02]  /*4ca10*/  SHF.R.U32.HI R17, RZ, 0x8, R17 ;  /* 0x00000008ff117819 */ /* 0x000fe40000011611 */
[----:B------:R-:W-:-:S02]  /*4ca20*/  SHF.R.U32.HI R16, RZ, 0x8, R16 ;  /* 0x00000008ff107819 */ /* 0x000fc40000011610 */
[----:B------:R-:W-:Y:S02]  /*4ca30*/  SHF.R.U32.HI R18, RZ, 0x8, R18 ;  /* 0x00000008ff127819 */ /* 0x000fe40000011612 */
[----:B------:R-:W-:Y:S02]  /*4ca40*/  LOP3.LUT R17, R17, 0xffff, RZ, 0xc0, !PT ;  /* 0x0000ffff11117812 */ /* 0x000fe400078ec0ff */
[----:B------:R-:W-:Y:S02]  /*4ca50*/  LOP3.LUT R18, R18, 0xffff, RZ, 0xc0, !PT ;  /* 0x0000ffff12127812 */ /* 0x000fe400078ec0ff */
[----:B------:R-:W-:Y:S02]  /*4ca60*/  LOP3.LUT R16, R16, 0xffff, RZ, 0xc0, !PT ;  /* 0x0000ffff10107812 */ /* 0x000fe400078ec0ff */
[----:B--2---:R-:W-:Y:S02]  /*4ca70*/  SHF.R.U32.HI R2, RZ, 0x8, R26 ;  /* 0x00000008ff027819 */ /* 0x004fe4000001161a */
[----:B---3--:R-:W-:-:S02]  /*4ca80*/  SHF.R.U32.HI R3, RZ, 0x8, R27 ;  /* 0x00000008ff037819 */ /* 0x008fc4000001161b */
[----:B------:R-:W-:Y:S02]  /*4ca90*/  LOP3.LUT R2, R2, 0xffff, RZ, 0xc0, !PT ;  /* 0x0000ffff02027812 */ /* 0x000fe400078ec0ff */
[----:B------:R-:W-:-:S04]  /*4caa0*/  LOP3.LUT R3, R3, 0xffff, RZ, 0xc0, !PT ;  /* 0x0000ffff03037812 */ /* 0x000fc800078ec0ff */
[----:B0-----:R-:W-:-:S05]  /*4cab0*/  PRMT R0, R2, 0x3340, R3 ;  /* 0x0000334002007816 */ /* 0x001fca0000000003 */
[----:B------:R0:W-:Y:S04]  /*4cac0*/  STL [R1+0x4c], R0 ;  /* 0x00004c0001007387 */ /* 0x0001e80000100800 */
[----:B------:R-:W2:Y:S01]  /*4cad0*/  LDL.LU R24, [R1+0x114] ;  /* 0x0001140001187983 */ /* 0x000ea20000300800 */
[----:B------:R-:W-:-:S03]  /*4cae0*/  PRMT R27, R17, 0x3340, R1 ;  /* 0x00003340111b7816 */ /* 0x000fc60000000001 */
[----:B------:R-:W3:Y:S01]  /*4caf0*/  LDL.LU R23, [R1+0x110] ;  /* 0x0001100001177983 */ /* 0x000ee20000300800 */
[----:B0-----:R-:W-:-:S03]  /*4cb00*/  PRMT R0, R16, 0x3340, R18 ;  /* 0x0000334010007816 */ /* 0x001fc60000000012 */
[----:B------:R-:W-:Y:S04]  /*4cb10*/  STL [R1+0x1f38], R27 ;  /* 0x001f381b01007387 */ /* 0x000fe80000100800 */
[----:B------:R0:W-:Y:S04]  /*4cb20*/  STL [R1+0xa0], R0 ;  /* 0x0000a00001007387 */ /* 0x0001e80000100800 */
[----:B------:R-:W3:Y:S04]  /*4cb30*/  LDL.LU R12, [R1+0xd4] ;  /* 0x0000d400010c7983 */ /* 0x000ee80000300800 */
[----:B------:R-:W3:Y:S04]  /*4cb40*/  LDL.LU R29, [R1+0xe0] ;  /* 0x0000e000011d7983 */ /* 0x000ee80000300800 */
[----:B------:R-:W3:Y:S04]  /*4cb50*/  LDL.LU R21, [R1+0xd8] ;  /* 0x0000d80001157983 */ /* 0x000ee80000300800 */
[----:B------:R-:W3:Y:S01]  /*4cb60*/  LDL.LU R22, [R1+0x9c] ;  /* 0x00009c0001167983 */ /* 0x000ee20000300800 */
[----:B------:R-:W-:-:S02]  /*4cb70*/  SHF.R.U32.HI R13, RZ, 0x8, R13 ;  /* 0x00000008ff0d7819 */ /* 0x000fc4000001160d */
[----:B------:R-:W-:Y:S01]  /*4cb80*/  SHF.R.U32.HI R15, RZ, 0x8, R15 ;  /* 0x00000008ff0f7819 */ /* 0x000fe2000001160f */
[----:B------:R-:W3:Y:S01]  /*4cb90*/  LDL.LU R28, [R1+0x58] ;  /* 0x00005800011c7983 */ /* 0x000ee20000300800 */
[----:B------:R-:W-:Y:S02]  /*4cba0*/  SHF.R.U32.HI R7, RZ, 0x8, R7 ;  /* 0x00000008ff077819 */ /* 0x000fe40000011607 */
[----:B------:R-:W-:Y:S01]  /*4cbb0*/  SHF.R.U32.HI R14, RZ, 0x8, R14 ;  /* 0x00000008ff0e7819 */ /* 0x000fe2000001160e */
[----:B0-----:R-:W3:Y:S01]  /*4cbc0*/  LDL.LU R0, [R1+0x18] ;  /* 0x0000180001007983 */ /* 0x001ee20000300800 */
[----:B------:R-:W-:Y:S02]  /*4cbd0*/  LOP3.LUT R13, R13, 0xffff, RZ, 0xc0, !PT ;  /* 0x0000ffff0d0d7812 */ /* 0x000fe400078ec0ff */
[----:B------:R-:W-:Y:S02]  /*4cbe0*/  LOP3.LUT R15, R15, 0xffff, RZ, 0xc0, !PT ;  /* 0x0000ffff0f0f7812 */ /* 0x000fe400078ec0ff */
[----:B------:R-:W-:-:S02]  /*4cbf0*/  LOP3.LUT R14, R14, 0xffff, RZ, 0xc0, !PT ;  /* 0x0000ffff0e0e7812 */ /* 0x000fc400078ec0ff */
[----:B------:R-:W-:Y:S02]  /*4cc00*/  LOP3.LUT R7, R7, 0xffff, RZ, 0xc0, !PT ;  /* 0x0000ffff07077812 */ /* 0x000fe400078ec0ff */
[----:B----4-:R-:W-:Y:S02]  /*4cc10*/  SHF.R.U32.HI R2, RZ, 0x8, R25 ;  /* 0x00000008ff027819 */ /* 0x010fe40000011619 */
[----:B------:R-:W-:Y:S02]  /*4cc20*/  SHF.R.U32.HI R6, RZ, 0x8, R6 ;  /* 0x00000008ff067819 */ /* 0x000fe40000011606 */
[--C-:B------:R-:W-:Y:S02]  /*4cc30*/  PRMT R26, R13, 0x3340, R1.reuse ;  /* 0x000033400d1a7816 */ /* 0x100fe40000000001 */
[----:B------:R-:W-:Y:S02]  /*4cc40*/  PRMT R25, R15, 0x3340, R1 ;  /* 0x000033400f197816 */ /* 0x000fe40000000001 */
[----:B------:R-:W-:Y:S01]  /*4cc50*/  PRMT R3, R7, 0x3340, R14 ;  /* 0x0000334007037816 */ /* 0x000fe2000000000e */
[----:B------:R-:W-:Y:S01]  /*4cc60*/  STL [R1+0x1f34], R26 ;  /* 0x001f341a01007387 */ /* 0x000fe20000100800 */
[----:B------:R-:W-:-:S02]  /*4cc70*/  LOP3.LUT R6, R6, 0xffff, RZ, 0xc0, !PT ;  /* 0x0000ffff06067812 */ /* 0x000fc400078ec0ff */
[----:B------:R-:W-:Y:S01]  /*4cc80*/  LOP3.LUT R2, R2, 0xffff, RZ, 0xc0, !PT ;  /* 0x0000ffff02027812 */ /* 0x000fe200078ec0ff */
[----:B------:R-:W-:Y:S04]  /*4cc90*/  STL [R1+0x1f30], R25 ;  /* 0x001f301901007387 */ /* 0x000fe80000100800 */
[----:B------:R0:W-:Y:S02]  /*4cca0*/  STL [R1+0x44], R3 ;  /* 0x0000440301007387 */ /* 0x0001e40000100800 */
[----:B0-----:R-:W-:Y:S02]  /*4ccb0*/  PRMT R3, R2, 0x3340, R6 ;  /* 0x0000334002037816 */ /* 0x001fe40000000006 */
[----:B------:R-:W-:-:S03]  /*4ccc0*/  SHF.R.U32.HI R11, RZ, 0x8, R20 ;  /* 0x00000008ff0b7819 */ /* 0x000fc60000011614 */
[----:B------:R0:W-:Y:S01]  /*4ccd0*/  STL [R1+0x48], R3 ;  /* 0x0000480301007387 */ /* 0x0001e20000100800 */
[----:B------:R-:W-:Y:S02]  /*4cce0*/  SHF.R.U32.HI R2, RZ, 0x8, R19 ;  /* 0x00000008ff027819 */ /* 0x000fe40000011613 */
[----:B------:R-:W-:Y:S02]  /*4ccf0*/  SHF.R.U32.HI R10, RZ, 0x8, R9 ;  /* 0x00000008ff0a7819 */ /* 0x000fe40000011609 */
[----:B------:R-:W-:-:S04]  /*4cd00*/  LOP3.LUT R9, R11, 0xffff, RZ, 0xc0, !PT ;  /* 0x0000ffff0b097812 */ /* 0x000fc800078ec0ff */
[----:B------:R-:W-:Y:S02]  /*4cd10*/  PRMT R9, R9, 0x3340, R1 ;  /* 0x0000334009097816 */ /* 0x000fe40000000001 */
[----:B0-----:R-:W-:Y:S02]  /*4cd20*/  SHF.R.U32.HI R3, RZ, 0x8, R8 ;  /* 0x00000008ff037819 */ /* 0x001fe40000011608 */
[----:B------:R-:W-:Y:S02]  /*4cd30*/  LOP3.LUT R8, R2, 0xffff, RZ, 0xc0, !PT ;  /* 0x0000ffff02087812 */ /* 0x000fe400078ec0ff */
[----:B------:R-:W-:Y:S02]  /*4cd40*/  LOP3.LUT R2, R10, 0xffff, RZ, 0xc0, !PT ;  /* 0x0000ffff0a027812 */ /* 0x000fe400078ec0ff */
[----:B------:R-:W-:-:S04]  /*4cd50*/  LOP3.LUT R3, R3, 0xffff, RZ, 0xc0, !PT ;  /* 0x0000ffff03037812 */ /* 0x000fc800078ec0ff */
[----:B------:R-:W-:Y:S02]  /*4cd60*/  PRMT R2, R3, 0x3340, R2 ;  /* 0x0000334003027816 */ /* 0x000fe40000000002 */
[----:B--2---:R-:W-:Y:S02]  /*4cd70*/  SHF.R.U32.HI R7, RZ, 0x8, R24 ;  /* 0x00000008ff077819 */ /* 0x004fe40000011618 */
[----:B------:R-:W2:Y:S04]  /*4cd80*/  LDL.LU R24, [R1+0xdc] ;  /* 0x0000dc0001187983 */ /* 0x000ea80000300800 */
[----:B------:R-:W4:Y:S04]  /*4cd90*/  LDL.LU R20, [R1+0x130] ;  /* 0x0001300001147983 */ /* 0x000f280000300800 */
[----:B------:R-:W4:Y:S01]  /*4cda0*/  LDL.LU R19, [R1+0x104] ;  /* 0x0001040001137983 */ /* 0x000f220000300800 */
[----:B---3--:R-:W-:-:S03]  /*4cdb0*/  SHF.R.U32.HI R6, RZ, 0x8, R23 ;  /* 0x00000008ff067819 */ /* 0x008fc60000011617 */
[----:B------:R-:W3:Y:S01]  /*4cdc0*/  LDL.LU R23, [R1+0xfc] ;  /* 0x0000fc0001177983 */ /* 0x000ee20000300800 */
[----:B------:R-:W-:-:S03]  /*4cdd0*/  LOP3.LUT R7, R7, 0xffff, RZ, 0xc0, !PT ;  /* 0x0000ffff07077812 */ /* 0x000fc600078ec0ff */
[----:B------:R0:W-:Y:S01]  /*4cde0*/  STL [R1+0x28], R9 ;  /* 0x0000280901007387 */ /* 0x0001e20000100800 */
[----:B------:R-:W-:Y:S02]  /*4cdf0*/  LOP3.LUT R6, R6, 0xffff, RZ, 0xc0, !PT ;  /* 0x0000ffff06067812 */ /* 0x000fe400078ec0ff */
[----:B------:R-:W-:Y:S02]  /*4ce00*/  PRMT R7, R8, 0x3340, R7 ;  /* 0x0000334008077816 */ /* 0x000fe40000000007 */
[----:B0-----:R-:W-:Y:S02]  /*4ce10*/  SHF.R.U32.HI R9, RZ, 0x8, R12 ;  /* 0x00000008ff097819 */ /* 0x001fe4000001160c */
[--C-:B------:R-:W-:Y:S02]  /*4ce20*/  PRMT R6, R6, 0x3340, R1.reuse ;  /* 0x0000334006067816 */ /* 0x100fe40000000001 */
[----:B------:R-:W-:Y:S01]  /*4ce30*/  LOP3.LUT R9, R9, 0xffff, RZ, 0xc0, !PT ;  /* 0x0000ffff09097812 */ /* 0x000fe200078ec0ff */
[----:B------:R-:W-:Y:S03]  /*4ce40*/  STL [R1+0x40], R7 ;  /* 0x0000400701007387 */ /* 0x000fe60000100800 */
[----:B------:R-:W-:Y:S01]  /*4ce50*/  PRMT R9, R9, 0x3340, R1 ;  /* 0x0000334009097816 */ /* 0x000fe20000000001 */
[----:B------:R0:W-:Y:S04]  /*4ce60*/  STL [R1+0x24], R6 ;  /* 0x0000240601007387 */ /* 0x0001e80000100800 */
[----:B------:R1:W-:Y:S04]  /*4ce70*/  STL [R1+0x74], R2 ;  /* 0x0000740201007387 */ /* 0x0003e80000100800 */
[----:B------:R-:W-:Y:S01]  /*4ce80*/  STL [R1+0x18], R9 ;  /* 0x0000180901007387 */ /* 0x000fe20000100800 */
[----:B0-----:R-:W-:-:S03]  /*4ce90*/  SHF.R.U32.HI R6, RZ, 0x8, R22 ;  /* 0x00000008ff067819 */ /* 0x001fc60000011616 */
[----:B------:R-:W3:Y:S01]  /*4cea0*/  LDL.LU R22, [R1+0x54] ;  /* 0x0000540001167983 */ /* 0x000ee20000300800 */
[----:B------:R-:W-:Y:S02]  /*4ceb0*/  SHF.R.U32.HI R8, RZ, 0x8, R29 ;  /* 0x00000008ff087819 */ /* 0x000fe4000001161d */
[----:B------:R-:W-:Y:S02]  /*4cec0*/  SHF.R.U32.HI R7, RZ, 0x8, R21 ;  /* 0x00000008ff077819 */ /* 0x000fe40000011615 */
[----:B------:R-:W-:Y:S02]  /*4ced0*/  LOP3.LUT R8, R8, 0xffff, RZ, 0xc0, !PT ;  /* 0x0000ffff08087812 */ /* 0x000fe400078ec0ff */
[----:B------:R-:W-:Y:S02]  /*4cee0*/  LOP3.LUT R7, R7, 0xffff, RZ, 0xc0, !PT ;  /* 0x0000ffff07077812 */ /* 0x000fe400078ec0ff */
[----:B------:R-:W-:Y:S02]  /*4cef0*/  LOP3.LUT R6, R6, 0xffff, RZ, 0xc0, !PT ;  /* 0x0000ffff06067812 */ /* 0x000fe400078ec0ff */
[----:B------:R-:W-:-:S02]  /*4cf00*/  SHF.R.U32.HI R3, RZ, 0x8, R28 ;  /* 0x00000008ff037819 */ /* 0x000fc4000001161c */
[----:B-1----:R-:W-:Y:S02]  /*4cf10*/  SHF.R.U32.HI R2, RZ, 0x8, R0 ;  /* 0x00000008ff027819 */ /* 0x002fe40000011600 */
[----:B------:R-:W-:Y:S02]  /*4cf20*/  PRMT R7, R8, 0x3340, R7 ;  /* 0x0000334008077816 */ /* 0x000fe40000000007 */
[----:B------:R-:W-:Y:S02]  /*4cf30*/  PRMT R0, R6, 0x3340, R1 ;  /* 0x0000334006007816 */ /* 0x000fe40000000001 */
[----:B------:R-:W-:Y:S02]  /*4cf40*/  LOP3.LUT R2, R2, 0xffff, RZ, 0xc0, !PT ;  /* 0x0000ffff02027812 */ /* 0x000fe400078ec0ff */
[----:B------:R-:W-:Y:S01]  /*4cf50*/  LOP3.LUT R3, R3, 0xffff, RZ, 0xc0, !PT ;  /* 0x0000ffff03037812 */ /* 0x000fe200078ec0ff */
[----:B------:R-:W-:Y:S03]  /*4cf60*/  STL [R1+0x8c], R7 ;  /* 0x00008c0701007387 */ /* 0x000fe60000100800 */
[----:B------:R-:W-:Y:S01]  /*4cf70*/  PRMT R3, R3, 0x3340, R2 ;  /* 0x0000334003037816 */ /* 0x000fe20000000002 */
[----:B------:R-:W3:Y:S04]  /*4cf80*/  LDL.LU R17, [R1+0xc4] ;  /* 0x0000c40001117983 */ /* 0x000ee80000300800 */
[----:B------:R0:W-:Y:S04]  /*4cf90*/  STL [R1+0x14], R0 ;  /* 0x0000140001007387 */ /* 0x0001e80000100800 */
[----:B------:R-:W3:Y:S04]  /*4cfa0*/  LDL.LU R29, [R1+0xc] ;  /* 0x00000c00011d7983 */ /* 0x000ee80000300800 */
[----:B------:R-:W3:Y:S01]  /*4cfb0*/  LDL.LU R21, [R1+0xc0] ;  /* 0x0000c00001157983 */ /* 0x000ee20000300800 */
[----:B------:R-:W-:-:S03]  /*4cfc0*/  SHF.R.U32.HI R6, RZ, 0x8, R5 ;  /* 0x00000008ff067819 */ /* 0x000fc60000011605 */
[----:B------:R-:W3:Y:S04]  /*4cfd0*/  LDL.LU R28, [R1+0x134] ;  /* 0x00013400011c7983 */ /* 0x000ee80000300800 */
[----:B0-----:R-:W3:Y:S04]  /*4cfe0*/  LDL.LU R0, [R1+0xf8] ;  /* 0x0000f80001007983 */ /* 0x001ee80000300800 */
[----:B------:R0:W-:Y:S02]  /*4cff0*/  STL [R1+0x9c], R3 ;  /* 0x00009c0301007387 */ /* 0x0001e40000100800 */
[----:B0-----:R-:W-:-:S04]  /*4d000*/  SHF.R.U32.HI R3, RZ, 0x8, R4 ;  /* 0x00000008ff037819 */ /* 0x001fc80000011604 */
[----:B------:R-:W-:Y:S02]  /*4d010*/  LOP3.LUT R3, R3, 0xffff, RZ, 0xc0, !PT ;  /* 0x0000ffff03037812 */ /* 0x000fe400078ec0ff */
[----:B--2---:R-:W-:Y:S02]  /*4d020*/  SHF.R.U32.HI R24, RZ, 0x8, R24 ;  /* 0x00000008ff187819 */ /* 0x004fe40000011618 */
[----:B----4-:R-:W-:Y:S02]  /*4d030*/  SHF.R.U32.HI R2, RZ, 0x8, R20 ;  /* 0x00000008ff027819 */ /* 0x010fe40000011614 */
[----:B------:R-:W-:Y:S02]  /*4d040*/  LOP3.LUT R24, R24, 0xffff, RZ, 0xc0, !PT ;  /* 0x0000ffff18187812 */ /* 0x000fe400078ec0ff */
[----:B------:R-:W-:Y:S02]  /*4d050*/  SHF.R.U32.HI R7, RZ, 0x8, R19 ;  /* 0x00000008ff077819 */ /* 0x000fe40000011613 */
[----:B------:R-:W-:-:S02]  /*4d060*/  LOP3.LUT R5, R2, 0xffff, RZ, 0xc0, !PT ;  /* 0x0000ffff02057812 */ /* 0x000fc400078ec0ff */
[----:B------:R-:W-:Y:S02]  /*4d070*/  LOP3.LUT R4, R7, 0xffff, RZ, 0xc0, !PT ;  /* 0x0000ffff07047812 */ /* 0x000fe400078ec0ff */
[----:B------:R-:W-:Y:S02]  /*4d080*/  PRMT R24, R24, 0x3340, R1 ;  /* 0x0000334018187816 */ /* 0x000fe40000000001 */
[----:B------:R-:W-:-:S03]  /*4d090*/  PRMT R4, R5, 0x3340, R4 ;  /* 0x0000334005047816 */ /* 0x000fc60000000004 */
[----:B------:R-:W-:Y:S04]  /*4d0a0*/  STL [R1+0x1f10], R24 ;  /* 0x001f101801007387 */ /* 0x000fe80000100800 */
[----:B------:R-:W2:Y:S04]  /*4d0b0*/  LDL.LU R20, [R1+0x148] ;  /* 0x0001480001147983 */ /* 0x000ea80000300800 */
[----:B------:R-:W4:Y:S04]  /*4d0c0*/  LDL.LU R26, [R1+0x15c] ;  /* 0x00015c00011a7983 */ /* 0x000f280000300800 */
[----:B------:R0:W-:Y:S04]  /*4d0d0*/  STL [R1+0x80], R4 ;  /* 0x0000800401007387 */ /* 0x0001e80000100800 */
[----:B------:R-:W4:Y:S04]  /*4d0e0*/  LDL.LU R13, [R1+0x154] ;  /* 0x00015400010d7983 */ /* 0x000f280000300800 */
[----:B------:R-:W4:Y:S04]  /*4d0f0*/  LDL.LU R19, [R1+0x150] ;  /* 0x0001500001137983 */ /* 0x000f280000300800 */
[----:B------:R-:W4:Y:S01]  /*4d100*/  LDL.LU R16, [R1+0xf4] ;  /* 0x0000f40001107983 */ /* 0x000f220000300800 */
[----:B---3--:R-:W-:-:S03]  /*4d110*/  SHF.R.U32.HI R23, RZ, 0x8, R23 ;  /* 0x00000008ff177819 */ /* 0x008fc60000011617 */
[----:B------:R-:W3:Y:S01]  /*4d120*/  LDL.LU R12, [R1+0x10] ;  /* 0x00001000010c7983 */ /* 0x000ee20000300800 */
[----:B------:R-:W-:Y:S02]  /*4d130*/  SHF.R.U32.HI R22, RZ, 0x8, R22 ;  /* 0x00000008ff167819 */ /* 0x000fe40000011616 */
[----:B------:R-:W-:Y:S02]  /*4d140*/  LOP3.LUT R23, R23, 0xffff, RZ, 0xc0, !PT ;  /* 0x0000ffff17177812 */ /* 0x000fe400078ec0ff */
[----:B------:R-:W-:Y:S02]  /*4d150*/  LOP3.LUT R2, R6, 0xffff, RZ, 0xc0, !PT ;  /* 0x0000ffff06027812 */ /* 0x000fe400078ec0ff */
[----:B------:R-:W-:Y:S02]  /*4d160*/  LOP3.LUT R22, R22, 0xffff, RZ, 0xc0, !PT ;  /* 0x0000ffff16167812 */ /* 0x000fe400078ec0ff */
[----:B------:R-:W-:Y:S02]  /*4d170*/  PRMT R23, R23, 0x3340, R1 ;  /* 0x0000334017177816 */ /* 0x000fe40000000001 */
[----:B------:R-:W-:-:S02]  /*4d180*/  PRMT R2, R3, 0x3340, R2 ;  /* 0x0000334003027816 */ /* 0x000fc40000000002 */
[----:B------:R-:W-:Y:S01]  /*4d190*/  PRMT R22, R22, 0x3340, R1 ;  /* 0x0000334016167816 */ /* 0x000fe20000000001 */
[----:B------:R-:W-:Y:S04]  /*4d1a0*/  STL [R1+0x1f14], R23 ;  /* 0x001f141701007387 */ /* 0x000fe80000100800 */
[----:B------:R1:W-:Y:S04]  /*4d1b0*/  STL [R1+0x90], R2 ;  /* 0x0000900201007387 */ /* 0x0003e80000100800 */
[----:B------:R-:W-:Y:S04]  /*4d1c0*/  STL [R1+0x1f18], R22 ;  /* 0x001f181601007387 */ /* 0x000fe80000100800 */
[----:B------:R-:W3:Y:S01]  /*4d1d0*/  LDL.LU R18, [R1+0xec] ;  /* 0x0000ec0001127983 */ /* 0x000ee20000300800 */
[----:B------:R-:W-:-:S03]  /*4d1e0*/  SHF.R.U32.HI R5, RZ, 0x8, R17 ;  /* 0x00000008ff057819 */ /* 0x000fc60000011611 */
[----:B------:R-:W3:Y:S01]  /*4d1f0*/  LDL.LU R27, [R1+0x12c] ;  /* 0x00012c00011b7983 */ /* 0x000ee20000300800 */
[----:B0-----:R-:W-:Y:S02]  /*4d200*/  SHF.R.U32.HI R4, RZ, 0x8, R29 ;  /* 0x00000008ff047819 */ /* 0x001fe4000001161d */
[----:B------:R-:W-:Y:S02]  /*4d210*/  LOP3.LUT R5, R5, 0xffff, RZ, 0xc0, !PT ;  /* 0x0000ffff05057812 */ /* 0x000fe400078ec0ff */
[----:B------:R-:W-:Y:S02]  /*4d220*/  LOP3.LUT R4, R4, 0xffff, RZ, 0xc0, !PT ;  /* 0x0000ffff04047812 */ /* 0x000fe400078ec0ff */
[----:B------:R-:W-:Y:S02]  /*4d230*/  SHF.R.U32.HI R21, RZ, 0x8, R21 ;  /* 0x00000008ff157819 */ /* 0x000fe40000011615 */
[----:B------:R-:W-:Y:S02]  /*4d240*/  SHF.R.U32.HI R3, RZ, 0x8, R28 ;  /* 0x00000008ff037819 */ /* 0x000fe4000001161c */
[----:B-1----:R-:W-:-:S02]  /*4d250*/  SHF.R.U32.HI R2, RZ, 0x8, R0 ;  /* 0x00000008ff027819 */ /* 0x002fc40000011600 */
[----:B------:R-:W-:Y:S02]  /*4d260*/  PRMT R0, R5, 0x3340, R4 ;  /* 0x0000334005007816 */ /* 0x000fe40000000004 */
[----:B------:R-:W-:-:S03]  /*4d270*/  LOP3.LUT R21, R21, 0xffff, RZ, 0xc0, !PT ;  /* 0x0000ffff15157812 */ /* 0x000fc600078ec0ff */
[----:B------:R0:W-:Y:S01]  /*4d280*/  STL [R1+0x94], R0 ;  /* 0x0000940001007387 */ /* 0x0001e20000100800 */
[----:B------:R-:W-:Y:S02]  /*4d290*/  LOP3.LUT R2, R2, 0xffff, RZ, 0xc0, !PT ;  /* 0x0000ffff02027812 */ /* 0x000fe400078ec0ff */
[----:B------:R-:W-:Y:S01]  /*4d2a0*/  LOP3.LUT R3, R3, 0xffff, RZ, 0xc0, !PT ;  /* 0x0000ffff03037812 */ /* 0x000fe200078ec0ff */
[----:B------:R-:W3:Y:S01]  /*4d2b0*/  LDL.LU R17, [R1+0x128] ;  /* 0x0001280001117983 */ /* 0x000ee20000300800 */
[----:B------:R-:W-:Y:S02]  /*4d2c0*/  PRMT R21, R21, 0x3340, R1 ;  /* 0x0000334015157816 */ /* 0x000fe40000000001 */
[----:B------:R-:W-:Y:S01]  /*4d2d0*/  PRMT R2, R3, 0x3340, R2 ;  /* 0x0000334003027816 */ /* 0x000fe20000000002 */
[----:B------:R-:W3:Y:S04]  /*4d2e0*/  LDL.LU R29, [R1+0x124] ;  /* 0x00012400011d7983 */ /* 0x000ee80000300800 */
[----:B------:R-:W3:Y:S04]  /*4d2f0*/  LDL.LU R28, [R1+0xf0] ;  /* 0x0000f000011c7983 */ /* 0x000ee80000300800 */
[----:B0-----:R-:W3:Y:S04]  /*4d300*/  LDL.LU R0, [R1+0x70] ;  /* 0x0000700001007983 */ /* 0x001ee80000300800 */
[----:B------:R-:W-:Y:S04]  /*4d310*/  STL [R1+0x1f1c], R21 ;  /* 0x001f1c1501007387 */ /* 0x000fe80000100800 */
[----:B------:R3:W-:Y:S01]  /*4d320*/  STL [R1+0x98], R2 ;  /* 0x0000980201007387 */ /* 0x0007e20000100800 */
[----:B--2---:R-:W-:-:S02]  /*4d330*/  SHF.R.U32.HI R20, RZ, 0x8, R20 ;  /* 0x00000008ff147819 */ /* 0x004fc40000011614 */
[----:B----4-:R-:W-:Y:S02]  /*4d340*/  SHF.R.U32.HI R5, RZ, 0x8, R26 ;  /* 0x00000008ff057819 */ /* 0x010fe4000001161a */
[----:B------:R-:W-:Y:S02]  /*4d350*/  LOP3.LUT R20, R20, 0xffff, RZ, 0xc0, !PT ;  /* 0x0000ffff14147812 */ /* 0x000fe400078ec0ff */
[----:B------:R-:W-:Y:S02]  /*4d360*/  LOP3.LUT R5, R5, 0xffff, RZ, 0xc0, !PT ;  /* 0x0000ffff05057812 */ /* 0x000fe400078ec0ff */
[----:B------:R-:W-:Y:S02]  /*4d370*/  SHF.R.U32.HI R4, RZ, 0x8, R13 ;  /* 0x00000008ff047819 */ /* 0x000fe4000001160d */
[----:B------:R-:W-:Y:S02]  /*4d380*/  PRMT R20, R20, 0x3340, R1 ;  /* 0x0000334014147816 */ /* 0x000fe40000000001 */
[----:B------:R-:W-:-:S04]  /*4d390*/  LOP3.LUT R4, R4, 0xffff, RZ, 0xc0, !PT ;  /* 0x0000ffff04047812 */ /* 0x000fc800078ec0ff */
[----:B------:R-:W-:Y:S01]  /*4d3a0*/  PRMT R4, R5, 0x3340, R4 ;  /* 0x0000334005047816 */ /* 0x000fe20000000004 */
[----:B------:R-:W-:Y:S01]  /*4d3b0*/  STL [R1+0x1f20], R20 ;  /* 0x001f201401007387 */ /* 0x000fe20000100800 */
[----:B------:R-:W-:-:S03]  /*4d3c0*/  SHF.R.U32.HI R3, RZ, 0x8, R16 ;  /* 0x00000008ff037819 */ /* 0x000fc60000011610 */
[----:B------:R-:W2:Y:S04]  /*4d3d0*/  LDL.LU R16, [R1+0x14c] ;  /* 0x00014c0001107983 */ /* 0x000ea80000300800 */
[----:B------:R-:W4:Y:S04]  /*4d3e0*/  LDL.LU R11, [R1+0x164] ;  /* 0x00016400010b7983 */ /* 0x000f280000300800 */
[----:B------:R0:W-:Y:S04]  /*4d3f0*/  STL [R1+0x84], R4 ;  /* 0x0000840401007387 */ /* 0x0001e80000100800 */
[----:B------:R-:W4:Y:S01]  /*4d400*/  LDL.LU R25, [R1+0x160] ;  /* 0x0001600001197983 */ /* 0x000f220000300800 */
[----:B---3--:R-:W-:-:S03]  /*4d410*/  SHF.R.U32.HI R2, RZ, 0x8, R12 ;  /* 0x00000008ff027819 */ /* 0x008fc6000001160c */
[----:B------:R-:W3:Y:S04]  /*4d420*/  LDL.LU R15, [R1+0x158] ;  /* 0x00015800010f7983 */ /* 0x000ee80000300800 */
[----:B------:R-:W3:Y:S04]  /*4d430*/  LDL.LU R14, [R1+0x30] ;  /* 0x00003000010e7983 */ /* 0x000ee80000300800 */
[----:B------:R-:W3:Y:S01]  /*4d440*/  LDL.LU R12, [R1] ;  /* 0x00000000010c7983 */ /* 0x000ee20000300800 */
[----:B------:R-:W-:Y:S02]  /*4d450*/  SHF.R.U32.HI R19, RZ, 0x8, R19 ;  /* 0x00000008ff137819 */ /* 0x000fe40000011613 */
[----:B------:R-:W-:-:S02]  /*4d460*/  SHF.R.U32.HI R18, RZ, 0x8, R18 ;  /* 0x00000008ff127819 */ /* 0x000fc40000011612 */
[----:B------:R-:W-:Y:S02]  /*4d470*/  LOP3.LUT R19, R19, 0xffff, RZ, 0xc0, !PT ;  /* 0x0000ffff13137812 */ /* 0x000fe400078ec0ff */
        /* <DEDUP_REMOVED lines=10> */
[----:B------:R-:W-:-:S02]  /*4d520*/  SHF.R.U32.HI R5, RZ, 0x8, R27 ;  /* 0x00000008ff057819 */ /* 0x000fc4000001161b */
[----:B0-----:R-:W-:Y:S01]  /*4d530*/  SHF.R.U32.HI R4, RZ, 0x8, R17 ;  /* 0x00000008ff047819 */ /* 0x001fe20000011611 */
[----:B------:R-:W3:Y:S01]  /*4d540*/  LDL.LU R13, [R1+0xe4] ;  /* 0x0000e400010d7983 */ /* 0x000ee20000300800 */
[----:B------:R-:W-:Y:S02]  /*4d550*/  LOP3.LUT R5, R5, 0xffff, RZ, 0xc0, !PT ;  /* 0x0000ffff05057812 */ /* 0x000fe400078ec0ff */
[----:B------:R-:W-:Y:S02]  /*4d560*/  LOP3.LUT R4, R4, 0xffff, RZ, 0xc0, !PT ;  /* 0x0000ffff04047812 */ /* 0x000fe400078ec0ff */
[----:B------:R-:W-:Y:S02]  /*4d570*/  SHF.R.U32.HI R17, RZ, 0x8, R29 ;  /* 0x00000008ff117819 */ /* 0x000fe4000001161d */
[----:B-1----:R-:W-:Y:S02]  /*4d580*/  SHF.R.U32.HI R2, RZ, 0x8, R0 ;  /* 0x00000008ff027819 */ /* 0x002fe40000011600 */
[----:B------:R-:W-:-:S02]  /*4d590*/  PRMT R0, R5, 0x3340, R4 ;  /* 0x0000334005007816 */ /* 0x000fc40000000004 */
[----:B------:R-:W-:Y:S02]  /*4d5a0*/  SHF.R.U32.HI R3, RZ, 0x8, R28 ;  /* 0x00000008ff037819 */ /* 0x000fe4000001161c */
[----:B------:R-:W-:Y:S01]  /*4d5b0*/  LOP3.LUT R17, R17, 0xffff, RZ, 0xc0, !PT ;  /* 0x0000ffff11117812 */ /* 0x000fe200078ec0ff */
[----:B------:R0:W-:Y:S01]  /*4d5c0*/  STL [R1+0x78], R0 ;  /* 0x0000780001007387 */ /* 0x0001e20000100800 */
[----:B------:R-:W-:Y:S02]  /*4d5d0*/  LOP3.LUT R2, R2, 0xffff, RZ, 0xc0, !PT ;  /* 0x0000ffff02027812 */ /* 0x000fe400078ec0ff */
[----:B------:R-:W-:Y:S01]  /*4d5e0*/  LOP3.LUT R3, R3, 0xffff, RZ, 0xc0, !PT ;  /* 0x0000ffff03037812 */ /* 0x000fe200078ec0ff */
[----:B------:R-:W3:Y:S01]  /*4d5f0*/  LDL.LU R27, [R1+0x1c] ;  /* 0x00001c00011b7983 */ /* 0x000ee20000300800 */
[----:B------:R-:W-:-:S03]  /*4d600*/  PRMT R17, R17, 0x3340, R1 ;  /* 0x0000334011117816 */ /* 0x000fc60000000001 */
[----:B------:R-:W3:Y:S01]  /*4d610*/  LDL.LU R29, [R1+0x60] ;  /* 0x00006000011d7983 */ /* 0x000ee20000300800 */
[----:B------:R-:W-:-:S03]  /*4d620*/  PRMT R2, R3, 0x3340, R2 ;  /* 0x0000334003027816 */ /* 0x000fc60000000002 */
        /* <DEDUP_REMOVED lines=13> */
[----:B---3--:R-:W-:-:S03]  /*4d700*/  SHF.R.U32.HI R2, RZ, 0x8, R12 ;  /* 0x00000008ff027819 */ /* 0x008fc6000001160c */
[----:B------:R-:W2:Y:S04]  /*4d710*/  LDL.LU R12, [R1+0x140] ;  /* 0x00014000010c7983 */ /* 0x000ea80000300800 */
[----:B------:R-:W3:Y:S04]  /*4d720*/  LDL.LU R7, [R1+0x17c] ;  /* 0x00017c0001077983 */ /* 0x000ee80000300800 */
[----:B------:R0:W-:Y:S04]  /*4d730*/  STL [R1+0x70], R4 ;  /* 0x0000700401007387 */ /* 0x0001e80000100800 */
[----:B------:R-:W4:Y:S04]  /*4d740*/  LDL.LU R8, [R1+0x170] ;  /* 0x0001700001087983 */ /* 0x000f280000300800 */
[----:B------:R-:W4:Y:S04]  /*4d750*/  LDL.LU R9, [R1+0x16c] ;  /* 0x00016c0001097983 */ /* 0x000f280000300800 */
[----:B------:R-:W4:Y:S04]  /*4d760*/  LDL.LU R10, [R1+0xe8] ;  /* 0x0000e800010a7983 */ /* 0x000f280000300800 */
[----:B------:R-:W4:Y:S01]  /*4d770*/  LDL.LU R11, [R1+0x20] ;  /* 0x00002000010b7983 */ /* 0x000f220000300800 */
[----:B------:R-:W-:-:S02]  /*4d780*/  SHF.R.U32.HI R15, RZ, 0x8, R15 ;  /* 0x00000008ff0f7819 */ /* 0x000fc4000001160f */
[----:B------:R-:W-:Y:S02]  /*4d790*/  SHF.R.U32.HI R3, RZ, 0x8, R14 ;  /* 0x00000008ff037819 */ /* 0x000fe4000001160e */
[----:B------:R-:W-:Y:S02]  /*4d7a0*/  SHF.R.U32.HI R14, RZ, 0x8, R26 ;  /* 0x00000008ff0e7819 */ /* 0x000fe4000001161a */
[----:B------:R-:W-:Y:S02]  /*4d7b0*/  LOP3.LUT R15, R15, 0xffff, RZ, 0xc0, !PT ;  /* 0x0000ffff0f0f7812 */ /* 0x000fe400078ec0ff */
[----:B------:R-:W-:Y:S02]  /*4d7c0*/  LOP3.LUT R2, R2, 0xffff, RZ, 0xc0, !PT ;  /* 0x0000ffff02027812 */ /* 0x000fe400078ec0ff */
[----:B------:R-:W-:Y:S02]  /*4d7d0*/  LOP3.LUT R3, R3, 0xffff, RZ, 0xc0, !PT ;  /* 0x0000ffff03037812 */ /* 0x000fe400078ec0ff */
[----:B------:R-:W-:-:S02]  /*4d7e0*/  LOP3.LUT R14, R14, 0xffff, RZ, 0xc0, !PT ;  /* 0x0000ffff0e0e7812 */ /* 0x000fc400078ec0ff */
[--C-:B------:R-:W-:Y:S02]  /*4d7f0*/  PRMT R15, R15, 0x3340, R1.reuse ;  /* 0x000033400f0f7816 */ /* 0x100fe40000000001 */
[----:B------:R-:W-:Y:S02]  /*4d800*/  PRMT R2, R3, 0x3340, R2 ;  /* 0x0000334003027816 */ /* 0x000fe40000000002 */
[----:B------:R-:W-:Y:S01]  /*4d810*/  PRMT R14, R14, 0x3340, R1 ;  /* 0x000033400e0e7816 */ /* 0x000fe20000000001 */
[----:B------:R-:W-:Y:S04]  /*4d820*/  STL [R1+0x1f40], R15 ;  /* 0x001f400f01007387 */ /* 0x000fe80000100800 */
[----:B------:R1:W-:Y:S04]  /*4d830*/  STL [R1+0x6c], R2 ;  /* 0x00006c0201007387 */ /* 0x0003e80000100800 */
[----:B------:R-:W4:Y:S04]  /*4d840*/  LDL.LU R25, [R1+0xd0] ;  /* 0x0000d00001197983 */ /* 0x000f280000300800 */
[----:B------:R-:W-:Y:S04]  /*4d850*/  STL [R1+0x1f44], R14 ;  /* 0x001f440e01007387 */ /* 0x000fe80000100800 */
[----:B------:R-:W4:Y:S01]  /*4d860*/  LDL.LU R26, [R1+0x13c] ;  /* 0x00013c00011a7983 */ /* 0x000f220000300800 */
[----:B------:R-:W-:-:S02]  /*4d870*/  SHF.R.U32.HI R5, RZ, 0x8, R13 ;  /* 0x00000008ff057819 */ /* 0x000fc4000001160d */
[----:B0-----:R-:W-:Y:S02]  /*4d880*/  SHF.R.U32.HI R4, RZ, 0x8, R27 ;  /* 0x00000008ff047819 */ /* 0x001fe4000001161b */
[----:B------:R-:W-:Y:S01]  /*4d890*/  SHF.R.U32.HI R13, RZ, 0x8, R29 ;  /* 0x00000008ff0d7819 */ /* 0x000fe2000001161d */
[----:B------:R-:W4:Y:S01]  /*4d8a0*/  LDL.LU R27, [R1+0x138] ;  /* 0x00013800011b7983 */ /* 0x000f220000300800 */
[----:B------:R-:W-:Y:S02]  /*4d8b0*/  LOP3.LUT R4, R4, 0xffff, RZ, 0xc0, !PT ;  /* 0x0000ffff04047812 */ /* 0x000fe400078ec0ff */
[----:B------:R-:W-:Y:S02]  /*4d8c0*/  LOP3.LUT R5, R5, 0xffff, RZ, 0xc0, !PT ;  /* 0x0000ffff05057812 */ /* 0x000fe400078ec0ff */
[----:B------:R-:W-:Y:S02]  /*4d8d0*/  SHF.R.U32.HI R3, RZ, 0x8, R28 ;  /* 0x00000008ff037819 */ /* 0x000fe4000001161c */
[----:B-1----:R-:W-:-:S02]  /*4d8e0*/  SHF.R.U32.HI R2, RZ, 0x8, R0 ;  /* 0x00000008ff027819 */ /* 0x002fc40000011600 */
[----:B------:R-:W-:Y:S02]  /*4d8f0*/  LOP3.LUT R13, R13, 0xffff, RZ, 0xc0, !PT ;  /* 0x0000ffff0d0d7812 */ /* 0x000fe400078ec0ff */
[----:B------:R-:W-:Y:S02]  /*4d900*/  PRMT R0, R5, 0x3340, R4 ;  /* 0x0000334005007816 */ /* 0x000fe40000000004 */
[----:B------:R-:W-:Y:S02]  /*4d910*/  LOP3.LUT R2, R2, 0xffff, RZ, 0xc0, !PT ;  /* 0x0000ffff02027812 */ /* 0x000fe400078ec0ff */
[----:B------:R-:W-:Y:S01]  /*4d920*/  LOP3.LUT R3, R3, 0xffff, RZ, 0xc0, !PT ;  /* 0x0000ffff03037812 */ /* 0x000fe200078ec0ff */
[----:B------:R0:W-:Y:S01]  /*4d930*/  STL [R1+0x5c], R0 ;  /* 0x00005c0001007387 */ /* 0x0001e20000100800 */
[----:B------:R-:W-:Y:S02]  /*4d940*/  PRMT R13, R13, 0x3340, R1 ;  /* 0x000033400d0d7816 */ /* 0x000fe40000000001 */
[----:B------:R-:W-:Y:S01]  /*4d950*/  PRMT R2, R3, 0x3340, R2 ;  /* 0x0000334003027816 */ /* 0x000fe20000000002 */
[----:B------:R-:W4:Y:S04]  /*4d960*/  LDL.LU R29, [R1+0x118] ;  /* 0x00011800011d7983 */ /* 0x000f280000300800 */
[----:B------:R-:W4:Y:S04]  /*4d970*/  LDL.LU R28, [R1+0x10c] ;  /* 0x00010c00011c7983 */ /* 0x000f280000300800 */
[----:B0-----:R-:W4:Y:S04]  /*4d980*/  LDL.LU R0, [R1+0x108] ;  /* 0x0001080001007983 */ /* 0x001f280000300800 */
[----:B------:R-:W-:Y:S04]  /*4d990*/  STL [R1+0x1f48], R13 ;  /* 0x001f480d01007387 */ /* 0x000fe80000100800 */
[----:B------:R0:W-:Y:S01]  /*4d9a0*/  STL [R1+0x54], R2 ;  /* 0x0000540201007387 */ /* 0x0001e20000100800 */
[----:B--2---:R-:W-:-:S02]  /*4d9b0*/  SHF.R.U32.HI R12, RZ, 0x8, R12 ;  /* 0x00000008ff0c7819 */ /* 0x004fc4000001160c */
[----:B---3--:R-:W-:Y:S02]  /*4d9c0*/  SHF.R.U32.HI R5, RZ, 0x8, R7 ;  /* 0x00000008ff057819 */ /* 0x008fe40000011607 */
[----:B------:R-:W-:Y:S02]  /*4d9d0*/  LOP3.LUT R12, R12, 0xffff, RZ, 0xc0, !PT ;  /* 0x0000ffff0c0c7812 */ /* 0x000fe400078ec0ff */
[----:B------:R-:W-:Y:S02]  /*4d9e0*/  LOP3.LUT R5, R5, 0xffff, RZ, 0xc0, !PT ;  /* 0x0000ffff05057812 */ /* 0x000fe400078ec0ff */
[----:B----4-:R-:W-:Y:S02]  /*4d9f0*/  SHF.R.U32.HI R4, RZ, 0x8, R8 ;  /* 0x00000008ff047819 */ /* 0x010fe40000011608 */
[----:B------:R-:W-:Y:S02]  /*4da00*/  SHF.R.U32.HI R7, RZ, 0x8, R9 ;  /* 0x00000008ff077819 */ /* 0x000fe40000011609 */
[----:B------:R-:W-:-:S02]  /*4da10*/  LOP3.LUT R4, R4, 0xffff, RZ, 0xc0, !PT ;  /* 0x0000ffff04047812 */ /* 0x000fc400078ec0ff */
[----:B------:R-:W-:Y:S02]  /*4da20*/  SHF.R.U32.HI R3, RZ, 0x8, R10 ;  /* 0x00000008ff037819 */ /* 0x000fe4000001160a */
[----:B------:R-:W-:Y:S02]  /*4da30*/  LOP3.LUT R7, R7, 0xffff, RZ, 0xc0, !PT ;  /* 0x0000ffff07077812 */ /* 0x000fe400078ec0ff */
[----:B0-----:R-:W-:Y:S02]  /*4da40*/  SHF.R.U32.HI R2, RZ, 0x8, R11 ;  /* 0x00000008ff027819 */ /* 0x001fe4000001160b */
[----:B------:R-:W-:Y:S02]  /*4da50*/  LOP3.LUT R3, R3, 0xffff, RZ, 0xc0, !PT ;  /* 0x0000ffff03037812 */ /* 0x000fe400078ec0ff */
[----:B------:R-:W-:Y:S02]  /*4da60*/  LOP3.LUT R2, R2, 0xffff, RZ, 0xc0, !PT ;  /* 0x0000ffff02027812 */ /* 0x000fe400078ec0ff */
[----:B------:R-:W-:-:S02]  /*4da70*/  PRMT R12, R12, 0x3340, R1 ;  /* 0x000033400c0c7816 */ /* 0x000fc40000000001 */
[----:B------:R-:W-:Y:S02]  /*4da80*/  PRMT R7, R7, 0x3340, R1 ;  /* 0x0000334007077816 */ /* 0x000fe40000000001 */
[----:B------:R-:W-:Y:S01]  /*4da90*/  PRMT R4, R5, 0x3340, R4 ;  /* 0x0000334005047816 */ /* 0x000fe20000000004 */
[----:B------:R-:W-:Y:S01]  /*4daa0*/  STL [R1+0x1f50], R12 ;  /* 0x001f500c01007387 */ /* 0x000fe20000100800 */
[----:B------:R-:W-:-:S03]  /*4dab0*/  PRMT R2, R3, 0x3340, R2 ;  /* 0x0000334003027816 */ /* 0x000fc60000000002 */
[----:B------:R-:W-:Y:S04]  /*4dac0*/  STL [R1+0x1f0c], R7 ;  /* 0x001f0c0701007387 */ /* 0x000fe80000100800 */
[----:B------:R0:W-:Y:S04]  /*4dad0*/  STL [R1+0x50], R4 ;  /* 0x0000500401007387 */ /* 0x0001e80000100800 */
[----:B------:R-:W2:Y:S04]  /*4dae0*/  LDL.LU R20, [R1+0x168] ;  /* 0x0001680001147983 */ /* 0x000ea80000300800 */
[----:B------:R1:W-:Y:S04]  /*4daf0*/  STL [R1+0x3c], R2 ;  /* 0x00003c0201007387 */ /* 0x0003e80000100800 */
[----:B------:R-:W3:Y:S04]  /*4db00*/  LDL.LU R9, [R1+0x18c] ;  /* 0x00018c0001097983 */ /* 0x000ee80000300800 */
[----:B------:R-:W4:Y:S04]  /*4db10*/  LDL.LU R21, [R1+0x180] ;  /* 0x0001800001157983 */ /* 0x000f280000300800 */
[----:B------:R-:W4:Y:S04]  /*4db20*/  LDL.LU R10, [R1+0x178] ;  /* 0x00017800010a7983 */ /* 0x000f280000300800 */
[----:B------:R-:W4:Y:S04]  /*4db30*/  LDL.LU R22, [R1+0xcc] ;  /* 0x0000cc0001167983 */ /* 0x000f280000300800 */
[----:B------:R-:W4:Y:S04]  /*4db40*/  LDL.LU R23, [R1+0x8] ;  /* 0x0000080001177983 */ /* 0x000f280000300800 */
[----:B------:R-:W4:Y:S01]  /*4db50*/  LDL.LU R24, [R1+0x24c] ;  /* 0x00024c0001187983 */ /* 0x000f220000300800 */
[----:B------:R-:W-:-:S02]  /*4db60*/  SHF.R.U32.HI R6, RZ, 0x8, R25 ;  /* 0x00000008ff067819 */ /* 0x000fc40000011619 */
[----:B------:R-:W-:Y:S01]  /*4db70*/  SHF.R.U32.HI R5, RZ, 0x8, R26 ;  /* 0x00000008ff057819 */ /* 0x000fe2000001161a */
[----:B------:R-:W4:Y:S04]  /*4db80*/  LDL.LU R11, [R1+0x248] ;  /* 0x00024800010b7983 */ /* 0x000f280000300800 */
[----:B------:R-:W4:Y:S04]  /*4db90*/  LDL.LU R25, [R1+0x244] ;  /* 0x0002440001197983 */ /* 0x000f280000300800 */
[----:B------:R-:W4:Y:S01]  /*4dba0*/  LDL.LU R26, [R1+0x240] ;  /* 0x00024000011a7983 */ /* 0x000f220000300800 */
[----:B------:R-:W-:-:S02]  /*4dbb0*/  SHF.R.U32.HI R3, RZ, 0x8, R27 ;  /* 0x00000008ff037819 */ /* 0x000fc4000001161b */
[----:B------:R-:W-:Y:S01]  /*4dbc0*/  SHF.R.U32.HI R8, RZ, 0x8, R29 ;  /* 0x00000008ff087819 */ /* 0x000fe2000001161d */
[----:B------:R-:W4:Y:S01]  /*4dbd0*/  LDL.LU R27, [R1+0x174] ;  /* 0x00017400011b7983 */ /* 0x000f220000300800 */
[----:B------:R-:W-:Y:S02]  /*4dbe0*/  LOP3.LUT R6, R6, 0xffff, RZ, 0xc0, !PT ;  /* 0x0000ffff06067812 */ /* 0x000fe400078ec0ff */
[----:B0-----:R-:W-:Y:S01]  /*4dbf0*/  SHF.R.U32.HI R4, RZ, 0x8, R28 ;  /* 0x00000008ff047819 */ /* 0x001fe2000001161c */
[----:B------:R-:W4:Y:S01]  /*4dc00*/  LDL.LU R29, [R1+0x188] ;  /* 0x00018800011d7983 */ /* 0x000f220000300800 */
[----:B-1----:R-:W-:Y:S02]  /*4dc10*/  SHF.R.U32.HI R2, RZ, 0x8, R0 ;  /* 0x00000008ff027819 */ /* 0x002fe40000011600 */
[----:B------:R-:W-:Y:S02]  /*4dc20*/  LOP3.LUT R3, R3, 0xffff, RZ, 0xc0, !PT ;  /* 0x0000ffff03037812 */ /* 0x000fe400078ec0ff */
[----:B------:R-:W-:-:S02]  /*4dc30*/  LOP3.LUT R5, R5, 0xffff, RZ, 0xc0, !PT ;  /* 0x0000ffff05057812 */ /* 0x000fc400078ec0ff */
[----:B------:R-:W-:Y:S02]  /*4dc40*/  LOP3.LUT R8, R8, 0xffff, RZ, 0xc0, !PT ;  /* 0x0000ffff08087812 */ /* 0x000fe400078ec0ff */
[----:B------:R-:W-:Y:S02]  /*4dc50*/  PRMT R6, R6, 0x3340, R1 ;  /* 0x0000334006067816 */ /* 0x000fe40000000001 */
[----:B------:R-:W-:Y:S02]  /*4dc60*/  LOP3.LUT R2, R2, 0xffff, RZ, 0xc0, !PT ;  /* 0x0000ffff02027812 */ /* 0x000fe400078ec0ff */
[----:B------:R-:W-:Y:S02]  /*4dc70*/  LOP3.LUT R4, R4, 0xffff, RZ, 0xc0, !PT ;  /* 0x0000ffff04047812 */ /* 0x000fe400078ec0ff */
[----:B------:R-:W-:Y:S02]  /*4dc80*/  PRMT R0, R5, 0x3340, R3 ;  /* 0x0000334005007816 */ /* 0x000fe40000000003 */
[----:B------:R-:W-:Y:S01]  /*4dc90*/  PRMT R3, R8, 0x3340, R1 ;  /* 0x0000334008037816 */ /* 0x000fe20000000001 */
[----:B------:R-:W-:Y:S01]  /*4dca0*/  STL [R1+0x1f08], R6 ;  /* 0x001f080601007387 */ /* 0x000fe20000100800 */
[----:B------:R-:W-:-:S03]  /*4dcb0*/  PRMT R2, R4, 0x3340, R2 ;  /* 0x0000334004027816 */ /* 0x000fc60000000002 */
[----:B------:R-:W4:Y:S04]  /*4dcc0*/  LDL.LU R28, [R1+0x190] ;  /* 0x00019000011c7983 */ /* 0x000f280000300800 */
[----:B------:R0:W-:Y:S04]  /*4dcd0*/  STL [R1+0x30], R0 ;  /* 0x0000300001007387 */ /* 0x0001e80000100800 */
[----:B------:R-:W-:Y:S04]  /*4dce0*/  STL [R1+0x1f04], R3 ;  /* 0x001f040301007387 */ /* 0x000fe80000100800 */
[----:B0-----:R-:W4:Y:S04]  /*4dcf0*/  LDL.LU R0, [R1+0x184] ;  /* 0x0001840001007983 */ /* 0x001f280000300800 */
[----:B------:R4:W-:Y:S01]  /*4dd00*/  STL [R1+0x2c], R2 ;  /* 0x00002c0201007387 */ /* 0x0009e20000100800 */
[----:B--2---:R-:W-:-:S04]  /*4dd10*/  SHF.R.U32.HI R5, RZ, 0x8, R20 ;  /* 0x00000008ff057819 */ /* 0x004fc80000011614 */
[----:B------:R-:W-:Y:S02]  /*4dd20*/  LOP3.LUT R5, R5, 0xffff, RZ, 0xc0, !PT ;  /* 0x0000ffff05057812 */ /* 0x000fe400078ec0ff */
[----:B---3--:R-:W-:Y:S02]  /*4dd30*/  SHF.R.U32.HI R9, RZ, 0x8, R9 ;  /* 0x00000008ff097819 */ /* 0x008fe40000011609 */
[----:B----4-:R-:W-:Y:S02]  /*4dd40*/  SHF.R.U32.HI R2, RZ, 0x8, R21 ;  /* 0x00000008ff027819 */ /* 0x010fe40000011615 */
[----:B------:R-:W-:Y:S02]  /*4dd50*/  SHF.R.U32.HI R10, RZ, 0x8, R10 ;  /* 0x00000008ff0a7819 */ /* 0x000fe4000001160a */
[----:B------:R-:W-:Y:S02]  /*4dd60*/  LOP3.LUT R2, R2, 0xffff, RZ, 0xc0, !PT ;  /* 0x0000ffff02027812 */ /* 0x000fe400078ec0ff */
[----:B------:R-:W-:-:S02]  /*4dd70*/  LOP3.LUT R9, R9, 0xffff, RZ, 0xc0, !PT ;  /* 0x0000ffff09097812 */ /* 0x000fc400078ec0ff */
[----:B------:R-:W-:Y:S02]  /*4dd80*/  LOP3.LUT R10, R10, 0xffff, RZ, 0xc0, !PT ;  /* 0x0000ffff0a0a7812 */ /* 0x000fe400078ec0ff */
[----:B------:R-:W-:Y:S02]  /*4dd90*/  SHF.R.U32.HI R8, RZ, 0x8, R22 ;  /* 0x00000008ff087819 */ /* 0x000fe40000011616 */
[----:B------:R-:W-:Y:S02]  /*4dda0*/  SHF.R.U32.HI R4, RZ, 0x8, R23 ;  /* 0x00000008ff047819 */ /* 0x000fe40000011617 */
[--C-:B------:R-:W-:Y:S02]  /*4ddb0*/  PRMT R5, R5, 0x3340, R1.reuse ;  /* 0x0000334005057816 */ /* 0x100fe40000000001 */
[----:B------:R-:W-:Y:S02]  /*4ddc0*/  PRMT R3, R9, 0x3340, R2 ;  /* 0x0000334009037816 */ /* 0x000fe40000000002 */
[----:B------:R-:W-:Y:S01]  /*4ddd0*/  PRMT R2, R10, 0x3340, R1 ;  /* 0x000033400a027816 */ /* 0x000fe20000000001 */
[----:B------:R-:W-:Y:S01]  /*4dde0*/  STL [R1+0x1f00], R5 ;  /* 0x001f000501007387 */ /* 0x000fe20000100800 */
[----:B------:R-:W-:-:S02]  /*4ddf0*/  LOP3.LUT R4, R4, 0xffff, RZ, 0xc0, !PT ;  /* 0x0000ffff04047812 */ /* 0x000fc400078ec0ff */
[----:B------:R-:W-:Y:S01]  /*4de00*/  LOP3.LUT R8, R8, 0xffff, RZ, 0xc0, !PT ;  /* 0x0000ffff08087812 */ /* 0x000fe200078ec0ff */
[----:B------:R0:W-:Y:S04]  /*4de10*/  STL [R1+0x1f5c], R2 ;  /* 0x001f5c0201007387 */ /* 0x0001e80000100800 */
[----:B------:R1:W-:Y:S01]  /*4de20*/  STL [R1+0x20], R3 ;  /* 0x0000200301007387 */ /* 0x0003e20000100800 */
[----:B0-----:R-:W-:Y:S02]  /*4de30*/  LOP3.LUT R2, R24, 0xffff, RZ, 0xc0, !PT ;  /* 0x0000ffff18027812 */ /* 0x001fe400078ec0ff */
[----:B-1----:R-:W-:Y:S02]  /*4de40*/  PRMT R3, R8, 0x3340, R4 ;  /* 0x0000334008037816 */ /* 0x002fe40000000004 */
[----:B------:R-:W-:-:S03]  /*4de50*/  LOP3.LUT R4, R11, 0xffff, RZ, 0xc0, !PT ;  /* 0x0000ffff0b047812 */ /* 0x000fc600078ec0ff */
[----:B------:R0:W-:Y:S04]  /*4de60*/  STL [R1+0x1c], R3 ;  /* 0x00001c0301007387 */ /* 0x0001e80000100800 */
[----:B------:R1:W-:Y:S01]  /*4de70*/  STL [R1+0x58], R2 ;  /* 0x0000580201007387 */ /* 0x0003e20000100800 */
[----:B0-----:R-:W-:-:S03]  /*4de80*/  LOP3.LUT R3, R25, 0xffff, RZ, 0xc0, !PT ;  /* 0x0000ffff19037812 */ /* 0x001fc600078ec0ff */
[----:B------:R-:W-:Y:S01]  /*4de90*/  STL [R1+0x60], R4 ;  /* 0x0000600401007387 */ /* 0x000fe20000100800 */
[----:B-1----:R-:W-:-:S03]  /*4dea0*/  LOP3.LUT R2, R26, 0xffff, RZ, 0xc0, !PT ;  /* 0x0000ffff1a027812 */ /* 0x002fc600078ec0ff */
[----:B------:R0:W-:Y:S04]  /*4deb0*/  STL [R1+0x64], R3 ;  /* 0x0000640301007387 */ /* 0x0001e80000100800 */
[----:B------:R-:W-:Y:S04]  /*4dec0*/  STL [R1+0x68], R2 ;  /* 0x0000680201007387 */ /* 0x000fe80000100800 */
[----:B0-----:R-:W2:Y:S04]  /*4ded0*/  LDL.LU R3, [R1+0x1f0] ;  /* 0x0001f00001037983 */ /* 0x001ea80000300800 */
[----:B------:R-:W3:Y:S04]  /*4dee0*/  LDL.LU R5, [R1+0x1e0] ;  /* 0x0001e00001057983 */ /* 0x000ee80000300800 */
[----:B---3--:R0:W-:Y:S04]  /*4def0*/  STL [R1+0x1f64], R5 ;  /* 0x001f640501007387 */ /* 0x0081e80000100800 */
[----:B------:R-:W3:Y:S04]  /*4df00*/  LDL.LU R11, [R1+0x1bc] ;  /* 0x0001bc00010b7983 */ /* 0x000ee80000300800 */
[----:B0-----:R-:W4:Y:S04]  /*4df10*/  LDL R5, [R1+0x60] ;  /* 0x0000600001057983 */ /* 0x001f280000100800 */
[----:B------:R-:W2:Y:S01]  /*4df20*/  LDL.LU R12, [R1+0xbc] ;  /* 0x0000bc00010c7983 */ /* 0x000ea20000300800 */
[----:B------:R-:W-:-:S02]  /*4df30*/  SHF.R.U32.HI R10, RZ, 0x8, R29 ;  /* 0x00000008ff0a7819 */ /* 0x000fc4000001161d */
[----:B------:R-:W-:Y:S02]  /*4df40*/  SHF.R.U32.HI R4, RZ, 0x8, R27 ;  /* 0x00000008ff047819 */ /* 0x000fe4000001161b */
[----:B------:R-:W-:Y:S02]  /*4df50*/  SHF.R.U32.HI R9, RZ, 0x8, R28 ;  /* 0x00000008ff097819 */ /* 0x000fe4000001161c */
[----:B------:R-:W-:Y:S02]  /*4df60*/  SHF.R.U32.HI R8, RZ, 0x8, R0 ;  /* 0x00000008ff087819 */ /* 0x000fe40000011600 */
[----:B------:R-:W-:Y:S02]  /*4df70*/  LOP3.LUT R2, R10, 0xffff, RZ, 0xc0, !PT ;  /* 0x0000ffff0a027812 */ /* 0x000fe400078ec0ff */
[----:B------:R-:W-:Y:S02]  /*4df80*/  LOP3.LUT R28, R9, 0xffff, RZ, 0xc0, !PT ;  /* 0x0000ffff091c7812 */ /* 0x000fe400078ec0ff */
[----:B------:R-:W-:Y:S01]  /*4df90*/  LOP3.LUT R0, R8, 0xffff, RZ, 0xc0, !PT ;  /* 0x0000ffff08007812 */ /* 0x000fe200078ec0ff */
[----:B--2---:R0:W-:Y:S04]  /*4dfa0*/  STL [R1+0x1f60], R12 ;  /* 0x001f600c01007387 */ /* 0x0041e80000100800 */
[----:B0-----:R-:W3:Y:S04]  /*4dfb0*/  LDL R12, [R1+0x68] ;  /* 0x00006800010c7983 */ /* 0x001ee80000100800 */
        /* <DEDUP_REMOVED lines=18> */
[----:B------:R-:W2:Y:S04]  /*4e0e0*/  LDL R10, [R1+0x64] ;  /* 0x00006400010a7983 */ /* 0x000ea80000100800 */
[----:B------:R-:W4:Y:S04]  /*4e0f0*/  LDL.LU R9, [R1+0x1e8] ;  /* 0x0001e80001097983 */ /* 0x000f280000300800 */
[----:B------:R-:W2:Y:S01]  /*4e100*/  LDL R8, [R1+0x58] ;  /* 0x0000580001087983 */ /* 0x000ea20000100800 */
[----:B----4-:R-:W-:-:S02]  /*4e110*/  PRMT R9, R9, 0x4210, R5 ;  /* 0x0000421009097816 */ /* 0x010fc40000000005 */
[----:B--2---:R-:W-:Y:S02]  /*4e120*/  PRMT R8, R3, 0x4210, R8 ;  /* 0x0000421003087816 */ /* 0x004fe40000000008 */
[----:B------:R-:W2:Y:S04]  /*4e130*/  LDL.LU R3, [R1+0x90] ;  /* 0x0000900001037983 */ /* 0x000ea80000300800 */
[----:B------:R-:W4:Y:S01]  /*4e140*/  LDL.LU R5, [R1+0x1f64] ;  /* 0x001f640001057983 */ /* 0x000f220000300800 */
[----:B------:R-:W-:Y:S02]  /*4e150*/  PRMT R28, R28, 0x3340, R2 ;  /* 0x000033401c1c7816 */ /* 0x000fe40000000002 */
[----:B---3--:R-:W-:Y:S02]  /*4e160*/  PRMT R11, R11, 0x4210, R12 ;  /* 0x000042100b0b7816 */ /* 0x008fe4000000000c */
[----:B------:R-:W-:-:S02]  /*4e170*/  PRMT R0, R0, 0x3340, R1 ;  /* 0x0000334000007816 */ /* 0x000fc40000000001 */
[----:B----4-:R-:W-:Y:S02]  /*4e180*/  PRMT R10, R5, 0x4210, R10 ;  /* 0x00004210050a7816 */ /* 0x010fe4000000000a */
[----:B------:R-:W3:Y:S04]  /*4e190*/  LDL.LU R5, [R1+0x94] ;  /* 0x0000940001057983 */ /* 0x000ee80000300800 */
[----:B------:R-:W4:Y:S04]  /*4e1a0*/  LDL.LU R12, [R1+0x1f60] ;  /* 0x001f6000010c7983 */ /* 0x000f280000300800 */
[----:B------:R-:W2:Y:S04]  /*4e1b0*/  LDL.LU R2, [R1+0x1f5c] ;  /* 0x001f5c0001027983 */ /* 0x000ea80000300800 */
[----:B------:R0:W-:Y:S04]  /*4e1c0*/  STL [R1+0x10], R28 ;  /* 0x0000101c01007387 */ /* 0x0001e80000100800 */
[----:B0-----:R-:W4:Y:S04]  /*4e1d0*/  LDL.LU R28, [R1+0x1f58] ;  /* 0x001f5800011c7983 */ /* 0x001f280000300800 */
[----:B------:R0:W-:Y:S04]  /*4e1e0*/  STL [R1+0x8], R0 ;  /* 0x0000080001007387 */ /* 0x0001e80000100800 */
[----:B0-----:R-:W2:Y:S01]  /*4e1f0*/  LDL.LU R0, [R1+0x1f54] ;  /* 0x001f540001007983 */ /* 0x001ea20000300800 */
[----:B----4-:R-:W-:-:S03]  /*4e200*/  PRMT R28, R12, 0x5410, R28 ;  /* 0x000054100c1c7816 */ /* 0x010fc6000000001c */
[----:B--2---:R0:W-:Y:S04]  /*4e210*/  STSM.16.M88.4 [R0], R8 ;  /* 0x0000000800007844 */ /* 0x0041e80000000200 */
[----:B0-----:R-:W2:Y:S04]  /*4e220*/  LDL.LU R8, [R1+0x8c] ;  /* 0x00008c0001087983 */ /* 0x001ea80000300800 */
[----:B------:R-:W4:Y:S04]  /*4e230*/  LDL.LU R9, [R1+0x98] ;  /* 0x0000980001097983 */ /* 0x000f280000300800 */
[----:B------:R-:W2:Y:S04]  /*4e240*/  LDL.LU R10, [R1+0x84] ;  /* 0x00008400010a7983 */ /* 0x000ea80000300800 */
[----:B------:R-:W2:Y:S04]  /*4e250*/  LDL.LU R11, [R1+0x88] ;  /* 0x00008800010b7983 */ /* 0x000ea80000300800 */
[----:B------:R-:W2:Y:S04]  /*4e260*/  LDL.LU R12, [R1+0x1f50] ;  /* 0x001f5000010c7983 */ /* 0x000ea80000300800 */
[----:B------:R0:W-:Y:S04]  /*4e270*/  STL [R1], R28 ;  /* 0x0000001c01007387 */ /* 0x0001e80000100800 */
[----:B0-----:R-:W2:Y:S01]  /*4e280*/  LDL.LU R28, [R1+0xac] ;  /* 0x0000ac00011c7983 */ /* 0x001ea20000300800 */
[----:B------:R-:W-:-:S02]  /*4e290*/  PRMT R15, R15, 0x5410, R14 ;  /* 0x000054100f0f7816 */ /* 0x000fc4000000000e */
[----:B------:R-:W-:Y:S02]  /*4e2a0*/  PRMT R27, R27, 0x5410, R16 ;  /* 0x000054101b1b7816 */ /* 0x000fe40000000010 */
[----:B------:R-:W-:Y:S02]  /*4e2b0*/  PRMT R19, R19, 0x5410, R18 ;  /* 0x0000541013137816 */ /* 0x000fe40000000012 */
[----:B------:R-:W-:Y:S02]  /*4e2c0*/  PRMT R21, R21, 0x5410, R20 ;  /* 0x0000541015157816 */ /* 0x000fe40000000014 */
[----:B------:R-:W-:Y:S02]  /*4e2d0*/  PRMT R23, R23, 0x5410, R22 ;  /* 0x0000541017177816 */ /* 0x000fe40000000016 */
[----:B------:R-:W-:Y:S01]  /*4e2e0*/  LOP3.LUT R4, R4, 0xffff, RZ, 0xc0, !PT ;  /* 0x0000ffff04047812 */ /* 0x000fe200078ec0ff */
[----:B------:R-:W-:Y:S01]  /*4e2f0*/  BAR.SYNC.DEFER_BLOCKING 0x0 ;  /* 0x0000000000007b1d */ /* 0x000fe20000010000 */
[----:B--2---:R-:W-:-:S05]  /*4e300*/  PRMT R28, R28, 0x5410, R29 ;  /* 0x000054101c1c7816 */ /* 0x004fca000000001d */
[----:B------:R-:W2:Y:S02]  /*4e310*/  LDL.LU R29, [R1+0x1f4c] ;  /* 0x001f4c00011d7983 */ /* 0x000ea40000300800 */
[----:B--2---:R-:W-:Y:S02]  /*4e320*/  PRMT R29, R13, 0x5410, R29 ;  /* 0x000054100d1d7816 */ /* 0x004fe4000000001d */
[----:B------:R-:W2:Y:S04]  /*4e330*/  LDL.LU R13, [R1+0x1f48] ;  /* 0x001f4800010d7983 */ /* 0x000ea80000300800 */
[----:B------:R-:W2:Y:S04]  /*4e340*/  LDL.LU R14, [R1+0x1f44] ;  /* 0x001f4400010e7983 */ /* 0x000ea80000300800 */
[----:B------:R0:W-:Y:S04]  /*4e350*/  STL [R1+0xc], R15 ;  /* 0x00000c0f01007387 */ /* 0x0001e80000100800 */
[----:B0-----:R-:W2:Y:S04]  /*4e360*/  LDL.LU R15, [R1+0x1f40] ;  /* 0x001f4000010f7983 */ /* 0x001ea80000300800 */
[----:B------:R-:W2:Y:S04]  /*4e370*/  LDL.LU R16, [R1+0x1f3c] ;  /* 0x001f3c0001107983 */ /* 0x000ea80000300800 */
[----:B------:R0:W-:Y:S04]  /*4e380*/  STL [R1+0x4], R27 ;  /* 0x0000041b01007387 */ /* 0x0001e80000100800 */
[----:B0-----:R-:W2:Y:S02]  /*4e390*/  LDL.LU R27, [R1+0x1f38] ;  /* 0x001f3800011b7983 */ /* 0x001ea40000300800 */
[----:B--2---:R-:W-:-:S02]  /*4e3a0*/  PRMT R27, R26, 0x5410, R27 ;  /* 0x000054101a1b7816 */ /* 0x004fc4000000001b */
[----:B------:R-:W2:Y:S02]  /*4e3b0*/  LDL.LU R26, [R1+0x1f34] ;  /* 0x001f3400011a7983 */ /* 0x000ea40000300800 */
[----:B--2---:R-:W-:Y:S02]  /*4e3c0*/  PRMT R26, R25, 0x5410, R26 ;  /* 0x00005410191a7816 */ /* 0x004fe4000000001a */
[----:B------:R-:W2:Y:S01]  /*4e3d0*/  LDL.LU R25, [R1+0x1f30] ;  /* 0x001f300001197983 */ /* 0x000ea20000300800 */
[----:B------:R-:W-:Y:S02]  /*4e3e0*/  PRMT R8, R8, 0x5410, R24 ;  /* 0x0000541008087816 */ /* 0x000fe40000000018 */
[----:B--2---:R-:W-:Y:S02]  /*4e3f0*/  PRMT R25, R17, 0x5410, R25 ;  /* 0x0000541011197816 */ /* 0x004fe40000000019 */
[----:B------:R-:W2:Y:S04]  /*4e400*/  LDL.LU R17, [R1+0x1f2c] ;  /* 0x001f2c0001117983 */ /* 0x000ea80000300800 */
[----:B------:R-:W2:Y:S04]  /*4e410*/  LDL.LU R18, [R1+0x1f28] ;  /* 0x001f280001127983 */ /* 0x000ea80000300800 */
[----:B------:R0:W-:Y:S04]  /*4e420*/  STL [R1+0x4c], R19 ;  /* 0x00004c1301007387 */ /* 0x0001e80000100800 */
[----:B0-----:R-:W2:Y:S04]  /*4e430*/  LDL.LU R19, [R1+0x1f24] ;  /* 0x001f240001137983 */ /* 0x001ea80000300800 */
[----:B------:R-:W4:Y:S04]  /*4e440*/  LDL.LU R20, [R1+0x1f20] ;  /* 0x001f200001147983 */ /* 0x000f280000300800 */
[----:B------:R0:W-:Y:S04]  /*4e450*/  STL [R1+0x48], R21 ;  /* 0x0000481501007387 */ /* 0x0001e80000100800 */
[----:B0-----:R-:W3:Y:S04]  /*4e460*/  LDL.LU R21, [R1+0x1f1c] ;  /* 0x001f1c0001157983 */ /* 0x001ee80000300800 */
[----:B------:R-:W2:Y:S04]  /*4e470*/  LDL.LU R22, [R1+0x1f18] ;  /* 0x001f180001167983 */ /* 0x000ea80000300800 */
[----:B------:R0:W-:Y:S04]  /*4e480*/  STL [R1+0x44], R23 ;  /* 0x0000441701007387 */ /* 0x0001e80000100800 */
[----:B0-----:R-:W2:Y:S04]  /*4e490*/  LDL.LU R23, [R1+0x1f14] ;  /* 0x001f140001177983 */ /* 0x001ea80000300800 */
[----:B------:R-:W2:Y:S04]  /*4e4a0*/  LDL.LU R24, [R1+0x1f10] ;  /* 0x001f100001187983 */ /* 0x000ea80000300800 */
[----:B------:R2:W-:Y:S01]  /*4e4b0*/  STL [R1+0x40], R8 ;  /* 0x0000400801007387 */ /* 0x0005e20000100800 */
[----:B----4-:R-:W-:-:S02]  /*4e4c0*/  PRMT R9, R9, 0x5410, R20 ;  /* 0x0000541009097816 */ /* 0x010fc40000000014 */
[----:B--2---:R-:W-:Y:S02]  /*4e4d0*/  PRMT R8, R7, 0x5410, R24 ;  /* 0x0000541007087816 */ /* 0x004fe40000000018 */
[----:B------:R-:W2:Y:S04]  /*4e4e0*/  LDL.LU R24, [R1+0x5c] ;  /* 0x00005c0001187983 */ /* 0x000ea80000300800 */
[----:B------:R-:W4:Y:S04]  /*4e4f0*/  LDL.LU R7, [R1+0x54] ;  /* 0x0000540001077983 */ /* 0x000f280000300800 */
[----:B------:R0:W-:Y:S02]  /*4e500*/  STL [R1+0x28], R8 ;  /* 0x0000280801007387 */ /* 0x0001e40000100800 */
[----:B0-----:R-:W-:-:S02]  /*4e510*/  PRMT R8, R6, 0x5410, R23 ;  /* 0x0000541006087816 */ /* 0x001fc40000000017 */
[----:B------:R-:W2:Y:S04]  /*4e520*/  LDL.LU R23, [R1+0x6c] ;  /* 0x00006c0001177983 */ /* 0x000ea80000300800 */
[----:B------:R-:W2:Y:S04]  /*4e530*/  LDL.LU R6, [R1+0x50] ;  /* 0x0000500001067983 */ /* 0x000ea80000300800 */
[----:B------:R0:W-:Y:S02]  /*4e540*/  STL [R1+0x24], R8 ;  /* 0x0000240801007387 */ /* 0x0001e40000100800 */
[----:B0-----:R-:W-:-:S02]  /*4e550*/  PRMT R8, R3, 0x5410, R22 ;  /* 0x0000541003087816 */ /* 0x001fc40000000016 */
[----:B------:R-:W2:Y:S04]  /*4e560*/  LDL.LU R22, [R1+0x70] ;  /* 0x0000700001167983 */ /* 0x000ea80000300800 */
[----:B------:R-:W2:Y:S04]  /*4e570*/  LDL.LU R3, [R1+0x3c] ;  /* 0x00003c0001037983 */ /* 0x000ea80000300800 */
[----:B------:R3:W-:Y:S02]  /*4e580*/  STL [R1+0x18], R8 ;  /* 0x0000180801007387 */ /* 0x0007e40000100800 */
[----:B---3--:R-:W-:-:S02]  /*4e590*/  PRMT R8, R5, 0x5410, R21 ;  /* 0x0000541005087816 */ /* 0x008fc40000000015 */
[----:B------:R-:W3:Y:S04]  /*4e5a0*/  LDL.LU R21, [R1+0x7c] ;  /* 0x00007c0001157983 */ /* 0x000ee80000300800 */
[----:B------:R-:W3:Y:S04]  /*4e5b0*/  LDL.LU R5, [R1+0x30] ;  /* 0x0000300001057983 */ /* 0x000ee80000300800 */
[----:B------:R0:W-:Y:S04]  /*4e5c0*/  STL [R1+0x14], R8 ;  /* 0x0000140801007387 */ /* 0x0001e80000100800 */
[----:B------:R-:W3:Y:S04]  /*4e5d0*/  LDL.LU R20, [R1+0x78] ;  /* 0x0000780001147983 */ /* 0x000ee80000300800 */
[----:B------:R1:W-:Y:S01]  /*4e5e0*/  STL [R1+0x9c], R9 ;  /* 0x00009c0901007387 */ /* 0x0003e20000100800 */
[----:B0-----:R-:W-:-:S03]  /*4e5f0*/  PRMT R8, R10, 0x5410, R19 ;  /* 0x000054100a087816 */ /* 0x001fc60000000013 */
[----:B------:R-:W3:Y:S04]  /*4e600*/  LDL.LU R19, [R1+0x194] ;  /* 0x0001940001137983 */ /* 0x000ee80000300800 */
[----:B------:R0:W-:Y:S01]  /*4e610*/  STL [R1+0x98], R8 ;  /* 0x0000980801007387 */ /* 0x0001e20000100800 */
[----:B-1----:R-:W-:-:S03]  /*4e620*/  PRMT R9, R11, 0x5410, R18 ;  /* 0x000054100b097816 */ /* 0x002fc60000000012 */
[----:B------:R-:W3:Y:S04]  /*4e630*/  LDL.LU R18, [R1+0x198] ;  /* 0x0001980001127983 */ /* 0x000ee80000300800 */
[----:B0-----:R-:W3:Y:S04]  /*4e640*/  LDL.LU R8, [R1+0x20c] ;  /* 0x00020c0001087983 */ /* 0x001ee80000300800 */
[----:B------:R0:W-:Y:S04]  /*4e650*/  STL [R1+0x94], R9 ;  /* 0x0000940901007387 */ /* 0x0001e80000100800 */
[----:B0-----:R-:W3:Y:S04]  /*4e660*/  LDL.LU R9, [R1+0x204] ;  /* 0x0002040001097983 */ /* 0x001ee80000300800 */
[----:B------:R-:W3:Y:S04]  /*4e670*/  LDL.LU R10, [R1+0x8] ;  /* 0x00000800010a7983 */ /* 0x000ee80000300800 */
[----:B------:R-:W3:Y:S01]  /*4e680*/  LDL.LU R11, [R1+0x10] ;  /* 0x00001000010b7983 */ /* 0x000ee20000300800 */
[----:B----4-:R-:W-:-:S02]  /*4e690*/  PRMT R12, R7, 0x5410, R12 ;  /* 0x00005410070c7816 */ /* 0x010fc4000000000c */
[----:B--2---:R-:W-:Y:S02]  /*4e6a0*/  PRMT R14, R23, 0x5410, R14 ;  /* 0x00005410170e7816 */ /* 0x004fe4000000000e */
[----:B---3--:R-:W-:Y:S02]  /*4e6b0*/  PRMT R21, R21, 0x5410, R16 ;  /* 0x0000541015157816 */ /* 0x008fe40000000010 */
[----:B------:R-:W-:Y:S02]  /*4e6c0*/  PRMT R20, R20, 0x5410, R17 ;  /* 0x0000541014147816 */ /* 0x000fe40000000011 */
[----:B------:R-:W2:Y:S04]  /*4e6d0*/  LDL.LU R17, [R1+0x19c] ;  /* 0x00019c0001117983 */ /* 0x000ea80000300800 */
[----:B------:R0:W-:Y:S04]  /*4e6e0*/  STL [R1+0x90], R20 ;  /* 0x0000901401007387 */ /* 0x0001e80000100800 */
[----:B------:R-:W3:Y:S01]  /*4e6f0*/  LDL.LU R16, [R1+0x1a0] ;  /* 0x0001a00001107983 */ /* 0x000ee20000300800 */
[----:B0-----:R-:W-:-:S03]  /*4e700*/  PRMT R20, R22, 0x5410, R15 ;  /* 0x0000541016147816 */ /* 0x001fc6000000000f */
[----:B------:R-:W-:Y:S01]  /*4e710*/  STL [R1+0x8c], R21 ;  /* 0x00008c1501007387 */ /* 0x000fe20000100800 */
[----:B------:R-:W-:-:S03]  /*4e720*/  PRMT R15, R24, 0x5410, R13 ;  /* 0x00005410180f7816 */ /* 0x000fc6000000000d */
[----:B------:R-:W-:Y:S04]  /*4e730*/  STL [R1+0x88], R20 ;  /* 0x0000881401007387 */ /* 0x000fe80000100800 */
[----:B------:R-:W4:Y:S04]  /*4e740*/  LDL.LU R13, [R1+0x22c] ;  /* 0x00022c00010d7983 */ /* 0x000f280000300800 */
[----:B------:R0:W-:Y:S04]  /*4e750*/  STL [R1+0x84], R14 ;  /* 0x0000840e01007387 */ /* 0x0001e80000100800 */
[----:B0-----:R-:W2:Y:S04]  /*4e760*/  LDL.LU R14, [R1+0x58] ;  /* 0x00005800010e7983 */ /* 0x001ea80000300800 */
[----:B------:R0:W-:Y:S04]  /*4e770*/  STL [R1+0x80], R15 ;  /* 0x0000800f01007387 */ /* 0x0001e80000100800 */
[----:B0-----:R-:W2:Y:S04]  /*4e780*/  LDL.LU R15, [R1] ;  /* 0x00000000010f7983 */ /* 0x001ea80000300800 */
[----:B------:R-:W2:Y:S04]  /*4e790*/  LDL.LU R20, [R1+0x60] ;  /* 0x0000600001147983 */ /* 0x000ea80000300800 */
[----:B------:R-:W2:Y:S04]  /*4e7a0*/  LDL.LU R21, [R1+0x64] ;  /* 0x0000640001157983 */ /* 0x000ea80000300800 */
[----:B------:R-:W2:Y:S04]  /*4e7b0*/  LDL.LU R22, [R1+0x68] ;  /* 0x0000680001167983 */ /* 0x000ea80000300800 */
[----:B------:R-:W2:Y:S04]  /*4e7c0*/  LDL.LU R23, [R1+0xc] ;  /* 0x00000c0001177983 */ /* 0x000ea80000300800 */
[----:B------:R-:W2:Y:S04]  /*4e7d0*/  LDL.LU R24, [R1+0x4] ;  /* 0x0000040001187983 */ /* 0x000ea80000300800 */
[----:B------:R-:W2:Y:S04]  /*4e7e0*/  LDL.LU R7, [R1+0x1f0c] ;  /* 0x001f0c0001077983 */ /* 0x000ea80000300800 */
[----:B------:R0:W-:Y:S04]  /*4e7f0*/  STL [R1+0xbc], R12 ;  /* 0x0000bc0c01007387 */ /* 0x0001e80000100800 */
[----:B0-----:R-:W3:Y:S01]  /*4e800*/  LDL.LU R12, [R1+0x234] ;  /* 0x00023400010c7983 */ /* 0x001ee20000300800 */
[----:B--2---:R-:W-:-:S03]  /*4e810*/  PRMT R7, R6, 0x5410, R7 ;  /* 0x0000541006077816 */ /* 0x004fc60000000007 */
        /* <DEDUP_REMOVED lines=8> */
[----:B------:R-:W3:Y:S04]  /*4e8a0*/  LDL.LU R5, [R1+0x1f00] ;  /* 0x001f000001057983 */ /* 0x000ee80000300800 */
[----:B------:R0:W-:Y:S04]  /*4e8b0*/  STL [R1+0xb0], R3 ;  /* 0x0000b00301007387 */ /* 0x0001e80000100800 */
[----:B0-----:R-:W2:Y:S01]  /*4e8c0*/  LDL.LU R3, [R1+0x20] ;  /* 0x0000200001037983 */ /* 0x001ea20000300800 */
[----:B------:R-:W-:Y:S02]  /*4e8d0*/  PRMT R4, R4, 0x3340, R1 ;  /* 0x0000334004047816 */ /* 0x000fe40000000001 */
[----:B------:R-:W-:-:S02]  /*4e8e0*/  LOP3.LUT R18, R18, 0xffff, RZ, 0xc0, !PT ;  /* 0x0000ffff12127812 */ /* 0x000fc400078ec0ff */
[----:B------:R-:W-:Y:S02]  /*4e8f0*/  LOP3.LUT R19, R19, 0xffff, RZ, 0xc0, !PT ;  /* 0x0000ffff13137812 */ /* 0x000fe400078ec0ff */
[----:B---3--:R-:W-:Y:S02]  /*4e900*/  PRMT R5, R7, 0x5410, R5 ;  /* 0x0000541007057816 */ /* 0x008fe40000000005 */
[----:B------:R-:W0:Y:S03]  /*4e910*/  S2R R7, SR_TID.X ;  /* 0x0000000000077919 */ /* 0x000e260000002100 */
[----:B------:R-:W-:Y:S01]  /*4e920*/  STL [R1+0xd4], R5 ;  /* 0x0000d40501007387 */ /* 0x000fe20000100800 */
[----:B--2---:R-:W-:Y:S02]  /*4e930*/  PRMT R2, R3, 0x5410, R2 ;  /* 0x0000541003027816 */ /* 0x004fe40000000002 */
[----:B------:R-:W-:-:S03]  /*4e940*/  PRMT R3, R6, 0x5410, R4 ;  /* 0x0000541006037816 */ /* 0x000fc60000000004 */
[----:B------:R0:W-:Y:S01]  /*4e950*/  STL [R1+0xd0], R2 ;  /* 0x0000d00201007387 */ /* 0x0001e20000100800 */
[----:B------:R-:W-:-:S03]  /*4e960*/  PRMT R6, R8, 0x4210, R18 ;  /* 0x0000421008067816 */ /* 0x000fc60000000012 */
[----:B------:R1:W-:Y:S01]  /*4e970*/  STL [R1+0x20], R3 ;  /* 0x0000200301007387 */ /* 0x0003e20000100800 */
[----:B0-----:R-:W-:-:S04]  /*4e980*/  LOP3.LUT R2, R7, 0x3f, RZ, 0xc0, !PT ;  /* 0x0000003f07027812 */ /* 0x001fc800078ec0ff */
[----:B------:R-:W-:Y:S01]  /*4e990*/  LEA R2, R2, UR4, 0x4 ;  /* 0x0000000402027c11 */ /* 0x000fe2000f8e20ff */
[----:B------:R-:W0:Y:S01]  /*4e9a0*/  LDCU UR4, c[0x0][0x3b4] ;  /* 0x00007680ff0477ac */ /* 0x000e220008000800 */
[----:B------:R-:W-:Y:S02]  /*4e9b0*/  PRMT R7, R9, 0x4210, R19 ;  /* 0x0000421009077816 */ /* 0x000fe40000000013 */
[----:B-1----:R-:W-:Y:S02]  /*4e9c0*/  PRMT R3, R11, 0x5410, R10 ;  /* 0x000054100b037816 */ /* 0x002fe4000000000a */
[----:B------:R-:W1:Y:S04]  /*4e9d0*/  LDS.128 R8, [R2] ;  /* 0x0000000002087984 */ /* 0x000e680000000c00 */
[----:B------:R-:W-:Y:S04]  /*4e9e0*/  STL [R1+0x2c], R2 ;  /* 0x00002c0201007387 */ /* 0x000fe80000100800 */
[----:B------:R-:W-:Y:S04]  /*4e9f0*/  STL [R1+0x10], R3 ;  /* 0x0000100301007387 */ /* 0x000fe80000100800 */
[----:B-1----:R1:W-:Y:S04]  /*4ea00*/  STL [R1+0x1ea8], R9 ;  /* 0x001ea80901007387 */ /* 0x0023e80000100800 */
[----:B-1----:R-:W2:Y:S01]  /*4ea10*/  LDL R9, [R1+0x2c] ;  /* 0x00002c0001097983 */ /* 0x002ea20000100800 */
[----:B------:R-:W-:-:S02]  /*4ea20*/  LOP3.LUT R16, R16, 0xffff, RZ, 0xc0, !PT ;  /* 0x0000ffff10107812 */ /* 0x000fc400078ec0ff */
[----:B------:R-:W-:Y:S02]  /*4ea30*/  LOP3.LUT R17, R17, 0xffff, RZ, 0xc0, !PT ;  /* 0x0000ffff11117812 */ /* 0x000fe400078ec0ff */
[----:B------:R-:W-:Y:S02]  /*4ea40*/  PRMT R4, R12, 0x4210, R16 ;  /* 0x000042100c047816 */ /* 0x000fe40000000010 */
[----:B----4-:R-:W-:Y:S01]  /*4ea50*/  PRMT R5, R13, 0x4210, R17 ;  /* 0x000042100d057816 */ /* 0x010fe20000000011 */
[----:B------:R-:W-:Y:S06]  /*4ea60*/  BAR.SYNC.DEFER_BLOCKING 0x0 ;  /* 0x0000000000007b1d */ /* 0x000fec0000010000 */
[----:B------:R-:W-:Y:S02]  /*4ea70*/  STSM.16.M88.4 [R0], R4 ;  /* 0x0000000400007844 */ /* 0x000fe40000000200 */
[----:B------:R-:W-:Y:S01]  /*4ea80*/  BAR.SYNC.DEFER_BLOCKING 0x0 ;  /* 0x0000000000007b1d */ /* 0x000fe20000010000 */
[----:B------:R-:W-:-:S02]  /*4ea90*/  PRMT R12, R15, 0x5210, R14 ;  /* 0x000052100f0c7816 */ /* 0x000fc4000000000e */
[----:B------:R-:W-:Y:S02]  /*4eaa0*/  PRMT R13, R28, 0x5210, R20 ;  /* 0x000052101c0d7816 */ /* 0x000fe40000000014 */
[----:B------:R-:W-:Y:S02]  /*4eab0*/  PRMT R14, R29, 0x5210, R21 ;  /* 0x000052101d0e7816 */ /* 0x000fe40000000015 */
[----:B------:R-:W-:Y:S01]  /*4eac0*/  PRMT R15, R23, 0x5210, R22 ;  /* 0x00005210170f7816 */ /* 0x000fe20000000016 */
[----:B------:R-:W-:Y:S01]  /*4ead0*/  STL [R1+0x1e9c], R10 ;  /* 0x001e9c0a01007387 */ /* 0x000fe20000100800 */
[----:B------:R-:W-:-:S03]  /*4eae0*/  PRMT R16, R24, 0x5210, R16 ;  /* 0x0000521018107816 */ /* 0x000fc60000000010 */
[----:B------:R1:W-:Y:S04]  /*4eaf0*/  STL [R1+0x1e88], R11 ;  /* 0x001e880b01007387 */ /* 0x0003e80000100800 */
[----:B------:R-:W3:Y:S04]  /*4eb00*/  LDL.LU R2, [R1+0x29c] ;  /* 0x00029c0001027983 */ /* 0x000ee80000300800 */
[----:B------:R-:W4:Y:S04]  /*4eb10*/  LDL.LU R3, [R1+0x298] ;  /* 0x0002980001037983 */ /* 0x000f280000300800 */
[----:B------:R-:W3:Y:S04]  /*4eb20*/  LDL.LU R24, [R1+0x294] ;  /* 0x0002940001187983 */ /* 0x000ee80000300800 */
[----:B------:R-:W3:Y:S04]  /*4eb30*/  LDL.LU R28, [R1+0x1a8] ;  /* 0x0001a800011c7983 */ /* 0x000ee80000300800 */
[----:B------:R-:W3:Y:S04]  /*4eb40*/  LDL.LU R29, [R1+0x1a4] ;  /* 0x0001a400011d7983 */ /* 0x000ee80000300800 */
[----:B------:R-:W3:Y:S04]  /*4eb50*/  LDL.LU R20, [R1+0x258] ;  /* 0x0002580001147983 */ /* 0x000ee80000300800 */
[----:B------:R-:W3:Y:S01]  /*4eb60*/  LDL.LU R21, [R1+0x254] ;  /* 0x0002540001157983 */ /* 0x000ee20000300800 */
[----:B------:R-:W-:-:S03]  /*4eb70*/  PRMT R17, R27, 0x5210, R17 ;  /* 0x000052101b117816 */ /* 0x000fc60000000011 */
[----:B------:R-:W3:Y:S01]  /*4eb80*/  LDL.LU R22, [R1+0x228] ;  /* 0x0002280001167983 */ /* 0x000ee20000300800 */
[----:B------:R-:W-:-:S03]  /*4eb90*/  PRMT R18, R26, 0x5210, R18 ;  /* 0x000052101a127816 */ /* 0x000fc60000000012 */
[----:B------:R-:W3:Y:S01]  /*4eba0*/  LDL.LU R23, [R1+0x224] ;  /* 0x0002240001177983 */ /* 0x000ee20000300800 */
[----:B------:R-:W-:-:S03]  /*4ebb0*/  PRMT R19, R25, 0x5210, R19 ;  /* 0x0000521019137816 */ /* 0x000fc60000000013 */
[----:B-1----:R-:W3:Y:S04]  /*4ebc0*/  LDL.LU R11, [R1+0x1d4] ;  /* 0x0001d400010b7983 */ /* 0x002ee80000300800 */
[----:B------:R-:W3:Y:S04]  /*4ebd0*/  LDL.LU R10, [R1+0x1cc] ;  /* 0x0001cc00010a7983 */ /* 0x000ee80000300800 */
[----:B------:R-:W3:Y:S04]  /*4ebe0*/  LDL.LU R27, [R1+0x1ac] ;  /* 0x0001ac00011b7983 */ /* 0x000ee80000300800 */
[----:B------:R-:W3:Y:S04]  /*4ebf0*/  LDL.LU R26, [R1+0x1b0] ;  /* 0x0001b000011a7983 */ /* 0x000ee80000300800 */
[----:B------:R-:W3:Y:S04]  /*4ec00*/  LDL.LU R25, [R1+0x290] ;  /* 0x0002900001197983 */ /* 0x000ee80000300800 */
[----:B--2---:R-:W1:Y:S01]  /*4ec10*/  LDS.128 R4, [R9] ;  /* 0x0000000009047984 */ /* 0x004e620000000c00 */
[----:B------:R-:W-:Y:S06]  /*4ec20*/  BAR.SYNC.DEFER_BLOCKING 0x0 ;  /* 0x0000000000007b1d */ /* 0x000fec0000010000 */
[----:B------:R-:W-:Y:S02]  /*4ec30*/  STSM.16.M88.4 [R0], R12 ;  /* 0x0000000c00007844 */ /* 0x000fe40000000200 */
[----:B------:R-:W-:Y:S06]  /*4ec40*/  BAR.SYNC.DEFER_BLOCKING 0x0 ;  /* 0x0000000000007b1d */ /* 0x000fec0000010000 */
[----:B------:R-:W2:Y:S04]  /*4ec50*/  LDS.128 R12, [R9] ;  /* 0x00000000090c7984 */ /* 0x000ea80000000c00 */
[----:B-1----:R-:W-:Y:S04]  /*4ec60*/  STL [R1+0x1ea4], R5 ;  /* 0x001ea40501007387 */ /* 0x002fe80000100800 */
[----:B------:R-:W-:Y:S04]  /*4ec70*/  STL [R1+0x1e94], R6 ;  /* 0x001e940601007387 */ /* 0x000fe80000100800 */
[----:B------:R-:W-:Y:S01]  /*4ec80*/  STL [R1+0x1e80], R7 ;  /* 0x001e800701007387 */ /* 0x000fe20000100800 */
[----:B------:R-:W-:Y:S06]  /*4ec90*/  BAR.SYNC.DEFER_BLOCKING 0x0 ;  /* 0x0000000000007b1d */ /* 0x000fec0000010000 */
[----:B--2---:R1:W-:Y:S04]  /*4eca0*/  STL [R1+0x1eac], R12 ;  /* 0x001eac0c01007387 */ /* 0x0043e80000100800 */
[----:B-1----:R-:W2:Y:S04]  /*4ecb0*/  LDL.LU R12, [R1+0x218] ;  /* 0x00021800010c7983 */ /* 0x002ea80000300800 */
[----:B------:R1:W-:Y:S04]  /*4ecc0*/  STL [R1+0x1ea0], R13 ;  /* 0x001ea00d01007387 */ /* 0x0003e80000100800 */
[----:B-1----:R-:W2:Y:S04]  /*4ecd0*/  LDL.LU R13, [R1+0x220] ;  /* 0x00022000010d7983 */ /* 0x002ea80000300800 */
[----:B------:R-:W-:Y:S04]  /*4ece0*/  STL [R1+0x1e90], R14 ;  /* 0x001e900e01007387 */ /* 0x000fe80000100800 */
[----:B------:R-:W-:Y:S04]  /*4ecf0*/  STL [R1+0x1e7c], R15 ;  /* 0x001e7c0f01007387 */ /* 0x000fe80000100800 */
[----:B------:R-:W2:Y:S04]  /*4ed00*/  LDL.LU R5, [R1+0x4c] ;  /* 0x00004c0001057983 */ /* 0x000ea80000300800 */
[----:B------:R-:W2:Y:S04]  /*4ed10*/  LDL.LU R7, [R1+0x48] ;  /* 0x0000480001077983 */ /* 0x000ea80000300800 */
[----:B------:R-:W2:Y:S04]  /*4ed20*/  LDL.LU R6, [R1+0x44] ;  /* 0x0000440001067983 */ /* 0x000ea80000300800 */
[----:B------:R1:W-:Y:S01]  /*4ed30*/  STSM.16.M88.4 [R0], R16 ;  /* 0x0000001000007844 */ /* 0x0003e20000000200 */
[----:B---3--:R-:W-:-:S02]  /*4ed40*/  LOP3.LUT R27, R27, 0xffff, RZ, 0xc0, !PT ;  /* 0x0000ffff1b1b7812 */ /* 0x008fc400078ec0ff */
[----:B------:R-:W-:Y:S02]  /*4ed50*/  LOP3.LUT R29, R29, 0xffff, RZ, 0xc0, !PT ;  /* 0x0000ffff1d1d7812 */ /* 0x000fe400078ec0ff */
[----:B------:R-:W-:Y:S02]  /*4ed60*/  LOP3.LUT R28, R28, 0xffff, RZ, 0xc0, !PT ;  /* 0x0000ffff1c1c7812 */ /* 0x000fe400078ec0ff */
[----:B-1----:R-:W-:Y:S02]  /*4ed70*/  PRMT R19, R10, 0x4210, R29 ;  /* 0x000042100a137816 */ /* 0x002fe4000000001d */
[----:B------:R-:W-:Y:S01]  /*4ed80*/  PRMT R18, R11, 0x4210, R28 ;  /* 0x000042100b127816 */ /* 0x000fe2000000001c */
[----:B------:R-:W-:Y:S01]  /*4ed90*/  BAR.SYNC.DEFER_BLOCKING 0x0 ;  /* 0x0000000000007b1d */ /* 0x000fe20000010000 */
[----:B------:R-:W-:Y:S02]  /*4eda0*/  LOP3.LUT R2, R2, 0xffff, RZ, 0xc0, !PT ;  /* 0x0000ffff02027812 */ /* 0x000fe400078ec0ff */
[----:B----4-:R-:W-:-:S02]  /*4edb0*/  LOP3.LUT R3, R3, 0xffff, RZ, 0xc0, !PT ;  /* 0x0000ffff03037812 */ /* 0x010fc400078ec0ff */
[----:B------:R-:W-:Y:S02]  /*4edc0*/  LOP3.LUT R24, R24, 0xffff, RZ, 0xc0, !PT ;  /* 0x0000ffff18187812 */ /* 0x000fe400078ec0ff */
[----:B------:R-:W-:Y:S01]  /*4edd0*/  LOP3.LUT R25, R25, 0xffff, RZ, 0xc0, !PT ;  /* 0x0000ffff19197812 */ /* 0x000fe200078ec0ff */
[----:B--2---:R-:W-:Y:S04]  /*4ede0*/  STL.64 [R1+0x1ef8], R6 ;  /* 0x001ef80601007387 */ /* 0x004fe80000100a00 */
[----:B------:R-:W-:Y:S04]  /*4edf0*/  STL.64 [R1+0x1ef0], R4 ;  /* 0x001ef00401007387 */ /* 0x000fe80000100a00 */
[----:B------:R-:W1:Y:S01]  /*4ee00*/  LDS.128 R4, [R9] ;  /* 0x0000000009047984 */ /* 0x000e620000000c00 */
[----:B------:R-:W-:-:S03]  /*4ee10*/  PRMT R17, R12, 0x4210, R27 ;  /* 0x000042100c117816 */ /* 0x000fc6000000001b */
[----:B------:R-:W2:Y:S04]  /*4ee20*/  LDL.LU R15, [R1+0x24] ;  /* 0x00002400010f7983 */ /* 0x000ea80000300800 */
[----:B------:R-:W3:Y:S04]  /*4ee30*/  LDL.LU R12, [R1+0x18] ;  /* 0x00001800010c7983 */ /* 0x000ee80000300800 */
[----:B------:R-:W4:Y:S04]  /*4ee40*/  LDL.LU R10, [R1+0x14] ;  /* 0x00001400010a7983 */ /* 0x000f280000300800 */
[----:B-1----:R-:W-:Y:S01]  /*4ee50*/  STL.64 [R1], R4 ;  /* 0x0000000401007387 */ /* 0x002fe20000100a00 */
[----:B------:R-:W-:-:S03]  /*4ee60*/  IMAD.MOV.U32 R11, RZ, RZ, R6 ;  /* 0x000000ffff0b7224 */ /* 0x000fc600078e0006 */
[----:B------:R1:W-:Y:S04]  /*4ee70*/  STL [R1+0xc], R7 ;  /* 0x00000c0701007387 */ /* 0x0003e80000100800 */
[----:B-1----:R-:W2:Y:S04]  /*4ee80*/  LDL.LU.64 R6, [R1+0x1ef8] ;  /* 0x001ef80001067983 */ /* 0x002ea80000300a00 */
[----:B------:R-:W3:Y:S01]  /*4ee90*/  LDL.LU.64 R4, [R1+0x1ef0] ;  /* 0x001ef00001047983 */ /* 0x000ee20000300a00 */
[----:B------:R-:W-:Y:S02]  /*4eea0*/  PRMT R20, R20, 0x4210, R2 ;  /* 0x0000421014147816 */ /* 0x000fe40000000002 */
[----:B------:R-:W-:-:S02]  /*4eeb0*/  PRMT R21, R21, 0x4210, R3 ;  /* 0x0000421015157816 */ /* 0x000fc40000000003 */
[----:B------:R-:W-:Y:S02]  /*4eec0*/  PRMT R22, R22, 0x4210, R24 ;  /* 0x0000421016167816 */ /* 0x000fe40000000018 */
[----:B------:R-:W-:Y:S01]  /*4eed0*/  PRMT R23, R23, 0x4210, R25 ;  /* 0x0000421017177816 */ /* 0x000fe20000000019 */
[----:B------:R-:W-:Y:S06]  /*4eee0*/  BAR.SYNC.DEFER_BLOCKING 0x0 ;  /* 0x0000000000007b1d */ /* 0x000fec0000010000 */
[----:B------:R-:W-:Y:S02]  /*4eef0*/  STSM.16.M88.4 [R0], R20 ;  /* 0x0000001400007844 */ /* 0x000fe40000000200 */
[----:B------:R-:W-:Y:S06]  /*4ef00*/  BAR.SYNC.DEFER_BLOCKING 0x0 ;  /* 0x0000000000007b1d */ /* 0x000fec0000010000 */
[----:B------:R-:W1:Y:S01]  /*4ef10*/  LDS.128 R20, [R9] ;  /* 0x0000000009147984 */ /* 0x000e620000000c00 */
[----:B------:R-:W-:-:S03]  /*4ef20*/  LOP3.LUT R26, R26, 0xffff, RZ, 0xc0, !PT ;  /* 0x0000ffff1a1a7812 */ /* 0x000fc600078ec0ff */
[----:B------:R0:W-:Y:S01]  /*4ef30*/  STL [R1+0x1e8c], R11 ;  /* 0x001e8c0b01007387 */ /* 0x0001e20000100800 */
[----:B------:R-:W-:Y:S01]  /*4ef40*/  PRMT R16, R13, 0x4210, R26 ;  /* 0x000042100d107816 */ /* 0x000fe2000000001a */
[----:B------:R-:W-:Y:S06]  /*4ef50*/  BAR.SYNC.DEFER_BLOCKING 0x0 ;  /* 0x0000000000007b1d */ /* 0x000fec0000010000 */
[----:B0-----:R-:W4:Y:S04]  /*4ef60*/  LDL.LU R11, [R1+0x28] ;  /* 0x00002800010b7983 */ /* 0x001f280000300800 */
[----:B------:R0:W-:Y:S04]  /*4ef70*/  STL [R1+0x1eb0], R8 ;  /* 0x001eb00801007387 */ /* 0x0001e80000100800 */
[----:B0-----:R-:W4:Y:S04]  /*4ef80*/  LDL.LU R8, [R1+0x40] ;  /* 0x0000400001087983 */ /* 0x001f280000300800 */
[----:B------:R2:W-:Y:S04]  /*4ef90*/  STSM.16.M88.4 [R0], R16 ;  /* 0x0000001000007844 */ /* 0x0005e80000000200 */
[----:B-1----:R0:W-:Y:S04]  /*4efa0*/  STL.64 [R1+0x30], R20 ;  /* 0x0000301401007387 */ /* 0x0021e80000100a00 */
[----:B------:R1:W-:Y:S01]  /*4efb0*/  STL.64 [R1+0x38], R22 ;  /* 0x0000381601007387 */ /* 0x0003e20000100a00 */
[----:B--2---:R-:W-:-:S02]  /*4efc0*/  PRMT R17, R7, 0x5210, R3 ;  /* 0x0000521007117816 */ /* 0x004fc40000000003 */
[----:B---3--:R-:W-:Y:S02]  /*4efd0*/  PRMT R16, R5, 0x5210, R2 ;  /* 0x0000521005107816 */ /* 0x008fe40000000002 */
[----:B------:R-:W2:Y:S01]  /*4efe0*/  LDL.LU R2, [R1+0x2bc] ;  /* 0x0002bc0001027983 */ /* 0x000ea20000300800 */
[----:B------:R-:W-:-:S03]  /*4eff0*/  PRMT R18, R6, 0x5210, R24 ;  /* 0x0000521006127816 */ /* 0x000fc60000000018 */
[----:B------:R-:W3:Y:S04]  /*4f000*/  LDL.LU R14, [R1+0x2b8] ;  /* 0x0002b800010e7983 */ /* 0x000ee80000300800 */
[----:B------:R-:W2:Y:S04]  /*4f010*/  LDL.LU R5, [R1+0x2b4] ;  /* 0x0002b40001057983 */ /* 0x000ea80000300800 */
[----:B------:R-:W2:Y:S04]  /*4f020*/  LDL.LU R13, [R1+0x23c] ;  /* 0x00023c00010d7983 */ /* 0x000ea80000300800 */
[----:B------:R-:W2:Y:S04]  /*4f030*/  LDL.LU R7, [R1+0x230] ;  /* 0x0002300001077983 */ /* 0x000ea80000300800 */
[----:B------:R-:W2:Y:S01]  /*4f040*/  LDL.LU R6, [R1+0x210] ;  /* 0x0002100001067983 */ /* 0x000ea20000300800 */
[----:B0-----:R-:W-:-:S02]  /*4f050*/  PRMT R21, R15, 0x5210, R27 ;  /* 0x000052100f157816 */ /* 0x001fc4000000001b */
[----:B-1----:R-:W-:Y:S02]  /*4f060*/  PRMT R22, R12, 0x5210, R28 ;  /* 0x000052100c167816 */ /* 0x002fe4000000001c */
[----:B----4-:R-:W-:Y:S02]  /*4f070*/  PRMT R23, R10, 0x5210, R29 ;  /* 0x000052100a177816 */ /* 0x010fe4000000001d */
[----:B------:R-:W-:Y:S01]  /*4f080*/  PRMT R20, R11, 0x5210, R26 ;  /* 0x000052100b147816 */ /* 0x000fe2000000001a */
[----:B------:R-:W-:Y:S01]  /*4f090*/  BAR.SYNC.DEFER_BLOCKING 0x0 ;  /* 0x0000000000007b1d */ /* 0x000fe20000010000 */
[----:B------:R-:W-:-:S05]  /*4f0a0*/  PRMT R19, R8, 0x5210, R25 ;  /* 0x0000521008137816 */ /* 0x000fca0000000019 */
[----:B--2---:R-:W-:Y:S04]  /*4f0b0*/  STL.64 [R1+0x1ee8], R6 ;  /* 0x001ee80601007387 */ /* 0x004fe80000100a00 */
[----:B------:R-:W-:Y:S04]  /*4f0c0*/  STL.64 [R1+0x1ee0], R4 ;  /* 0x001ee00401007387 */ /* 0x000fe80000100a00 */
[----:B------:R-:W0:Y:S04]  /*4f0d0*/  LDS.128 R4, [R9] ;  /* 0x0000000009047984 */ /* 0x000e280000000c00 */
[----:B------:R-:W2:Y:S04]  /*4f0e0*/  LDL.LU R25, [R1+0x2b0] ;  /* 0x0002b00001197983 */ /* 0x000ea80000300800 */
        /* <DEDUP_REMOVED lines=9> */
[----:B0-----:R-:W-:Y:S04]  /*4f180*/  STL.64 [R1+0x40], R4 ;  /* 0x0000400401007387 */ /* 0x001fe80000100a00 */
[----:B------:R0:W-:Y:S01]  /*4f190*/  STL.64 [R1+0x48], R6 ;  /* 0x0000480601007387 */ /* 0x0001e20000100a00 */
[----:B------:R-:W-:Y:S06]  /*4f1a0*/  BAR.SYNC.DEFER_BLOCKING 0x0 ;  /* 0x0000000000007b1d */ /* 0x000fec0000010000 */
[----:B0-----:R-:W2:Y:S04]  /*4f1b0*/  LDL.LU.64 R6, [R1+0x1ee8] ;  /* 0x001ee80001067983 */ /* 0x001ea80000300a00 */
[----:B------:R-:W4:Y:S04]  /*4f1c0*/  LDL.LU.64 R4, [R1+0x1ee0] ;  /* 0x001ee00001047983 */ /* 0x000f280000300a00 */
[----:B------:R-:W-:Y:S01]  /*4f1d0*/  STSM.16.M88.4 [R0], R16 ;  /* 0x0000001000007844 */ /* 0x000fe20000000200 */
[----:B------:R-:W-:Y:S06]  /*4f1e0*/  BAR.SYNC.DEFER_BLOCKING 0x0 ;  /* 0x0000000000007b1d */ /* 0x000fec0000010000 */
[----:B------:R-:W0:Y:S01]  /*4f1f0*/  LDS.128 R16, [R9] ;  /* 0x0000000009107984 */ /* 0x000e220000000c00 */
[----:B------:R-:W-:-:S02]  /*4f200*/  LOP3.LUT R2, R2, 0xffff, RZ, 0xc0, !PT ;  /* 0x0000ffff02027812 */ /* 0x000fc400078ec0ff */
[----:B---3--:R-:W-:Y:S01]  /*4f210*/  LOP3.LUT R3, R14, 0xffff, RZ, 0xc0, !PT ;  /* 0x0000ffff0e037812 */ /* 0x008fe200078ec0ff */
[----:B------:R-:W-:Y:S06]  /*4f220*/  BAR.SYNC.DEFER_BLOCKING 0x0 ;  /* 0x0000000000007b1d */ /* 0x000fec0000010000 */
[----:B0-----:R0:W-:Y:S04]  /*4f230*/  STL.64 [R1+0x50], R16 ;  /* 0x0000501001007387 */ /* 0x0011e80000100a00 */
[----:B------:R1:W-:Y:S04]  /*4f240*/  STL.64 [R1+0x58], R18 ;  /* 0x0000581201007387 */ /* 0x0003e80000100a00 */
[----:B------:R-:W3:Y:S01]  /*4f250*/  LDL.LU R14, [R1+0x9c] ;  /* 0x00009c00010e7983 */ /* 0x000ee20000300800 */
[----:B0-----:R-:W-:-:S02]  /*4f260*/  PRMT R16, R13, 0x4210, R2 ;  /* 0x000042100d107816 */ /* 0x001fc40000000002 */
[----:B--2---:R-:W-:Y:S02]  /*4f270*/  PRMT R17, R7, 0x4210, R3 ;  /* 0x0000421007117816 */ /* 0x004fe40000000003 */
[----:B----4-:R-:W-:Y:S02]  /*4f280*/  LOP3.LUT R24, R5, 0xffff, RZ, 0xc0, !PT ;  /* 0x0000ffff05187812 */ /* 0x010fe400078ec0ff */
[----:B------:R-:W2:Y:S02]  /*4f290*/  LDL.LU R5, [R1+0x98] ;  /* 0x0000980001057983 */ /* 0x000ea40000300800 */
[----:B-1----:R-:W-:Y:S02]  /*4f2a0*/  PRMT R18, R6, 0x4210, R24 ;  /* 0x0000421006127816 */ /* 0x002fe40000000018 */
[----:B------:R-:W4:Y:S04]  /*4f2b0*/  LDL.LU R13, [R1+0x88] ;  /* 0x00008800010d7983 */ /* 0x000f280000300800 */
[----:B------:R-:W2:Y:S04]  /*4f2c0*/  LDL.LU R7, [R1+0x84] ;  /* 0x0000840001077983 */ /* 0x000ea80000300800 */
[----:B------:R-:W2:Y:S04]  /*4f2d0*/  LDL.LU R6, [R1+0x80] ;  /* 0x0000800001067983 */ /* 0x000ea80000300800 */
[----:B------:R0:W-:Y:S01]  /*4f2e0*/  STSM.16.M88.4 [R0], R20 ;  /* 0x0000001400007844 */ /* 0x0001e20000000200 */
[----:B------:R-:W-:-:S04]  /*4f2f0*/  LOP3.LUT R25, R25, 0xffff, RZ, 0xc0, !PT ;  /* 0x0000ffff19197812 */ /* 0x000fc800078ec0ff */
[----:B------:R-:W-:Y:S01]  /*4f300*/  PRMT R19, R8, 0x4210, R25 ;  /* 0x0000421008137816 */ /* 0x000fe20000000019 */
[----:B------:R-:W-:Y:S01]  /*4f310*/  BAR.SYNC.DEFER_BLOCKING 0x0 ;  /* 0x0000000000007b1d */ /* 0x000fe20000010000 */
[----:B------:R-:W-:-:S04]  /*4f320*/  LOP3.LUT R28, R28, 0xffff, RZ, 0xc0, !PT ;  /* 0x0000ffff1c1c7812 */ /* 0x000fc800078ec0ff */
[----:B0-----:R-:W-:Y:S02]  /*4f330*/  PRMT R22, R12, 0x4210, R28 ;  /* 0x000042100c167816 */ /* 0x001fe4000000001c */
[----:B------:R-:W-:Y:S02]  /*4f340*/  LOP3.LUT R26, R26, 0xffff, RZ, 0xc0, !PT ;  /* 0x0000ffff1a1a7812 */ /* 0x000fe400078ec0ff */
[----:B------:R-:W-:Y:S02]  /*4f350*/  LOP3.LUT R27, R27, 0xffff, RZ, 0xc0, !PT ;  /* 0x0000ffff1b1b7812 */ /* 0x000fe400078ec0ff */
[----:B------:R-:W-:Y:S02]  /*4f360*/  LOP3.LUT R29, R29, 0xffff, RZ, 0xc0, !PT ;  /* 0x0000ffff1d1d7812 */ /* 0x000fe400078ec0ff */
[----:B------:R-:W-:Y:S02]  /*4f370*/  PRMT R20, R11, 0x4210, R26 ;  /* 0x000042100b147816 */ /* 0x000fe4000000001a */
[----:B------:R-:W-:-:S02]  /*4f380*/  PRMT R21, R15, 0x4210, R27 ;  /* 0x000042100f157816 */ /* 0x000fc4000000001b */
[----:B------:R-:W-:Y:S01]  /*4f390*/  PRMT R23, R10, 0x4210, R29 ;  /* 0x000042100a177816 */ /* 0x000fe2000000001d */
[----:B--2---:R-:W-:Y:S04]  /*4f3a0*/  STL.64 [R1+0x1ed8], R6 ;  /* 0x001ed80601007387 */ /* 0x004fe80000100a00 */
[----:B------:R-:W-:Y:S04]  /*4f3b0*/  STL.64 [R1+0x1ed0], R4 ;  /* 0x001ed00401007387 */ /* 0x000fe80000100a00 */
[----:B------:R-:W0:Y:S01]  /*4f3c0*/  LDS.128 R4, [R9] ;  /* 0x0000000009047984 */ /* 0x000e220000000c00 */
[----:B------:R-:W-:Y:S06]  /*4f3d0*/  BAR.SYNC.DEFER_BLOCKING 0x0 ;  /* 0x0000000000007b1d */ /* 0x000fec0000010000 */
[----:B------:R-:W2:Y:S04]  /*4f3e0*/  LDL.LU R12, [R1+0x2cc] ;  /* 0x0002cc00010c7983 */ /* 0x000ea80000300800 */
[----:B------:R1:W-:Y:S04]  /*4f3f0*/  STSM.16.M88.4 [R0], R16 ;  /* 0x0000001000007844 */ /* 0x0003e80000000200 */
[----:B0-----:R-:W-:Y:S04]  /*4f400*/  STL.64 [R1+0x60], R4 ;  /* 0x0000600401007387 */ /* 0x001fe80000100a00 */
[----:B------:R-:W-:Y:S01]  /*4f410*/  STL.64 [R1+0x68], R6 ;  /* 0x0000680601007387 */ /* 0x000fe20000100a00 */
[----:B------:R-:W-:Y:S06]  /*4f420*/  BAR.SYNC.DEFER_BLOCKING 0x0 ;  /* 0x0000000000007b1d */ /* 0x000fec0000010000 */
[----:B-1----:R-:W2:Y:S04]  /*4f430*/  LDL.LU R18, [R1+0x94] ;  /* 0x0000940001127983 */ /* 0x002ea80000300800 */
[----:B------:R-:W2:Y:S04]  /*4f440*/  LDL.LU R19, [R1+0x90] ;  /* 0x0000900001137983 */ /* 0x000ea80000300800 */
[----:B------:R-:W0:Y:S01]  /*4f450*/  LDS.128 R4, [R9] ;  /* 0x0000000009047984 */ /* 0x000e220000000c00 */
[----:B------:R-:W-:Y:S01]  /*4f460*/  BAR.SYNC.DEFER_BLOCKING 0x0 ;  /* 0x0000000000007b1d */ /* 0x000fe20000010000 */
[----:B---3--:R-:W-:-:S05]  /*4f470*/  PRMT R16, R14, 0x5210, R2 ;  /* 0x000052100e107816 */ /* 0x008fca0000000002 */
[----:B------:R-:W-:Y:S04]  /*4f480*/  STSM.16.M88.4 [R0], R20 ;  /* 0x0000001400007844 */ /* 0x000fe80000000200 */
[----:B0-----:R-:W-:Y:S04]  /*4f490*/  STL.64 [R1+0x70], R4 ;  /* 0x0000700401007387 */ /* 0x001fe80000100a00 */
[----:B------:R0:W-:Y:S04]  /*4f4a0*/  STL.64 [R1+0x78], R6 ;  /* 0x0000780601007387 */ /* 0x0001e80000100a00 */
[----:B0-----:R-:W3:Y:S04]  /*4f4b0*/  LDL.LU.64 R6, [R1+0x1ed8] ;  /* 0x001ed80001067983 */ /* 0x001ee80000300a00 */
[----:B------:R-:W3:Y:S04]  /*4f4c0*/  LDL.LU.64 R4, [R1+0x1ed0] ;  /* 0x001ed00001047983 */ /* 0x000ee80000300a00 */
[----:B------:R-:W3:Y:S04]  /*4f4d0*/  LDL.LU R10, [R1+0x2c8] ;  /* 0x0002c800010a7983 */ /* 0x000ee80000300800 */
[----:B------:R-:W3:Y:S04]  /*4f4e0*/  LDL.LU R23, [R1+0x8c] ;  /* 0x00008c0001177983 */ /* 0x000ee80000300800 */
[----:B------:R-:W3:Y:S04]  /*4f4f0*/  LDL.LU R8, [R1+0x2c0] ;  /* 0x0002c00001087983 */ /* 0x000ee80000300800 */
[----:B------:R-:W3:Y:S04]  /*4f500*/  LDL.LU R11, [R1+0x21c] ;  /* 0x00021c00010b7983 */ /* 0x000ee80000300800 */
[----:B------:R-:W3:Y:S04]  /*4f510*/  LDL.LU R15, [R1+0x214] ;  /* 0x00021400010f7983 */ /* 0x000ee80000300800 */
[----:B------:R-:W3:Y:S01]  /*4f520*/  LDL.LU R14, [R1+0x1d0] ;  /* 0x0001d000010e7983 */ /* 0x000ee20000300800 */
[----:B----4-:R-:W-:Y:S01]  /*4f530*/  PRMT R21, R13, 0x5210, R27 ;  /* 0x000052100d157816 */ /* 0x010fe2000000001b */
[----:B------:R-:W-:Y:S01]  /*4f540*/  BAR.SYNC.DEFER_BLOCKING 0x0 ;  /* 0x0000000000007b1d */ /* 0x000fe20000010000 */
[----:B--2---:R-:W-:-:S05]  /*4f550*/  PRMT R18, R18, 0x5210, R24 ;  /* 0x0000521012127816 */ /* 0x004fca0000000018 */
[----:B---3--:R-:W-:Y:S04]  /*4f560*/  STL.64 [R1+0x1ec8], R14 ;  /* 0x001ec80e01007387 */ /* 0x008fe80000100a00 */
[----:B------:R-:W-:Y:S04]  /*4f570*/  STL [R1+0x1ec0], R12 ;  /* 0x001ec00c01007387 */ /* 0x000fe80000100800 */
[----:B------:R-:W0:Y:S01]  /*4f580*/  LDS.128 R12, [R9] ;  /* 0x00000000090c7984 */ /* 0x000e220000000c00 */
[----:B------:R-:W-:-:S03]  /*4f590*/  PRMT R17, R5, 0x5210, R3 ;  /* 0x0000521005117816 */ /* 0x000fc60000000003 */
[----:B------:R-:W2:Y:S04]  /*4f5a0*/  LDL.LU R5, [R1+0x1c8] ;  /* 0x0001c80001057983 */ /* 0x000ea80000300800 */
[----:B------:R-:W3:Y:S04]  /*4f5b0*/  LDL.LU R24, [R1+0x2c4] ;  /* 0x0002c40001187983 */ /* 0x000ee80000300800 */
[----:B0-----:R-:W-:Y:S04]  /*4f5c0*/  STL.64 [R1+0x80], R12 ;  /* 0x0000800c01007387 */ /* 0x001fe80000100a00 */
[----:B------:R0:W-:Y:S04]  /*4f5d0*/  STL.64 [R1+0x88], R14 ;  /* 0x0000880e01007387 */ /* 0x0001e80000100a00 */
[----:B0-----:R-:W4:Y:S04]  /*4f5e0*/  LDL.LU.64 R14, [R1+0x1ec8] ;  /* 0x001ec800010e7983 */ /* 0x001f280000300a00 */
[----:B------:R-:W2:Y:S01]  /*4f5f0*/  LDL.LU R12, [R1+0x1ec0] ;  /* 0x001ec000010c7983 */ /* 0x000ea20000300800 */
[----:B------:R-:W-:Y:S01]  /*4f600*/  PRMT R19, R19, 0x5210, R25 ;  /* 0x0000521013137816 */ /* 0x000fe20000000019 */
[----:B------:R-:W-:Y:S01]  /*4f610*/  BAR.SYNC.DEFER_BLOCKING 0x0 ;  /* 0x0000000000007b1d */ /* 0x000fe20000010000 */
[----:B------:R-:W-:-:S02]  /*4f620*/  PRMT R20, R23, 0x5210, R26 ;  /* 0x0000521017147816 */ /* 0x000fc4000000001a */
[----:B------:R-:W-:-:S03]  /*4f630*/  PRMT R22, R7, 0x5210, R28 ;  /* 0x0000521007167816 */ /* 0x000fc6000000001c */
[----:B------:R-:W3:Y:S04]  /*4f640*/  LDL.LU R13, [R1+0x260] ;  /* 0x00026000010d7983 */ /* 0x000ee80000300800 */
[----:B------:R-:W-:Y:S01]  /*4f650*/  STSM.16.M88.4 [R0], R16 ;  /* 0x0000001000007844 */ /* 0x000fe20000000200 */
[----:B------:R-:W-:Y:S01]  /*4f660*/  BAR.SYNC.DEFER_BLOCKING 0x0 ;  /* 0x0000000000007b1d */ /* 0x000fe20000010000 */
[----:B------:R-:W-:-:S05]  /*4f670*/  PRMT R23, R6, 0x5210, R29 ;  /* 0x0000521006177816 */ /* 0x000fca000000001d */
[----:B------:R-:W4:Y:S04]  /*4f680*/  LDL.LU R7, [R1+0x25c] ;  /* 0x00025c0001077983 */ /* 0x000f280000300800 */
[----:B------:R-:W4:Y:S04]  /*4f690*/  LDL.LU R6, [R1+0x250] ;  /* 0x0002500001067983 */ /* 0x000f280000300800 */
[----:B------:R-:W0:Y:S01]  /*4f6a0*/  LDS.128 R16, [R9] ;  /* 0x0000000009107984 */ /* 0x000e220000000c00 */
[----:B------:R-:W-:Y:S06]  /*4f6b0*/  BAR.SYNC.DEFER_BLOCKING 0x0 ;  /* 0x0000000000007b1d */ /* 0x000fec0000010000 */
[----:B0-----:R4:W-:Y:S04]  /*4f6c0*/  STL.64 [R1+0x90], R16 ;  /* 0x0000901001007387 */ /* 0x0019e80000100a00 */
[----:B------:R0:W-:Y:S01]  /*4f6d0*/  STL.64 [R1+0x98], R18 ;  /* 0x0000981201007387 */ /* 0x0001e20000100a00 */
[----:B--2---:R-:W-:-:S03]  /*4f6e0*/  LOP3.LUT R2, R12, 0xffff, RZ, 0xc0, !PT ;  /* 0x0000ffff0c027812 */ /* 0x004fc600078ec0ff */
[----:B------:R-:W2:Y:S04]  /*4f6f0*/  LDL.LU R12, [R1+0x238] ;  /* 0x00023800010c7983 */ /* 0x000ea80000300800 */
[----:B------:R1:W-:Y:S01]  /*4f700*/  STSM.16.M88.4 [R0], R20 ;  /* 0x0000001400007844 */ /* 0x0003e20000000200 */
[----:B------:R-:W-:Y:S02]  /*4f710*/  LOP3.LUT R3, R10, 0xffff, RZ, 0xc0, !PT ;  /* 0x0000ffff0a037812 */ /* 0x000fe400078ec0ff */
[----:B---3--:R-:W-:Y:S02]  /*4f720*/  LOP3.LUT R25, R24, 0xffff, RZ, 0xc0, !PT ;  /* 0x0000ffff18197812 */ /* 0x008fe400078ec0ff */
[----:B----4-:R-:W-:Y:S02]  /*4f730*/  PRMT R17, R15, 0x4210, R3 ;  /* 0x000042100f117816 */ /* 0x010fe40000000003 */
[----:B0-----:R-:W-:-:S02]  /*4f740*/  PRMT R18, R14, 0x4210, R25 ;  /* 0x000042100e127816 */ /* 0x001fc40000000019 */
[----:B------:R-:W-:Y:S02]  /*4f750*/  LOP3.LUT R26, R8, 0xffff, RZ, 0xc0, !PT ;  /* 0x0000ffff081a7812 */ /* 0x000fe400078ec0ff */
[----:B------:R-:W-:Y:S02]  /*4f760*/  PRMT R16, R11, 0x4210, R2 ;  /* 0x000042100b107816 */ /* 0x000fe40000000002 */
[----:B------:R-:W-:Y:S01]  /*4f770*/  PRMT R19, R5, 0x4210, R26 ;  /* 0x0000421005137816 */ /* 0x000fe2000000001a */
[----:B------:R-:W-:Y:S06]  /*4f780*/  BAR.SYNC.DEFER_BLOCKING 0x0 ;  /* 0x0000000000007b1d */ /* 0x000fec0000010000 */
[----:B--2---:R-:W-:Y:S04]  /*4f790*/  STL.64 [R1+0x1eb8], R12 ;  /* 0x001eb80c01007387 */ /* 0x004fe80000100a00 */
[----:B------:R-:W0:Y:S04]  /*4f7a0*/  LDS.128 R12, [R9] ;  /* 0x00000000090c7984 */ /* 0x000e280000000c00 */
[----:B-1----:R-:W2:Y:S04]  /*4f7b0*/  LDL.LU R21, [R1+0x1ec] ;  /* 0x0001ec0001157983 */ /* 0x002ea80000300800 */
[----:B------:R-:W3:Y:S04]  /*4f7c0*/  LDL.LU R10, [R1+0x1e4] ;  /* 0x0001e400010a7983 */ /* 0x000ee80000300800 */
[----:B------:R-:W4:Y:S04]  /*4f7d0*/  LDL.LU R22, [R1+0x1c0] ;  /* 0x0001c00001167983 */ /* 0x000f280000300800 */
[----:B------:R-:W2:Y:S04]  /*4f7e0*/  LDL.LU R23, [R1+0x1b4] ;  /* 0x0001b40001177983 */ /* 0x000ea80000300800 */
[----:B------:R-:W2:Y:S04]  /*4f7f0*/  LDL.LU R8, [R1+0xb8] ;  /* 0x0000b80001087983 */ /* 0x000ea80000300800 */
[----:B------:R-:W2:Y:S04]  /*4f800*/  LDL.LU R11, [R1+0xb4] ;  /* 0x0000b400010b7983 */ /* 0x000ea80000300800 */
[----:B------:R-:W2:Y:S01]  /*4f810*/  LDL.LU R5, [R1+0xb0] ;  /* 0x0000b00001057983 */ /* 0x000ea20000300800 */
[----:B------:R-:W-:-:S02]  /*4f820*/  LOP3.LUT R27, R7, 0xffff, RZ, 0xc0, !PT ;  /* 0x0000ffff071b7812 */ /* 0x000fc400078ec0ff */
[----:B------:R-:W-:Y:S01]  /*4f830*/  LOP3.LUT R28, R6, 0xffff, RZ, 0xc0, !PT ;  /* 0x0000ffff061c7812 */ /* 0x000fe200078ec0ff */
[----:B------:R-:W-:Y:S06]  /*4f840*/  BAR.SYNC.DEFER_BLOCKING 0x0 ;  /* 0x0000000000007b1d */ /* 0x000fec0000010000 */
[----:B0-----:R0:W-:Y:S04]  /*4f850*/  STL.64 [R1+0xa0], R12 ;  /* 0x0000a00c01007387 */ /* 0x0011e80000100a00 */
[----:B------:R-:W-:Y:S04]  /*4f860*/  STL [R1+0xac], R15 ;  /* 0x0000ac0f01007387 */ /* 0x000fe80000100800 */
[----:B0-----:R-:W2:Y:S04]  /*4f870*/  LDL.LU.64 R12, [R1+0x1eb8] ;  /* 0x001eb800010c7983 */ /* 0x001ea80000300a00 */
[----:B------:R0:W-:Y:S04]  /*4f880*/  STL [R1+0x1e98], R14 ;  /* 0x001e980e01007387 */ /* 0x0001e80000100800 */
[----:B0-----:R-:W4:Y:S04]  /*4f890*/  LDL.LU R14, [R1+0xbc] ;  /* 0x0000bc00010e7983 */ /* 0x001f280000300800 */
[----:B------:R-:W4:Y:S04]  /*4f8a0*/  LDL R15, [R1+0x1e58] ;  /* 0x001e5800010f7983 */ /* 0x000f280000100800 */
[----:B------:R-:W-:Y:S01]  /*4f8b0*/  STSM.16.M88.4 [R0], R16 ;  /* 0x0000001000007844 */ /* 0x000fe20000000200 */
[----:B------:R-:W-:Y:S06]  /*4f8c0*/  BAR.SYNC.DEFER_BLOCKING 0x0 ;  /* 0x0000000000007b1d */ /* 0x000fec0000010000 */
[----:B------:R-:W0:Y:S02]  /*4f8d0*/  LDS.128 R16, [R9] ;  /* 0x0000000009107984 */ /* 0x000e240000000c00 */
[----:B------:R-:W-:Y:S01]  /*4f8e0*/  BAR.SYNC.DEFER_BLOCKING 0x0 ;  /* 0x0000000000007b1d */ /* 0x000fe20000010000 */
[----:B--2---:R-:W-:-:S05]  /*4f8f0*/  LOP3.LUT R24, R13, 0xffff, RZ, 0xc0, !PT ;  /* 0x0000ffff0d187812 */ /* 0x004fca00078ec0ff */
[----:B------:R-:W2:Y:S01]  /*4f900*/  LDL.LU R13, [R1+0xd4] ;  /* 0x0000d400010d7983 */ /* 0x000ea20000300800 */
[----:B------:R-:W-:Y:S02]  /*4f910*/  LOP3.LUT R29, R12, 0xffff, RZ, 0xc0, !PT ;  /* 0x0000ffff0c1d7812 */ /* 0x000fe400078ec0ff */
[----:B------:R-:W-:Y:S01]  /*4f920*/  PRMT R20, R21, 0x4210, R24 ;  /* 0x0000421015147816 */ /* 0x000fe20000000018 */
[----:B------:R-:W2:Y:S01]  /*4f930*/  LDL.LU R7, [R1+0xd0] ;  /* 0x0000d00001077983 */ /* 0x000ea20000300800 */
[----:B---3--:R-:W-:-:S03]  /*4f940*/  PRMT R21, R10, 0x4210, R27 ;  /* 0x000042100a157816 */ /* 0x008fc6000000001b */
[----:B------:R-:W3:Y:S04]  /*4f950*/  LDL.LU R6, [R1+0x20] ;  /* 0x0000200001067983 */ /* 0x000ee80000300800 */
[----:B------:R-:W2:Y:S04]  /*4f960*/  LDL R12, [R1+0xcf8] ;  /* 0x000cf800010c7983 */ /* 0x000ea80000100800 */
[----:B------:R-:W2:Y:S01]  /*4f970*/  LDL.LU R10, [R1+0x10] ;  /* 0x00001000010a7983 */ /* 0x000ea20000300800 */
[----:B----4-:R-:W-:Y:S02]  /*4f980*/  PRMT R22, R22, 0x4210, R28 ;  /* 0x0000421016167816 */ /* 0x010fe4000000001c */
[----:B------:R-:W-:-:S05]  /*4f990*/  PRMT R23, R23, 0x4210, R29 ;  /* 0x0000421017177816 */ /* 0x000fca000000001d */
[----:B------:R-:W-:Y:S01]  /*4f9a0*/  STSM.16.M88.4 [R0], R20 ;  /* 0x0000001400007844 */ /* 0x000fe20000000200 */
[----:B------:R-:W-:Y:S06]  /*4f9b0*/  BAR.SYNC.DEFER_BLOCKING 0x0 ;  /* 0x0000000000007b1d */ /* 0x000fec0000010000 */
[----:B------:R-:W1:Y:S04]  /*4f9c0*/  LDS.128 R20, [R9] ;  /* 0x0000000009147984 */ /* 0x000e680000000c00 */
[----:B0-----:R0:W-:Y:S04]  /*4f9d0*/  STL.64 [R1+0xc0], R16 ;  /* 0x0000c01001007387 */ /* 0x0011e80000100a00 */
[----:B------:R4:W-:Y:S01]  /*4f9e0*/  STL.64 [R1+0xc8], R18 ;  /* 0x0000c81201007387 */ /* 0x0009e20000100a00 */
[----:B0-----:R-:W-:-:S02]  /*4f9f0*/  PRMT R16, R14, 0x5210, R2 ;  /* 0x000052100e107816 */ /* 0x001fc40000000002 */
[----:B------:R-:W-:Y:S02]  /*4fa00*/  PRMT R17, R8, 0x5210, R3 ;  /* 0x0000521008117816 */ /* 0x000fe40000000003 */
[----:B----4-:R-:W-:Y:S02]  /*4fa10*/  PRMT R18, R11, 0x5210, R25 ;  /* 0x000052100b127816 */ /* 0x010fe40000000019 */
[----:B------:R-:W-:Y:S01]  /*4fa20*/  PRMT R19, R5, 0x5210, R26 ;  /* 0x0000521005137816 */ /* 0x000fe2000000001a */
[----:B------:R-:W-:Y:S01]  /*4fa30*/  BAR.SYNC.DEFER_BLOCKING 0x0 ;  /* 0x0000000000007b1d */ /* 0x000fe20000010000 */
[----:B------:R-:W-:-:S05]  /*4fa40*/  IMAD R2, R15, UR4, RZ ;  /* 0x000000040f027c24 */ /* 0x000fca000f8e02ff */
[C---:B------:R-:W-:Y:S02]  /*4fa50*/  IADD3 R5, P1, PT, R2.reuse, UR6, RZ ;  /* 0x0000000602057c10 */ /* 0x040fe4000ff3e0ff */
[----:B------:R-:W0:Y:S01]  /*4fa60*/  LDC R3, c[0x0][0x3b4] ;  /* 0x0000ed00ff037b82 */ /* 0x000e220000000800 */
[----:B------:R2:W-:Y:S01]  /*4fa70*/  STSM.16.M88.4 [R0], R16 ;  /* 0x0000001000007844 */ /* 0x0005e20000000200 */
[----:B------:R-:W-:Y:S01]  /*4fa80*/  LEA.HI.X.SX32 R8, R2, UR7, 0x1, P1 ;  /* 0x0000000702087c11 */ /* 0x000fe200088f0eff */
[----:B------:R-:W4:Y:S02]  /*4fa90*/  LDCU.64 UR6, c[0x0][0x398] ;  /* 0x00007300ff0677ac */ /* 0x000f240008000a00 */
[----:B------:R-:W-:Y:S04]  /*4faa0*/  STL [R1+0x1c], R5 ;  /* 0x00001c0501007387 */ /* 0x000fe80000100800 */
[----:B-1----:R-:W-:Y:S04]  /*4fab0*/  STL.64 [R1+0xb0], R20 ;  /* 0x0000b01401007387 */ /* 0x002fe80000100a00 */
[----:B------:R1:W-:Y:S04]  /*4fac0*/  STL.64 [R1+0xb8], R22 ;  /* 0x0000b81601007387 */ /* 0x0003e80000100a00 */
[----:B------:R-:W-:Y:S01]  /*4fad0*/  STL [R1+0x24], R8 ;  /* 0x0000240801007387 */ /* 0x000fe20000100800 */
[----:B------:R-:W-:Y:S01]  /*4fae0*/  BAR.SYNC.DEFER_BLOCKING 0x0 ;  /* 0x0000000000007b1d */ /* 0x000fe20000010000 */
[----:B--2---:R-:W-:Y:S01]  /*4faf0*/  PRMT R19, R10, 0x5210, R29 ;  /* 0x000052100a137816 */ /* 0x004fe2000000001d */
[----:B------:R-:W-:-:S04]  /*4fb00*/  IMAD R25, R12, UR5, RZ ;  /* 0x000000050c197c24 */ /* 0x000fc8000f8e02ff */
[----:B------:R-:W2:Y:S01]  /*4fb10*/  LDS.128 R8, [R9] ;  /* 0x0000000009087984 */ /* 0x000ea20000000c00 */
[----:B------:R-:W-:Y:S01]  /*4fb20*/  PRMT R17, R7, 0x5210, R27 ;  /* 0x0000521007117816 */ /* 0x000fe2000000001b */
[----:B-1----:R-:W1:Y:S01]  /*4fb30*/  LDC R22, c[0x0][0x3b4] ;  /* 0x0000ed00ff167b82 */ /* 0x002e620000000800 */
[----:B---3--:R-:W-:Y:S01]  /*4fb40*/  PRMT R18, R6, 0x5210, R28 ;  /* 0x0000521006127816 */ /* 0x008fe2000000001c */
[----:B------:R-:W3:Y:S06]  /*4fb50*/  LDL R27, [R1+0x24] ;  /* 0x00002400011b7983 */ /* 0x000eec0000100800 */
[----:B------:R-:W-:Y:S01]  /*4fb60*/  BAR.SYNC.DEFER_BLOCKING 0x0 ;  /* 0x0000000000007b1d */ /* 0x000fe20000010000 */
[----:B------:R-:W-:-:S02]  /*4fb70*/  IADD3 R20, P2, PT, R25, R5, RZ ;  /* 0x0000000519147210 */ /* 0x000fc40007f5e0ff */
[----:B------:R-:W-:Y:S02]  /*4fb80*/  PRMT R16, R13, 0x5210, R24 ;  /* 0x000052100d107816 */ /* 0x000fe40000000018 */
[----:B------:R-:W-:-:S03]  /*4fb90*/  ISETP.GE.AND P1, PT, R15, UR12, PT ;  /* 0x0000000c0f007c0c */ /* 0x000fc6000bf26270 */
[----:B------:R-:W0:Y:S01]  /*4fba0*/  LDC R23, c[0x0][0x3b4] ;  /* 0x0000ed00ff177b82 */ /* 0x000e220000000800 */
[----:B------:R-:W0:Y:S01]  /*4fbb0*/  LDCU.64 UR4, c[0x0][0x398] ;  /* 0x00007300ff0477ac */ /* 0x000e220008000a00 */
[----:B------:R-:W4:Y:S04]  /*4fbc0*/  LDL R5, [R1+0x1e5c] ;  /* 0x001e5c0001057983 */ /* 0x000f280000100800 */
[----:B--2---:R2:W-:Y:S04]  /*4fbd0*/  STL.64 [R1+0xd0], R8 ;  /* 0x0000d00801007387 */ /* 0x0045e80000100a00 */
[----:B------:R1:W-:Y:S04]  /*4fbe0*/  STL.64 [R1+0xd8], R10 ;  /* 0x0000d80a01007387 */ /* 0x0003e80000100a00 */
[----:B--2---:R-:W2:Y:S04]  /*4fbf0*/  LDL.LU R8, [R1+0x1eb0] ;  /* 0x001eb00001087983 */ /* 0x004ea80000300800 */
[----:B------:R-:W4:Y:S04]  /*4fc00*/  LDL R26, [R1+0x1e60] ;  /* 0x001e6000011a7983 */ /* 0x000f280000100800 */
[----:B------:R-:W4:Y:S04]  /*4fc10*/  LDL R6, [R1+0x1e64] ;  /* 0x001e640001067983 */ /* 0x000f280000100800 */
[----:B-1----:R-:W4:Y:S04]  /*4fc20*/  LDL R10, [R1+0x1e68] ;  /* 0x001e6800010a7983 */ /* 0x002f280000100800 */
[----:B------:R-:W4:Y:S04]  /*4fc30*/  LDL R13, [R1+0x1e74] ;  /* 0x001e7400010d7983 */ /* 0x000f280000100800 */
[----:B------:R-:W4:Y:S04]  /*4fc40*/  LDL R29, [R1+0x1e70] ;  /* 0x001e7000011d7983 */ /* 0x000f280000100800 */
[----:B------:R1:W-:Y:S01]  /*4fc50*/  STSM.16.M88.4 [R0], R16 ;  /* 0x0000001000007844 */ /* 0x0003e20000000200 */
[----:B------:R-:W-:Y:S01]  /*4fc60*/  BAR.SYNC.DEFER_BLOCKING 0x0 ;  /* 0x0000000000007b1d */ /* 0x000fe20000010000 */
[----:B------:R-:W-:-:S02]  /*4fc70*/  ISETP.LT.AND P1, PT, R12, UR25, !P1 ;  /* 0x000000190c007c0c */ /* 0x000fc4000cf21270 */
[----:B------:R-:W-:Y:S01]  /*4fc80*/  SHF.R.S32.HI R24, RZ, 0x1f, R25 ;  /* 0x0000001fff187819 */ /* 0x000fe20000011419 */
[----:B0-----:R-:W-:-:S04]  /*4fc90*/  IMAD R3, R3, 0x40, R2 ;  /* 0x0000004003037824 */ /* 0x001fc800078e0202 */
[----:B------:R-:W-:Y:S01]  /*4fca0*/  IMAD R2, R22, 0x40, R3 ;  /* 0x0000004016027824 */ /* 0x000fe200078e0203 */
[----:B------:R-:W4:Y:S01]  /*4fcb0*/  LDL R9, [R1+0x1e6c] ;  /* 0x001e6c0001097983 */ /* 0x000f220000100800 */
[----:B------:R-:W0:Y:S03]  /*4fcc0*/  LDC R22, c[0x0][0x3b4] ;  /* 0x0000ed00ff167b82 */ /* 0x000e260000000800 */
[----:B------:R-:W-:Y:S01]  /*4fcd0*/  IADD3 R7, P5, PT, R2, UR10, RZ ;  /* 0x0000000a02077c10 */ /* 0x000fe2000ffbe0ff */
[----:B-1----:R-:W-:-:S03]  /*4fce0*/  IMAD R18, R23, 0x40, R2 ;  /* 0x0000004017127824 */ /* 0x002fc600078e0202 */
[----:B------:R-:W-:Y:S01]  /*4fcf0*/  LEA.HI.X.SX32 R28, R2, UR11, 0x1, P5 ;  /* 0x0000000b021c7c11 */ /* 0x000fe2000a8f0eff */
[----:B------:R-:W1:Y:S01]  /*4fd00*/  LDCU.64 UR10, c[0x0][0x398] ;  /* 0x00007300ff0a77ac */ /* 0x000e620008000a00 */
[----:B------:R-:W-:Y:S01]  /*4fd10*/  IADD3 R2, P5, PT, R25, R7, RZ ;  /* 0x0000000719027210 */ /* 0x000fe20007fbe0ff */
[----:B------:R-:W0:Y:S01]  /*4fd20*/  LDC R23, c[0x0][0x3b4] ;  /* 0x0000ed00ff177b82 */ /* 0x000e220000000800 */
[----:B------:R-:W-:Y:S01]  /*4fd30*/  STL [R1+0x10], R7 ;  /* 0x0000100701007387 */ /* 0x000fe20000100800 */
[----:B---3--:R-:W-:Y:S01]  /*4fd40*/  IMAD.X R21, R24, 0x1, R27, P2 ;  /* 0x0000000118157824 */ /* 0x008fe200010e061b */
[----:B------:R-:W-:Y:S01]  /*4fd50*/  ISETP.GE.AND P2, PT, R12, UR13, PT ;  /* 0x0000000d0c007c0c */ /* 0x000fe2000bf46270 */
[----:B------:R-:W3:Y:S01]  /*4fd60*/  LDCU.64 UR12, c[0x0][0x390] ;  /* 0x00007200ff0c77ac */ /* 0x000ee20008000a00 */
[----:B--2---:R-:W-:-:S05]  /*4fd70*/  PRMT R0, R8, 0x7770, RZ ;  /* 0x0000777008007816 */ /* 0x004fca00000000ff */
[----:B------:R2:W-:Y:S01]  /*4fd80*/  @P1 STG.E.U8 desc[UR42][R20.64], R0 ;  /* 0x0000000014001986 */ /* 0x0005e2000c10112a */
[----:B----4-:R-:W-:Y:S01]  /*4fd90*/  ISETP.LT.AND P1, PT, R5, UR14, !P2 ;  /* 0x0000000e05007c0c */ /* 0x010fe2000d721270 */
[----:B------:R-:W4:Y:S01]  /*4fda0*/  LDCU.64 UR14, c[0x0][0x390] ;  /* 0x00007200ff0e77ac */ /* 0x000f220008000a00 */
[----:B--2---:R-:W2:Y:S01]  /*4fdb0*/  LDC R21, c[0x0][0x3b4] ;  /* 0x0000ed00ff157b82 */ /* 0x004ea20000000800 */
[----:B------:R-:W-:-:S04]  /*4fdc0*/  IADD3 R0, P4, PT, R3, UR8, RZ ;  /* 0x0000000803007c10 */ /* 0x000fc8000ff9e0ff */
[----:B------:R-:W-:Y:S01]  /*4fdd0*/  LEA.HI.X.SX32 R14, R3, UR9, 0x1, P4 ;  /* 0x00000009030e7c11 */ /* 0x000fe2000a0f0eff */
[----:B------:R-:W0:Y:S01]  /*4fde0*/  LDCU.64 UR8, c[0x0][0x398] ;  /* 0x00007300ff0877ac */ /* 0x000e220008000a00 */
[----:B------:R-:W-:Y:S02]  /*4fdf0*/  IADD3 R16, P6, PT, R25, R0, RZ ;  /* 0x0000000019107210 */ /* 0x000fe40007fde0ff */
[----:B------:R-:W-:Y:S02]  /*4fe00*/  ISETP.LT.AND P4, PT, R26, UR4, !P2 ;  /* 0x000000041a007c0c */ /* 0x000fe4000d781270 */
[----:B------:R-:W-:Y:S01]  /*4fe10*/  PRMT R20, R8, 0x7771, RZ ;  /* 0x0000777108147816 */ /* 0x000fe200000000ff */
[----:B------:R-:W-:Y:S01]  /*4fe20*/  IMAD.X R17, R24, 0x1, R14, P6 ;  /* 0x0000000118117824 */ /* 0x000fe200030e060e */
[----:B------:R-:W-:Y:S01]  /*4fe30*/  PRMT R19, R8, 0x7772, RZ ;  /* 0x0000777208137816 */ /* 0x000fe200000000ff */
[----:B------:R-:W-:Y:S01]  /*4fe40*/  IMAD.X R3, R24, 0x1, R28, P5 ;  /* 0x0000000118037824 */ /* 0x000fe200028e061c */
[----:B---3--:R-:W-:Y:S01]  /*4fe50*/  IADD3 R11, P5, PT, R18, UR12, RZ ;  /* 0x0000000c120b7c10 */ /* 0x008fe2000ffbe0ff */
[----:B------:R-:W3:Y:S01]  /*4fe60*/  LDCU UR4, c[0x0][0x3b8] ;  /* 0x00007700ff0477ac */ /* 0x000ee20008000800 */
[----:B------:R0:W-:Y:S01]  /*4fe70*/  @P1 STG.E.U8 desc[UR42][R16.64], R20 ;  /* 0x0000001410001986 */ /* 0x0001e2000c10112a */
[----:B------:R-:W-:-:S02]  /*4fe80*/  ISETP.LT.AND P1, PT, R6, UR6, !P2 ;  /* 0x0000000606007c0c */ /* 0x000fc4000d721270 */
[----:B------:R-:W-:Y:S01]  /*4fe90*/  LEA.HI.X.SX32 R5, R18, UR13, 0x1, P5 ;  /* 0x0000000d12057c11 */ /* 0x000fe2000a8f0eff */
[----:B------:R-:W0:Y:S01]  /*4fea0*/  LDCU.64 UR12, c[0x0][0x398] ;  /* 0x00007300ff0c77ac */ /* 0x000e220008000a00 */
[----:B------:R0:W-:Y:S01]  /*4feb0*/  @P4 STG.E.U8 desc[UR42][R2.64], R19 ;  /* 0x0000001302004986 */ /* 0x0001e2000c10112a */
[----:B--2---:R-:W-:Y:S01]  /*4fec0*/  IMAD R18, R21, 0x40, R18 ;  /* 0x0000004015127824 */ /* 0x004fe200078e0212 */
[----:B------:R-:W2:Y:S01]  /*4fed0*/  LDCU UR6, c[0x0][0x39c] ;  /* 0x00007380ff0677ac */ /* 0x000ea20008000800 */
[----:B------:R-:W2:Y:S01]  /*4fee0*/  LDC R21, c[0x0][0x3b4] ;  /* 0x0000ed00ff157b82 */ /* 0x000ea20000000800 */
[----:B0-----:R-:W-:-:S05]  /*4fef0*/  IADD3 R16, P4, PT, R25, R11, RZ ;  /* 0x0000000b19107210 */ /* 0x001fca0007f9e0ff */
[----:B------:R-:W-:Y:S01]  /*4ff00*/  IMAD.X R17, R24, 0x1, R5, P4 ;  /* 0x0000000118117824 */ /* 0x000fe200020e0605 */
[----:B------:R-:W-:Y:S02]  /*4ff10*/  PRMT R3, R8, 0x7773, RZ ;  /* 0x0000777308037816 */ /* 0x000fe400000000ff */
[----:B----4-:R-:W-:Y:S02]  /*4ff20*/  IADD3 R2, P5, PT, R18, UR14, RZ ;  /* 0x0000000e12027c10 */ /* 0x010fe4000ffbe0ff */
[----:B------:R-:W-:Y:S01]  /*4ff30*/  ISETP.LT.AND P4, PT, R10, UR8, !P2 ;  /* 0x000000080a007c0c */ /* 0x000fe2000d781270 */
[----:B------:R0:W-:Y:S01]  /*4ff40*/  @P1 STG.E.U8 desc[UR42][R16.64], R3 ;  /* 0x0000000310001986 */ /* 0x0001e2000c10112a */
[----:B------:R-:W-:Y:S01]  /*4ff50*/  IMAD R8, R22, 0x40, R18 ;  /* 0x0000004016087824 */ /* 0x000fe200078e0212 */
[----:B------:R-:W4:Y:S01]  /*4ff60*/  LDCU UR8, c[0x0][0x398] ;  /* 0x00007300ff0877ac */ /* 0x000f220008000800 */
[----:B0-----:R-:W-:Y:S02]  /*4ff70*/  LEA.HI.X.SX32 R3, R18, UR15, 0x1, P5 ;  /* 0x0000000f12037c11 */ /* 0x001fe4000a8f0eff */
[----:B------:R-:W-:Y:S01]  /*4ff80*/  IADD3 R16, P1, PT, R25, R2, RZ ;  /* 0x0000000219107210 */ /* 0x000fe20007f3e0ff */
[----:B------:R-:W-:Y:S01]  /*4ff90*/  VIADD R22, R12, 0x2 ;  /* 0x000000020c167836 */ /* 0x000fe20000000000 */
[----:B------:R-:W-:Y:S01]  /*4ffa0*/  PRMT R18, R4, 0x7770, RZ ;  /* 0x0000777004127816 */ /* 0x000fe200000000ff */
[----:B------:R-:W-:Y:S01]  /*4ffb0*/  STL [R1+0x20], R14 ;  /* 0x0000200e01007387 */ /* 0x000fe20000100800 */
[----:B------:R-:W0:Y:S01]  /*4ffc0*/  LDCU.64 UR14, c[0x0][0x398] ;  /* 0x00007300ff0e77ac */ /* 0x000e220008000a00 */
[----:B------:R-:W-:Y:S01]  /*4ffd0*/  IMAD.X R17, R24, 0x1, R3, P1 ;  /* 0x0000000118117824 */ /* 0x000fe200008e0603 */
[----:B------:R-:W-:-:S02]  /*4ffe0*/  IADD3 R19, P5, PT, R8, UR16, RZ ;  /* 0x0000001008137c10 */ /* 0x000fc4000ffbe0ff */
[----:B-1----:R-:W-:Y:S01]  /*4fff0*/  ISETP.LT.AND P1, PT, R13, UR10, !P2 ;  /* 0x0000000a0d007c0c */ /* 0x002fe2000d721270 */
[----:B------:R-:W-:Y:S01]  /*50000*/  STL [R1+0x18], R11 ;  /* 0x0000180b01007387 */ /* 0x000fe20000100800 */
[----:B------:R-:W1:Y:S03]  /*50010*/  LDCU UR10, c[0x0][0x398] ;  /* 0x00007300ff0a77ac */ /* 0x000e660008000800 */
[----:B------:R0:W-:Y:S01]  /*50020*/  @P4 STG.E.U8 desc[UR42][R16.64], R18 ;  /* 0x0000001210004986 */ /* 0x0001e2000c10112a */
[----:B------:R-:W-:Y:S02]  /*50030*/  IADD3 R20, P4, PT, R25, R19, RZ ;  /* 0x0000001319147210 */ /* 0x000fe40007f9e0ff */
[----:B0-----:R-:W-:Y:S01]  /*50040*/  LEA.HI.X.SX32 R17, R8, UR17, 0x1, P5 ;  /* 0x0000001108117c11 */ /* 0x001fe2000a8f0eff */
[----:B--2---:R-:W-:Y:S01]  /*50050*/  IMAD R8, R21, 0x40, R8 ;  /* 0x0000004015087824 */ /* 0x004fe200078e0208 */
[----:B------:R-:W-:Y:S01]  /*50060*/  PRMT R16, R4, 0x7771, RZ ;  /* 0x0000777104107816 */ /* 0x000fe200000000ff */
[----:B------:R-:W-:Y:S01]  /*50070*/  STL [R1+0x14], R5 ;  /* 0x0000140501007387 */ /* 0x000fe20000100800 */
[----:B------:R-:W0:Y:S01]  /*50080*/  LDCU.64 UR16, c[0x0][0x398] ;  /* 0x00007300ff1077ac */ /* 0x000e220008000a00 */
[----:B------:R-:W-:Y:S01]  /*50090*/  IMAD.X R21, R24, 0x1, R17, P4 ;  /* 0x0000000118157824 */ /* 0x000fe200020e0611 */
[----:B------:R-:W-:Y:S01]  /*500a0*/  IADD3 R18, P5, PT, R8, UR18, RZ ;  /* 0x0000001208127c10 */ /* 0x000fe2000ffbe0ff */
[----:B------:R-:W2:Y:S01]  /*500b0*/  LDL.LU R12, [R1+0x1eac] ;  /* 0x001eac00010c7983 */ /* 0x000ea20000300800 */
[----:B------:R-:W-:Y:S01]  /*500c0*/  ISETP.LT.AND P4, PT, R29, UR12, !P2 ;  /* 0x0000000c1d007c0c */ /* 0x000fe2000d781270 */
[----:B------:R-:W0:Y:S02]  /*500d0*/  LDCU UR12, c[0x0][0x398] ;  /* 0x00007300ff0c77ac */ /* 0x000e240008000800 */
[----:B------:R1:W-:Y:S01]  /*500e0*/  @P1 STG.E.U8 desc[UR42][R20.64], R16 ;  /* 0x0000001014001986 */ /* 0x0003e2000c10112a */
[----:B------:R-:W-:Y:S01]  /*500f0*/  ISETP.GE.AND P1, PT, R22, UR6, PT ;  /* 0x0000000616007c0c */ /* 0x000fe2000bf26270 */
[----:B------:R-:W-:Y:S01]  /*50100*/  IMAD R22, R23, 0x40, R8 ;  /* 0x0000004017167824 */ /* 0x000fe200078e0208 */
[----:B------:R-:W-:Y:S01]  /*50110*/  PRMT R23, R4, 0x7772, RZ ;  /* 0x0000777204177816 */ /* 0x000fe200000000ff */
[----:B------:R-:W0:Y:S01]  /*50120*/  LDCU UR6, c[0x0][0x39c] ;  /* 0x00007380ff0677ac */ /* 0x000e220008000800 */
[----:B-1----:R-:W-:Y:S01]  /*50130*/  LEA.HI.X.SX32 R16, R8, UR19, 0x1, P5 ;  /* 0x0000001308107c11 */ /* 0x002fe2000a8f0eff */
[----:B------:R-:W1:Y:S01]  /*50140*/  LDCU.64 UR18, c[0x0][0x398] ;  /* 0x00007300ff1277ac */ /* 0x000e620008000a00 */
[----:B------:R-:W-:-:S05]  /*50150*/  IADD3 R20, P5, PT, R25, R18, RZ ;  /* 0x0000001219147210 */ /* 0x000fca0007fbe0ff */
[----:B------:R-:W-:Y:S01]  /*50160*/  IMAD.X R21, R24, 0x1, R16, P5 ;  /* 0x0000000118157824 */ /* 0x000fe200028e0610 */
[----:B------:R-:W-:-:S04]  /*50170*/  IADD3 R8, P5, PT, R22, UR22, RZ ;  /* 0x0000001616087c10 */ /* 0x000fc8000ffbe0ff */
[----:B------:R0:W-:Y:S01]  /*50180*/  @P4 STG.E.U8 desc[UR42][R20.64], R23 ;  /* 0x0000001714004986 */ /* 0x0001e2000c10112a */
[----:B------:R-:W-:Y:S01]  /*50190*/  LEA.HI.X.SX32 R22, R22, UR23, 0x1, P5 ;  /* 0x0000001716167c11 */ /* 0x000fe2000a8f0eff */
[----:B------:R-:W1:Y:S01]  /*501a0*/  LDCU.64 UR22, c[0x0][0x398] ;  /* 0x00007300ff1677ac */ /* 0x000e620008000a00 */
[C---:B0-----:R-:W-:Y:S01]  /*501b0*/  IADD3 R20, P5, PT, R25.reuse, R8, RZ ;  /* 0x0000000819147210 */ /* 0x041fe20007fbe0ff */
[----:B---3--:R-:W-:Y:S01]  /*501c0*/  VIADD R23, R25, UR4 ;  /* 0x0000000419177c36 */ /* 0x008fe20008000000 */
[----:B------:R-:W-:Y:S01]  /*501d0*/  ISETP.LT.AND P2, PT, R9, UR14, !P2 ;  /* 0x0000000e09007c0c */ /* 0x000fe2000d741270 */
[----:B------:R-:W3:Y:S01]  /*501e0*/  LDL R25, [R1+0x1c] ;  /* 0x00001c0001197983 */ /* 0x000ee20000100800 */
[----:B------:R-:W-:Y:S01]  /*501f0*/  ISETP.LT.AND P4, PT, R15, UR16, !P3 ;  /* 0x000000100f007c0c */ /* 0x000fe2000df81270 */
[----:B------:R-:W-:Y:S01]  /*50200*/  IMAD.X R21, R24, 0x1, R22, P5 ;  /* 0x0000000118157824 */ /* 0x000fe200028e0616 */
[----:B------:R-:W-:Y:S01]  /*50210*/  PRMT R4, R4, 0x7773, RZ ;  /* 0x0000777304047816 */ /* 0x000fe200000000ff */
[----:B------:R-:W0:Y:S01]  /*50220*/  LDCU UR4, c[0x0][0x3b8] ;  /* 0x00007700ff0477ac */ /* 0x000e220008000800 */
[----:B------:R-:W-:Y:S01]  /*50230*/  SHF.R.S32.HI R29, RZ, 0x1f, R23 ;  /* 0x0000001fff1d7819 */ /* 0x000fe20000011417 */
[----:B------:R-:W0:Y:S01]  /*50240*/  LDCU UR14, c[0x0][0x398] ;  /* 0x00007300ff0e77ac */ /* 0x000e220008000800 */
[----:B------:R-:W0:Y:S01]  /*50250*/  LDCU UR16, c[0x0][0x398] ;  /* 0x00007300ff1077ac */ /* 0x000e220008000800 */
[----:B---3--:R-:W-:-:S02]  /*50260*/  IADD3 R24, P6, PT, R23, R25, RZ ;  /* 0x0000001917187210 */ /* 0x008fc40007fde0ff */
[----:B------:R-:W3:Y:S04]  /*50270*/  LDL R25, [R1+0x1e5c] ;  /* 0x001e5c0001197983 */ /* 0x000ee80000100800 */
[----:B------:R2:W-:Y:S01]  /*50280*/  @P2 STG.E.U8 desc[UR42][R20.64], R4 ;  /* 0x0000000414002986 */ /* 0x0005e2000c10112a */
[----:B-1----:R-:W-:Y:S01]  /*50290*/  ISETP.LT.AND P2, PT, R26, UR18, !P3 ;  /* 0x000000121a007c0c */ /* 0x002fe2000df41270 */
[----:B------:R-:W1:Y:S01]  /*502a0*/  LDCU UR18, c[0x0][0x398] ;  /* 0x00007300ff1277ac */ /* 0x000e620008000800 */
[C---:B--2---:R-:W-:Y:S02]  /*502b0*/  PRMT R4, R12.reuse, 0x7770, RZ ;  /* 0x000077700c047816 */ /* 0x044fe400000000ff */
[----:B------:R-:W-:Y:S02]  /*502c0*/  PRMT R26, R12, 0x7771, RZ ;  /* 0x000077710c1a7816 */ /* 0x000fe400000000ff */
[----:B---3--:R-:W-:Y:S01]  /*502d0*/  ISETP.LT.AND P5, PT, R25, UR20, !P3 ;  /* 0x0000001419007c0c */ /* 0x008fe2000dfa1270 */
[----:B------:R-:W-:Y:S01]  /*502e0*/  IMAD.X R25, R29, 0x1, R27, P6 ;  /* 0x000000011d197824 */ /* 0x000fe200030e061b */
[----:B------:R-:W-:-:S04]  /*502f0*/  IADD3 R20, P6, PT, R23, R0, RZ ;  /* 0x0000000017147210 */ /* 0x000fc80007fde0ff */
[----:B------:R2:W-:Y:S01]  /*50300*/  @P4 STG.E.U8 desc[UR42][R24.64], R4 ;  /* 0x0000000418004986 */ /* 0x0005e2000c10112a */
[----:B------:R-:W-:Y:S01]  /*50310*/  IMAD.X R21, R29, 0x1, R14, P6 ;  /* 0x000000011d157824 */ /* 0x000fe200030e060e */
[----:B--2---:R-:W-:Y:S02]  /*50320*/  IADD3 R24, P4, PT, R23, R7, RZ ;  /* 0x0000000717187210 */ /* 0x004fe40007f9e0ff */
[----:B------:R-:W-:-:S03]  /*50330*/  PRMT R4, R12, 0x7772, RZ ;  /* 0x000077720c047816 */ /* 0x000fc600000000ff */
[----:B------:R-:W-:Y:S01]  /*50340*/  IMAD.X R25, R29, 0x1, R28, P4 ;  /* 0x000000011d197824 */ /* 0x000fe200020e061c */
[----:B------:R-:W-:Y:S04]  /*50350*/  @P5 STG.E.U8 desc[UR42][R20.64], R26 ;  /* 0x0000001a14005986 */ /* 0x000fe8000c10112a */
[----:B------:R2:W-:Y:S04]  /*50360*/  @P2 STG.E.U8 desc[UR42][R24.64], R4 ;  /* 0x0000000418002986 */ /* 0x0005e8000c10112a */
[----:B--2---:R-:W2:Y:S04]  /*50370*/  LDL R24, [R1] ;  /* 0x0000000001187983 */ /* 0x004ea80000100800 */
[----:B------:R-:W3:Y:S01]  /*50380*/  LDL R25, [R1+0xcf8] ;  /* 0x000cf80001197983 */ /* 0x000ee20000100800 */
[----:B------:R-:W-:-:S02]  /*50390*/  ISETP.LT.AND P5, PT, R6, UR22, !P3 ;  /* 0x0000001606007c0c */ /* 0x000fc4000dfa1270 */
[C---:B------:R-:W-:Y:S02]  /*503a0*/  IADD3 R20, P6, PT, R23.reuse, R11, RZ ;  /* 0x0000000b17147210 */ /* 0x040fe40007fde0ff */
[----:B------:R-:W-:Y:S02]  /*503b0*/  IADD3 R26, P2, PT, R23, R2, RZ ;  /* 0x00000002171a7210 */ /* 0x000fe40007f5e0ff */
[----:B------:R-:W-:Y:S01]  /*503c0*/  PRMT R12, R12, 0x7773, RZ ;  /* 0x000077730c0c7816 */ /* 0x000fe200000000ff */
[C---:B------:R-:W-:Y:S02]  /*503d0*/  IMAD.X R21, R29.reuse, 0x1, R5, P6 ;  /* 0x000000011d157824 */ /* 0x040fe400030e0605 */
[----:B------:R-:W-:-:S04]  /*503e0*/  IMAD.X R27, R29, 0x1, R3, P2 ;  /* 0x000000011d1b7824 */ /* 0x000fc800010e0603 */
[----:B------:R0:W-:Y:S01]  /*503f0*/  @P5 STG.E.U8 desc[UR42][R20.64], R12 ;  /* 0x0000000c14005986 */ /* 0x0001e2000c10112a */
[----:B--2---:R-:W-:-:S03]  /*50400*/  PRMT R4, R24, 0x7770, RZ ;  /* 0x0000777018047816 */ /* 0x004fc600000000ff */
[----:B0-----:R-:W2:Y:S01]  /*50410*/  LDL R21, [R1+0x1e70] ;  /* 0x001e700001157983 */ /* 0x001ea20000100800 */
[----:B------:R-:W-:Y:S01]  /*50420*/  IADD3 R24, P2, PT, R23, R19, RZ ;  /* 0x0000001317187210 */ /* 0x000fe20007f5e0ff */
[----:B---3--:R-:W-:-:S04]  /*50430*/  VIADD R12, R25, 0x3 ;  /* 0x00000003190c7836 */ /* 0x008fc80000000000 */
[----:B------:R-:W-:Y:S01]  /*50440*/  IMAD.X R25, R29, 0x1, R17, P2 ;  /* 0x000000011d197824 */ /* 0x000fe200010e0611 */
[----:B------:R-:W-:Y:S01]  /*50450*/  ISETP.GE.AND P2, PT, R12, UR6, PT ;  /* 0x000000060c007c0c */ /* 0x000fe2000bf46270 */
[----:B------:R-:W0:Y:S01]  /*50460*/  LDCU UR6, c[0x0][0x398] ;  /* 0x00007300ff0677ac */ /* 0x000e220008000800 */
[----:B------:R-:W3:Y:S01]  /*50470*/  LDL R12, [R1] ;  /* 0x00000000010c7983 */ /* 0x000ee20000100800 */
[----:B------:R-:W-:Y:S02]  /*50480*/  ISETP.LT.AND P4, PT, R10, UR24, !P3 ;  /* 0x000000180a007c0c */ /* 0x000fe4000df81270 */
[----:B----4-:R-:W-:Y:S01]  /*50490*/  ISETP.LT.AND P5, PT, R13, UR8, !P3 ;  /* 0x000000080d007c0c */ /* 0x010fe2000dfa1270 */
[----:B------:R-:W4:Y:S10]  /*504a0*/  LDCU UR8, c[0x0][0x398] ;  /* 0x00007300ff0877ac */ /* 0x000f340008000800 */
[----:B------:R3:W-:Y:S02]  /*504b0*/  @P4 STG.E.U8 desc[UR42][R26.64], R4 ;  /* 0x000000041a004986 */ /* 0x0007e4000c10112a */
[----:B---3--:R-:W-:-:S02]  /*504c0*/  PRMT R4, R12, 0x7771, RZ ;  /* 0x000077710c047816 */ /* 0x008fc400000000ff */
[----:B------:R-:W3:Y:S04]  /*504d0*/  LDL R26, [R1+0x24] ;  /* 0x00002400011a7983 */ /* 0x000ee80000100800 */
[----:B------:R0:W-:Y:S01]  /*504e0*/  @P5 STG.E.U8 desc[UR42][R24.64], R4 ;  /* 0x0000000418005986 */ /* 0x0001e2000c10112a */
[----:B--2---:R-:W-:Y:S01]  /*504f0*/  ISETP.LT.AND P6, PT, R21, UR10, !P3 ;  /* 0x0000000a15007c0c */ /* 0x004fe2000dfc1270 */
[----:B------:R-:W2:Y:S02]  /*50500*/  LDCU UR10, c[0x0][0x398] ;  /* 0x00007300ff0a77ac */ /* 0x000ea40008000800 */
[----:B------:R-:W4:Y:S04]  /*50510*/  LDL R27, [R1+0x1e60] ;  /* 0x001e6000011b7983 */ /* 0x000f280000100800 */
[----:B0-----:R-:W2:Y:S01]  /*50520*/  LDL R25, [R1+0x1c] ;  /* 0x00001c0001197983 */ /* 0x001ea20000100800 */
[----:B------:R-:W-:-:S02]  /*50530*/  IADD3 R20, P4, PT, R23, R18, RZ ;  /* 0x0000001217147210 */ /* 0x000fc40007f9e0ff */
[----:B------:R-:W-:-:S03]  /*50540*/  PRMT R12, R12, 0x7772, RZ ;  /* 0x000077720c0c7816 */ /* 0x000fc600000000ff */
[----:B------:R-:W-:Y:S01]  /*50550*/  IMAD.X R21, R29, 0x1, R16, P4 ;  /* 0x000000011d157824 */ /* 0x000fe200020e0610 */
[----:B------:R-:W-:Y:S01]  /*50560*/  ISETP.LT.AND P3, PT, R9, UR12, !P3 ;  /* 0x0000000c09007c0c */ /* 0x000fe2000df61270 */
[----:B------:R-:W-:Y:S01]  /*50570*/  VIADD R4, R23, UR4 ;  /* 0x0000000417047c36 */ /* 0x000fe20008000000 */
[----:B------:R-:W3:Y:S01]  /*50580*/  LDL.LU R9, [R1+0x1ea8] ;  /* 0x001ea80001097983 */ /* 0x000ee20000300800 */
[----:B------:R-:W-:Y:S01]  /*50590*/  ISETP.LT.AND P5, PT, R15, UR14, !P1 ;  /* 0x0000000e0f007c0c */ /* 0x000fe2000cfa1270 */
[----:B------:R-:W0:Y:S02]  /*505a0*/  LDCU UR4, c[0x0][0x398] ;  /* 0x00007300ff0477ac */ /* 0x000e240008000800 */
[----:B------:R1:W-:Y:S01]  /*505b0*/  @P6 STG.E.U8 desc[UR42][R20.64], R12 ;  /* 0x0000000c14006986 */ /* 0x0003e2000c10112a */
[----:B------:R-:W0:Y:S01]  /*505c0*/  LDCU UR12, c[0x0][0x398] ;  /* 0x00007300ff0c77ac */ /* 0x000e220008000800 */
[----:B------:R-:W0:Y:S01]  /*505d0*/  LDCU UR14, c[0x0][0x398] ;  /* 0x00007300ff0e77ac */ /* 0x000e220008000800 */
[----:B-1----:R-:W-:-:S02]  /*505e0*/  IADD3 R20, P4, PT, R23, R8, RZ ;  /* 0x0000000817147210 */ /* 0x002fc40007f9e0ff */
[----:B------:R-:W3:Y:S01]  /*505f0*/  LDL.LU R23, [R1] ;  /* 0x0000000001177983 */ /* 0x000ee20000300800 */
[----:B--2---:R-:W-:-:S03]  /*50600*/  IADD3 R24, P6, PT, R4, R25, RZ ;  /* 0x0000001904187210 */ /* 0x004fc60007fde0ff */
[----:B------:R-:W2:Y:S01]  /*50610*/  LDL R25, [R1+0x1e5c] ;  /* 0x001e5c0001197983 */ /* 0x000ea20000100800 */
[----:B------:R-:W-:Y:S01]  /*50620*/  IMAD.X R21, R29, 0x1, R22, P4 ;  /* 0x000000011d157824 */ /* 0x000fe200020e0616 */
[----:B------:R-:W-:Y:S02]  /*50630*/  SHF.R.S32.HI R12, RZ, 0x1f, R4 ;  /* 0x0000001fff0c7819 */ /* 0x000fe40000011404 */
[----:B------:R-:W4:Y:S01]  /*50640*/  LDL.LU R29, [R1+0xcf8] ;  /* 0x000cf800011d7983 */ /* 0x000f220000300800 */
[----:B---3--:R-:W-:-:S05]  /*50650*/  PRMT R23, R23, 0x7773, RZ ;  /* 0x0000777317177816 */ /* 0x008fca00000000ff */
[----:B------:R1:W-:Y:S02]  /*50660*/  @P3 STG.E.U8 desc[UR42][R20.64], R23 ;  /* 0x0000001714003986 */ /* 0x0003e4000c10112a */
[----:B-1----:R-:W-:Y:S02]  /*50670*/  IADD3 R20, P3, PT, R4, R0, RZ ;  /* 0x0000000004147210 */ /* 0x002fe40007f7e0ff */
[----:B------:R-:W-:-:S03]  /*50680*/  PRMT R23, R9, 0x7771, RZ ;  /* 0x0000777109177816 */ /* 0x000fc600000000ff */
[C---:B------:R-:W-:Y:S01]  /*50690*/  IMAD.X R21, R12.reuse, 0x1, R14, P3 ;  /* 0x000000010c157824 */ /* 0x040fe200018e060e */
[----:B--2---:R-:W-:Y:S01]  /*506a0*/  ISETP.LT.AND P4, PT, R25, UR6, !P1 ;  /* 0x0000000619007c0c */ /* 0x004fe2000cf81270 */
[----:B------:R-:W-:Y:S01]  /*506b0*/  IMAD.X R25, R12, 0x1, R26, P6 ;  /* 0x000000010c197824 */ /* 0x000fe200030e061a */
[----:B------:R-:W-:Y:S01]  /*506c0*/  PRMT R26, R9, 0x7770, RZ ;  /* 0x00007770091a7816 */ /* 0x000fe200000000ff */
[----:B------:R-:W1:Y:S04]  /*506d0*/  LDCU UR6, c[0x0][0x39c] ;  /* 0x00007380ff0677ac */ /* 0x000e680008000800 */
[----:B------:R2:W-:Y:S06]  /*506e0*/  @P5 STG.E.U8 desc[UR42][R24.64], R26 ;  /* 0x0000001a18005986 */ /* 0x0005ec000c10112a */
[----:B------:R3:W-:Y:S01]  /*506f0*/  @P4 STG.E.U8 desc[UR42][R20.64], R23 ;  /* 0x0000001714004986 */ /* 0x0007e2000c10112a */
[----:B--2---:R-:W-:-:S05]  /*50700*/  IADD3 R24, P4, PT, R4, R11, RZ ;  /* 0x0000000b04187210 */ /* 0x004fca0007f9e0ff */
[----:B------:R-:W-:Y:S02]  /*50710*/  IMAD.X R25, R12, 0x1, R5, P4 ;  /* 0x000000010c197824 */ /* 0x000fe400020e0605 */
[----:B------:R-:W2:Y:S01]  /*50720*/  LDL.LU R5, [R1+0x1ea4] ;  /* 0x001ea40001057983 */ /* 0x000ea20000300800 */
[----:B----4-:R-:W-:Y:S01]  /*50730*/  ISETP.LT.AND P5, PT, R27, UR8, !P1 ;  /* 0x000000081b007c0c */ /* 0x010fe2000cfa1270 */
[----:B------:R-:W4:Y:S01]  /*50740*/  LDCU UR8, c[0x0][0x398] ;  /* 0x00007300ff0877ac */ /* 0x000f220008000800 */
[----:B------:R-:W-:Y:S02]  /*50750*/  IADD3 R26, P3, PT, R4, R7, RZ ;  /* 0x00000007041a7210 */ /* 0x000fe40007f7e0ff */
[----:B------:R-:W-:Y:S01]  /*50760*/  ISETP.LT.AND P6, PT, R6, UR10, !P1 ;  /* 0x0000000a06007c0c */ /* 0x000fe2000cfc1270 */
[----:B---3--:R-:W-:Y:S01]  /*50770*/  VIADD R23, R29, 0x4 ;  /* 0x000000041d177836 */ /* 0x008fe20000000000 */
[C---:B------:R-:W-:Y:S01]  /*50780*/  PRMT R20, R9.reuse, 0x7772, RZ ;  /* 0x0000777209147816 */ /* 0x040fe200000000ff */
[----:B------:R-:W-:Y:S01]  /*50790*/  IMAD.X R27, R12, 0x1, R28, P3 ;  /* 0x000000010c1b7824 */ /* 0x000fe200018e061c */
[----:B0-----:R-:W-:Y:S01]  /*507a0*/  ISETP.LT.AND P3, PT, R10, UR4, !P1 ;  /* 0x000000040a007c0c */ /* 0x001fe2000cf61270 */
[----:B------:R-:W0:Y:S01]  /*507b0*/  LDCU UR4, c[0x0][0x3b8] ;  /* 0x00007700ff0477ac */ /* 0x000e220008000800 */
[----:B------:R-:W-:-:S03]  /*507c0*/  PRMT R9, R9, 0x7773, RZ ;  /* 0x0000777309097816 */ /* 0x000fc600000000ff */
[----:B------:R3:W-:Y:S01]  /*507d0*/  @P5 STG.E.U8 desc[UR42][R26.64], R20 ;  /* 0x000000141a005986 */ /* 0x0007e2000c10112a */
[----:B------:R-:W-:Y:S01]  /*507e0*/  ISETP.LT.AND P5, PT, R13, UR12, !P1 ;  /* 0x0000000c0d007c0c */ /* 0x000fe2000cfa1270 */
[----:B------:R-:W0:Y:S02]  /*507f0*/  LDCU UR10, c[0x0][0x398] ;  /* 0x00007300ff0a77ac */ /* 0x000e240008000800 */
[----:B------:R1:W-:Y:S01]  /*50800*/  @P6 STG.E.U8 desc[UR42][R24.64], R9 ;  /* 0x0000000918006986 */ /* 0x0003e2000c10112a */
[----:B------:R-:W0:Y:S01]  /*50810*/  LDCU UR12, c[0x0][0x398] ;  /* 0x00007300ff0c77ac */ /* 0x000e220008000800 */
[C---:B---3--:R-:W-:Y:S02]  /*50820*/  IADD3 R20, P4, PT, R4.reuse, R2, RZ ;  /* 0x0000000204147210 */ /* 0x048fe40007f9e0ff */
[----:B------:R-:W4:Y:S01]  /*50830*/  LDL.LU R26, [R1+0x1e70] ;  /* 0x001e7000011a7983 */ /* 0x000f220000300800 */
[----:B-1----:R-:W-:Y:S02]  /*50840*/  IADD3 R24, P6, PT, R4, R19, RZ ;  /* 0x0000001304187210 */ /* 0x002fe40007fde0ff */
[C---:B------:R-:W-:Y:S01]  /*50850*/  IMAD.X R21, R12.reuse, 0x1, R3, P4 ;  /* 0x000000010c157824 */ /* 0x040fe200020e0603 */
[----:B------:R-:W3:Y:S02]  /*50860*/  LDL.LU R27, [R1+0x1e6c] ;  /* 0x001e6c00011b7983 */ /* 0x000ee40000300800 */
[----:B------:R-:W-:-:S02]  /*50870*/  IMAD.X R25, R12, 0x1, R17, P6 ;  /* 0x000000010c197824 */ /* 0x000fc400030e0611 */
[----:B------:R-:W3:Y:S01]  /*50880*/  LDL.LU R13, [R1+0x1ea0] ;  /* 0x001ea000010d7983 */ /* 0x000ee20000300800 */
[----:B--2---:R-:W-:-:S05]  /*50890*/  PRMT R9, R5, 0x7770, RZ ;  /* 0x0000777005097816 */ /* 0x004fca00000000ff */
[----:B------:R1:W-:Y:S02]  /*508a0*/  @P3 STG.E.U8 desc[UR42][R20.64], R9 ;  /* 0x0000000914003986 */ /* 0x0003e4000c10112a */
[----:B-1----:R-:W-:-:S05]  /*508b0*/  PRMT R9, R5, 0x7771, RZ ;  /* 0x0000777105097816 */ /* 0x002fca00000000ff */
[----:B------:R1:W-:Y:S04]  /*508c0*/  @P5 STG.E.U8 desc[UR42][R24.64], R9 ;  /* 0x0000000918005986 */ /* 0x0003e8000c10112a */
[----:B-1----:R-:W2:Y:S01]  /*508d0*/  LDL R25, [R1+0x1c] ;  /* 0x00001c0001197983 */ /* 0x002ea20000100800 */
[----:B----4-:R-:W-:Y:S02]  /*508e0*/  ISETP.LT.AND P4, PT, R26, UR8, !P1 ;  /* 0x000000081a007c0c */ /* 0x010fe4000cf81270 */
[C---:B------:R-:W-:Y:S02]  /*508f0*/  IADD3 R20, P6, PT, R4.reuse, R18, RZ ;  /* 0x0000001204147210 */ /* 0x040fe40007fde0ff */
[----:B------:R-:W-:Y:S01]  /*50900*/  ISETP.GE.AND P3, PT, R23, UR6, PT ;  /* 0x0000000617007c0c */ /* 0x000fe2000bf66270 */
[----:B0-----:R-:W-:Y:S01]  /*50910*/  VIADD R9, R4, UR4 ;  /* 0x0000000404097c36 */ /* 0x001fe20008000000 */
[----:B------:R-:W-:Y:S01]  /*50920*/  PRMT R23, R5, 0x7772, RZ ;  /* 0x0000777205177816 */ /* 0x000fe200000000ff */
[----:B------:R-:W-:Y:S01]  /*50930*/  IMAD.X R21, R12, 0x1, R16, P6 ;  /* 0x000000010c157824 */ /* 0x000fe200030e0610 */
[----:B------:R-:W0:Y:S01]  /*50940*/  LDCU UR6, c[0x0][0x398] ;  /* 0x00007300ff0677ac */ /* 0x000e220008000800 */
[----:B---3--:R-:W-:Y:S01]  /*50950*/  ISETP.LT.AND P1, PT, R27, UR10, !P1 ;  /* 0x0000000a1b007c0c */ /* 0x008fe2000cf21270 */
[----:B------:R-:W1:Y:S03]  /*50960*/  LDCU UR8, c[0x0][0x398] ;  /* 0x00007300ff0877ac */ /* 0x000e660008000800 */
[----:B------:R3:W-:Y:S01]  /*50970*/  @P4 STG.E.U8 desc[UR42][R20.64], R23 ;  /* 0x0000001714004986 */ /* 0x0007e2000c10112a */
[----:B------:R-:W-:Y:S01]  /*50980*/  ISETP.LT.AND P5, PT, R15, UR14, !P2 ;  /* 0x0000000e0f007c0c */ /* 0x000fe2000d7a1270 */
[----:B------:R-:W4:Y:S01]  /*50990*/  LDCU UR10, c[0x0][0x398] ;  /* 0x00007300ff0a77ac */ /* 0x000f220008000800 */
[----:B------:R-:W0:Y:S01]  /*509a0*/  LDCU UR4, c[0x0][0x398] ;  /* 0x00007300ff0477ac */ /* 0x000e220008000800 */
[----:B------:R-:W0:Y:S01]  /*509b0*/  LDCU UR14, c[0x0][0x398] ;  /* 0x00007300ff0e77ac */ /* 0x000e220008000800 */
[----:B---3--:R-:W-:-:S02]  /*509c0*/  IADD3 R20, P4, PT, R4, R8, RZ ;  /* 0x0000000804147210 */ /* 0x008fc40007f9e0ff */
[----:B------:R-:W-:Y:S02]  /*509d0*/  PRMT R4, R5, 0x7773, RZ ;  /* 0x0000777305047816 */ /* 0x000fe400000000ff */
[----:B------:R-:W0:Y:S01]  /*509e0*/  LDL R5, [R1+0x1e5c] ;  /* 0x001e5c0001057983 */ /* 0x000e220000100800 */
[----:B------:R-:W-:-:S03]  /*509f0*/  IMAD.X R21, R12, 0x1, R22, P4 ;  /* 0x000000010c157824 */ /* 0x000fc600020e0616 */
[----:B------:R-:W1:Y:S01]  /*50a00*/  LDL R12, [R1+0x1e60] ;  /* 0x001e6000010c7983 */ /* 0x000e620000100800 */
[----:B--2---:R-:W-:-:S03]  /*50a10*/  IADD3 R24, P6, PT, R9, R25, RZ ;  /* 0x0000001909187210 */ /* 0x004fc60007fde0ff */
[----:B------:R-:W2:Y:S01]  /*50a20*/  LDL R25, [R1+0x24] ;  /* 0x0000240001197983 */ /* 0x000ea20000100800 */
[----:B------:R-:W-:-:S03]  /*50a30*/  SHF.R.S32.HI R23, RZ, 0x1f, R9 ;  /* 0x0000001fff177819 */ /* 0x000fc60000011409 */
[----:B------:R3:W-:Y:S02]  /*50a40*/  @P1 STG.E.U8 desc[UR42][R20.64], R4 ;  /* 0x0000000414001986 */ /* 0x0007e4000c10112a */
[----:B---3--:R-:W-:Y:S02]  /*50a50*/  IADD3 R4, P1, PT, R9, R0, RZ ;  /* 0x0000000009047210 */ /* 0x008fe40007f3e0ff */
[----:B0-----:R-:W-:Y:S01]  /*50a60*/  ISETP.LT.AND P4, PT, R5, UR6, !P2 ;  /* 0x0000000605007c0c */ /* 0x001fe2000d781270 */
[----:B------:R-:W0:Y:S01]  /*50a70*/  LDCU UR6, c[0x0][0x39c] ;  /* 0x00007380ff0677ac */ /* 0x000e220008000800 */
[----:B------:R-:W-:Y:S01]  /*50a80*/  PRMT R5, R13, 0x7770, RZ ;  /* 0x000077700d057816 */ /* 0x000fe200000000ff */
[----:B--2---:R-:W-:-:S05]  /*50a90*/  IMAD.X R25, R23, 0x1, R25, P6 ;  /* 0x0000000117197824 */ /* 0x004fca00030e0619 */
[----:B------:R2:W-:Y:S01]  /*50aa0*/  @P5 STG.E.U8 desc[UR42][R24.64], R5 ;  /* 0x0000000518005986 */ /* 0x0005e2000c10112a */
[----:B-1----:R-:W-:Y:S01]  /*50ab0*/  ISETP.LT.AND P5, PT, R12, UR8, !P2 ;  /* 0x000000080c007c0c */ /* 0x002fe2000d7a1270 */
[----:B------:R-:W1:Y:S01]  /*50ac0*/  LDCU UR8, c[0x0][0x398] ;  /* 0x00007300ff0877ac */ /* 0x000e620008000800 */
[----:B------:R-:W-:Y:S01]  /*50ad0*/  PRMT R12, R13, 0x7771, RZ ;  /* 0x000077710d0c7816 */ /* 0x000fe200000000ff */
[----:B--2---:R-:W-:Y:S01]  /*50ae0*/  IMAD.X R5, R23, 0x1, R14, P1 ;  /* 0x0000000117057824 */ /* 0x004fe200008e060e */
[----:B------:R-:W-:Y:S01]  /*50af0*/  IADD3 R20, P1, PT, R9, R7, RZ ;  /* 0x0000000709147210 */ /* 0x000fe20007f3e0ff */
[----:B------:R-:W2:Y:S04]  /*50b00*/  LDL.LU R24, [R1+0x14] ;  /* 0x0000140001187983 */ /* 0x000ea80000300800 */
[----:B------:R3:W-:Y:S01]  /*50b10*/  @P4 STG.E.U8 desc[UR42][R4.64], R12 ;  /* 0x0000000c04004986 */ /* 0x0007e2000c10112a */
[----:B------:R-:W-:Y:S01]  /*50b20*/  IMAD.X R21, R23, 0x1, R28, P1 ;  /* 0x0000000117157824 */ /* 0x000fe200008e061c */
[----:B----4-:R-:W-:Y:S01]  /*50b30*/  ISETP.LT.AND P1, PT, R10, UR10, !P2 ;  /* 0x0000000a0a007c0c */ /* 0x010fe2000d721270 */
[----:B------:R-:W4:Y:S01]  /*50b40*/  LDCU UR10, c[0x0][0x398] ;  /* 0x00007300ff0a77ac */ /* 0x000f220008000800 */
[----:B------:R-:W4:Y:S04]  /*50b50*/  LDL.LU R25, [R1+0x1e74] ;  /* 0x001e740001197983 */ /* 0x000f280000300800 */
[----:B------:R-:W4:Y:S01]  /*50b60*/  LDL.LU R10, [R1+0x1e9c] ;  /* 0x001e9c00010a7983 */ /* 0x000f220000300800 */
[----:B---3--:R-:W-:-:S05]  /*50b70*/  PRMT R12, R13, 0x7772, RZ ;  /* 0x000077720d0c7816 */ /* 0x008fca00000000ff */
[----:B------:R3:W-:Y:S04]  /*50b80*/  @P5 STG.E.U8 desc[UR42][R20.64], R12 ;  /* 0x0000000c14005986 */ /* 0x0007e8000c10112a */
[----:B---3--:R-:W3:Y:S01]  /*50b90*/  LDL R21, [R1+0x4] ;  /* 0x0000040001157983 */ /* 0x008ee20000100800 */
[----:B------:R-:W-:Y:S02]  /*50ba0*/  ISETP.LT.AND P6, PT, R6, UR4, !P2 ;  /* 0x0000000406007c0c */ /* 0x000fe4000d7c1270 */
[----:B------:R-:W-:Y:S02]  /*50bb0*/  IADD3 R4, P4, PT, R9, R11, RZ ;  /* 0x0000000b09047210 */ /* 0x000fe40007f9e0ff */
[----:B------:R-:W-:Y:S01]  /*50bc0*/  PRMT R13, R13, 0x7773, RZ ;  /* 0x000077730d0d7816 */ /* 0x000fe200000000ff */
[----:B------:R-:W-:Y:S01]  /*50bd0*/  VIADD R20, R29, 0x5 ;  /* 0x000000051d147836 */ /* 0x000fe20000000000 */
[----:B------:R-:W-:Y:S01]  /*50be0*/  IADD3 R12, P5, PT, R9, R2, RZ ;  /* 0x00000002090c7210 */ /* 0x000fe20007fbe0ff */
[----:B------:R-:W0:Y:S01]  /*50bf0*/  LDCU UR4, c[0x0][0x3b8] ;  /* 0x00007700ff0477ac */ /* 0x000e220008000800 */
[----:B--2---:R-:W-:-:S05]  /*50c00*/  IMAD.X R5, R23, 0x1, R24, P4 ;  /* 0x0000000117057824 */ /* 0x004fca00020e0618 */
[----:B------:R2:W-:Y:S01]  /*50c10*/  @P6 STG.E.U8 desc[UR42][R4.64], R13 ;  /* 0x0000000d04006986 */ /* 0x0005e2000c10112a */
[----:B----4-:R-:W-:Y:S01]  /*50c20*/  ISETP.LT.AND P4, PT, R25, UR12, !P2 ;  /* 0x0000000c19007c0c */ /* 0x010fe2000d781270 */
[----:B------:R-:W4:Y:S01]  /*50c30*/  LDCU UR12, c[0x0][0x398] ;  /* 0x00007300ff0c77ac */ /* 0x000f220008000800 */
[----:B--2---:R-:W-:Y:S01]  /*50c40*/  IMAD.X R13, R23, 0x1, R3, P5 ;  /* 0x00000001170d7824 */ /* 0x004fe200028e0603 */
[----:B------:R-:W-:Y:S02]  /*50c50*/  IADD3 R4, P6, PT, R9, R19, RZ ;  /* 0x0000001309047210 */ /* 0x000fe40007fde0ff */
[----:B-1----:R-:W-:Y:S01]  /*50c60*/  ISETP.LT.AND P5, PT, R26, UR8, !P2 ;  /* 0x000000081a007c0c */ /* 0x002fe2000d7a1270 */
[----:B------:R-:W1:Y:S01]  /*50c70*/  LDCU UR8, c[0x0][0x398] ;  /* 0x00007300ff0877ac */ /* 0x000e620008000800 */
[----:B---3--:R-:W-:-:S05]  /*50c80*/  PRMT R5, R21, 0x7770, RZ ;  /* 0x0000777015057816 */ /* 0x008fca00000000ff */
[----:B------:R2:W-:Y:S01]  /*50c90*/  @P1 STG.E.U8 desc[UR42][R12.64], R5 ;  /* 0x000000050c001986 */ /* 0x0005e2000c10112a */
[----:B0-----:R-:W-:Y:S01]  /*50ca0*/  ISETP.GE.AND P1, PT, R20, UR6, PT ;  /* 0x0000000614007c0c */ /* 0x001fe2000bf26270 */
[----:B------:R-:W0:Y:S01]  /*50cb0*/  LDCU UR6, c[0x0][0x398] ;  /* 0x00007300ff0677ac */ /* 0x000e220008000800 */
[C---:B------:R-:W-:Y:S02]  /*50cc0*/  PRMT R20, R21.reuse, 0x7771, RZ ;  /* 0x0000777115147816 */ /* 0x040fe400000000ff */
[----:B------:R-:W-:Y:S01]  /*50cd0*/  PRMT R21, R21, 0x7772, RZ ;  /* 0x0000777215157816 */ /* 0x000fe200000000ff */
[----:B--2---:R-:W-:Y:S01]  /*50ce0*/  IMAD.X R5, R23, 0x1, R17, P6 ;  /* 0x0000000117057824 */ /* 0x004fe200030e0611 */
[----:B------:R-:W-:-:S05]  /*50cf0*/  IADD3 R12, P6, PT, R9, R18, RZ ;  /* 0x00000012090c7210 */ /* 0x000fca0007fde0ff */
[----:B------:R-:W-:Y:S01]  /*50d00*/  IMAD.X R13, R23, 0x1, R16, P6 ;  /* 0x00000001170d7824 */ /* 0x000fe200030e0610 */
[----:B------:R-:W-:Y:S04]  /*50d10*/  @P4 STG.E.U8 desc[UR42][R4.64], R20 ;  /* 0x0000001404004986 */ /* 0x000fe8000c10112a */
[----:B------:R2:W-:Y:S04]  /*50d20*/  @P5 STG.E.U8 desc[UR42][R12.64], R21 ;  /* 0x000000150c005986 */ /* 0x0005e8000c10112a */
[----:B--2---:R-:W2:Y:S01]  /*50d30*/  LDL R13, [R1+0x1c] ;  /* 0x00001c00010d7983 */ /* 0x004ea20000100800 */
[C---:B------:R-:W-:Y:S01]  /*50d40*/  VIADD R21, R9.reuse, UR4 ;  /* 0x0000000409157c36 */ /* 0x040fe20008000000 */
[----:B------:R-:W-:Y:S01]  /*50d50*/  IADD3 R4, P4, PT, R9, R8, RZ ;  /* 0x0000000809047210 */ /* 0x000fe20007f9e0ff */
[----:B------:R-:W3:Y:S01]  /*50d60*/  LDCU UR4, c[0x0][0x398] ;  /* 0x00007300ff0477ac */ /* 0x000ee20008000800 */
[----:B------:R-:W3:Y:S03]  /*50d70*/  LDL R9, [R1+0x24] ;  /* 0x0000240001097983 */ /* 0x000ee60000100800 */
[----:B------:R-:W-:Y:S01]  /*50d80*/  IMAD.X R5, R23, 0x1, R22, P4 ;  /* 0x0000000117057824 */ /* 0x000fe200020e0616 */
[----:B--2---:R-:W-:-:S02]  /*50d90*/  IADD3 R12, P6, PT, R21, R13, RZ ;  /* 0x0000000d150c7210 */ /* 0x004fc40007fde0ff */
[----:B------:R-:W0:Y:S04]  /*50da0*/  LDL R13, [R1+0x1e5c] ;  /* 0x001e5c00010d7983 */ /* 0x000e280000100800 */
[----:B------:R-:W2:Y:S01]  /*50db0*/  LDL.LU R23, [R1+0x4] ;  /* 0x0000040001177983 */ /* 0x000ea20000300800 */
[----:B------:R-:W-:Y:S01]  /*50dc0*/  ISETP.LT.AND P2, PT, R27, UR14, !P2 ;  /* 0x0000000e1b007c0c */ /* 0x000fe2000d741270 */
[----:B------:R-:W0:Y:S01]  /*50dd0*/  LDCU UR14, c[0x0][0x398] ;  /* 0x00007300ff0e77ac */ /* 0x000e220008000800 */
[----:B------:R-:W-:Y:S02]  /*50de0*/  ISETP.LT.AND P5, PT, R15, UR10, !P3 ;  /* 0x0000000a0f007c0c */ /* 0x000fe4000dfa1270 */
[----:B------:R-:W-:Y:S01]  /*50df0*/  SHF.R.S32.HI R20, RZ, 0x1f, R21 ;  /* 0x0000001fff147819 */ /* 0x000fe20000011415 */
[----:B------:R-:W0:Y:S01]  /*50e00*/  LDCU UR10, c[0x0][0x398] ;  /* 0x00007300ff0a77ac */ /* 0x000e220008000800 */
[----:B--2---:R-:W-:-:S07]  /*50e10*/  PRMT R23, R23, 0x7773, RZ ;  /* 0x0000777317177816 */ /* 0x004fce00000000ff */
[----:B------:R2:W-:Y:S04]  /*50e20*/  @P2 STG.E.U8 desc[UR42][R4.64], R23 ;  /* 0x0000001704002986 */ /* 0x0005e8000c10112a */
[----:B--2---:R-:W2:Y:S04]  /*50e30*/  LDL.LU R23, [R1+0x1e68] ;  /* 0x001e680001177983 */ /* 0x004ea80000300800 */
[----:B------:R-:W1:Y:S01]  /*50e40*/  LDL R5, [R1+0x1e60] ;  /* 0x001e600001057983 */ /* 0x000e620000100800 */
[----:B0-----:R-:W-:Y:S01]  /*50e50*/  ISETP.LT.AND P4, PT, R13, UR6, !P3 ;  /* 0x000000060d007c0c */ /* 0x001fe2000df81270 */
[----:B---3--:R-:W-:Y:S01]  /*50e60*/  IMAD.X R13, R20, 0x1, R9, P6 ;  /* 0x00000001140d7824 */ /* 0x008fe200030e0609 */
[----:B------:R-:W-:Y:S01]  /*50e70*/  PRMT R9, R10, 0x7770, RZ ;  /* 0x000077700a097816 */ /* 0x000fe200000000ff */
[----:B------:R-:W0:Y:S01]  /*50e80*/  LDCU UR6, c[0x0][0x39c] ;  /* 0x00007380ff0677ac */ /* 0x000e220008000800 */
[----:B------:R-:W-:-:S03]  /*50e90*/  IADD3 R4, P2, PT, R21, R0, RZ ;  /* 0x0000000015047210 */ /* 0x000fc60007f5e0ff */
[----:B------:R3:W-:Y:S01]  /*50ea0*/  @P5 STG.E.U8 desc[UR42][R12.64], R9 ;  /* 0x000000090c005986 */ /* 0x0007e2000c10112a */
[----:B-1----:R-:W-:Y:S01]  /*50eb0*/  ISETP.LT.AND P5, PT, R5, UR8, !P3 ;  /* 0x0000000805007c0c */ /* 0x002fe2000dfa1270 */
[----:B------:R-:W-:Y:S01]  /*50ec0*/  IMAD.X R5, R20, 0x1, R14, P2 ;  /* 0x0000000114057824 */ /* 0x000fe200010e060e */
[----:B----4-:R-:W-:Y:S01]  /*50ed0*/  ISETP.LT.AND P2, PT, R6, UR12, !P3 ;  /* 0x0000000c06007c0c */ /* 0x010fe2000df41270 */
[----:B------:R-:W4:Y:S01]  /*50ee0*/  LDL.LU R14, [R1+0x1e98] ;  /* 0x001e9800010e7983 */ /* 0x000f220000300800 */
[----:B---3--:R-:W-:Y:S01]  /*50ef0*/  PRMT R9, R10, 0x7771, RZ ;  /* 0x000077710a097816 */ /* 0x008fe200000000ff */
[----:B------:R-:W1:Y:S02]  /*50f00*/  LDCU UR8, c[0x0][0x398] ;  /* 0x00007300ff0877ac */ /* 0x000e640008000800 */
[----:B------:R-:W3:Y:S01]  /*50f10*/  LDL.LU R6, [R1+0x1e94] ;  /* 0x001e940001067983 */ /* 0x000ee20000300800 */
[----:B------:R-:W-:Y:S01]  /*50f20*/  IADD3 R12, P6, PT, R21, R7, RZ ;  /* 0x00000007150c7210 */ /* 0x000fe20007fde0ff */
[----:B------:R-:W0:Y:S02]  /*50f30*/  LDCU UR12, c[0x0][0x398] ;  /* 0x00007300ff0c77ac */ /* 0x000e240008000800 */
[----:B------:R1:W-:Y:S02]  /*50f40*/  @P4 STG.E.U8 desc[UR42][R4.64], R9 ;  /* 0x0000000904004986 */ /* 0x0003e4000c10112a */
[----:B------:R-:W-:Y:S01]  /*50f50*/  IMAD.X R13, R20, 0x1, R28, P6 ;  /* 0x00000001140d7824 */ /* 0x000fe200030e061c */
[----:B--2---:R-:W-:Y:S01]  /*50f60*/  ISETP.LT.AND P6, PT, R23, UR4, !P3 ;  /* 0x0000000417007c0c */ /* 0x004fe2000dfc1270 */
[----:B------:R-:W2:Y:S01]  /*50f70*/  LDCU UR4, c[0x0][0x3b8] ;  /* 0x00007700ff0477ac */ /* 0x000ea20008000800 */
[----:B-1----:R-:W-:-:S02]  /*50f80*/  IADD3 R4, P4, PT, R21, R11, RZ ;  /* 0x0000000b15047210 */ /* 0x002fc40007f9e0ff */
[C---:B------:R-:W-:Y:S02]  /*50f90*/  PRMT R9, R10.reuse, 0x7772, RZ ;  /* 0x000077720a097816 */ /* 0x040fe400000000ff */
[----:B------:R-:W-:Y:S01]  /*50fa0*/  PRMT R10, R10, 0x7773, RZ ;  /* 0x000077730a0a7816 */ /* 0x000fe200000000ff */
[----:B------:R-:W-:Y:S02]  /*50fb0*/  IMAD.X R5, R20, 0x1, R24, P4 ;  /* 0x0000000114057824 */ /* 0x000fe400020e0618 */
[----:B------:R1:W-:Y:S01]  /*50fc0*/  @P5 STG.E.U8 desc[UR42][R12.64], R9 ;  /* 0x000000090c005986 */ /* 0x0003e2000c10112a */
[----:B------:R-:W-:Y:S01]  /*50fd0*/  ISETP.LT.AND P4, PT, R25, UR10, !P3 ;  /* 0x0000000a19007c0c */ /* 0x000fe2000df81270 */
[----:B------:R-:W0:Y:S02]  /*50fe0*/  LDCU UR10, c[0x0][0x398] ;  /* 0x00007300ff0a77ac */ /* 0x000e240008000800 */
[----:B------:R2:W-:Y:S01]  /*50ff0*/  @P2 STG.E.U8 desc[UR42][R4.64], R10 ;  /* 0x0000000a04002986 */ /* 0x0005e2000c10112a */
[----:B-1----:R-:W-:Y:S01]  /*51000*/  IADD3 R12, P5, PT, R21, R2, RZ ;  /* 0x00000002150c7210 */ /* 0x002fe20007fbe0ff */
[----:B------:R-:W-:-:S04]  /*51010*/  VIADD R9, R29, 0x6 ;  /* 0x000000061d097836 */ /* 0x000fc80000000000 */
[----:B------:R-:W-:Y:S01]  /*51020*/  IMAD.X R13, R20, 0x1, R3, P5 ;  /* 0x00000001140d7824 */ /* 0x000fe200028e0603 */
[----:B--2---:R-:W-:Y:S02]  /*51030*/  IADD3 R4, P2, PT, R21, R19, RZ ;  /* 0x0000001315047210 */ /* 0x004fe40007f5e0ff */
[----:B------:R-:W-:Y:S01]  /*51040*/  ISETP.LT.AND P5, PT, R26, UR8, !P3 ;  /* 0x000000081a007c0c */ /* 0x000fe2000dfa1270 */
[----:B------:R-:W1:Y:S01]  /*51050*/  LDCU UR8, c[0x0][0x398] ;  /* 0x00007300ff0877ac */ /* 0x000e620008000800 */
[----:B---3--:R-:W-:-:S05]  /*51060*/  PRMT R5, R6, 0x7770, RZ ;  /* 0x0000777006057816 */ /* 0x008fca00000000ff */
[----:B------:R2:W-:Y:S01]  /*51070*/  @P6 STG.E.U8 desc[UR42][R12.64], R5 ;  /* 0x000000050c006986 */ /* 0x0005e2000c10112a */
[----:B------:R-:W-:Y:S02]  /*51080*/  PRMT R10, R6, 0x7772, RZ ;  /* 0x00007772060a7816 */ /* 0x000fe400000000ff */
[----:B--2---:R-:W-:Y:S01]  /*51090*/  IADD3 R12, P6, PT, R21, R18, RZ ;  /* 0x00000012150c7210 */ /* 0x004fe20007fde0ff */
[----:B------:R-:W-:Y:S01]  /*510a0*/  IMAD.X R5, R20, 0x1, R17, P2 ;  /* 0x0000000114057824 */ /* 0x000fe200010e0611 */
[----:B0-----:R-:W-:Y:S01]  /*510b0*/  ISETP.GE.AND P2, PT, R9, UR6, PT ;  /* 0x0000000609007c0c */ /* 0x001fe2000bf46270 */
[----:B------:R-:W0:Y:S01]  /*510c0*/  LDCU UR6, c[0x0][0x398] ;  /* 0x00007300ff0677ac */ /* 0x000e220008000800 */
[----:B------:R-:W-:Y:S01]  /*510d0*/  PRMT R9, R6, 0x7771, RZ ;  /* 0x0000777106097816 */ /* 0x000fe200000000ff */
[----:B------:R-:W-:-:S04]  /*510e0*/  IMAD.X R13, R20, 0x1, R16, P6 ;  /* 0x00000001140d7824 */ /* 0x000fc800030e0610 */
[----:B------:R4:W-:Y:S04]  /*510f0*/  @P4 STG.E.U8 desc[UR42][R4.64], R9 ;  /* 0x0000000904004986 */ /* 0x0009e8000c10112a */
[----:B------:R2:W-:Y:S01]  /*51100*/  @P5 STG.E.U8 desc[UR42][R12.64], R10 ;  /* 0x0000000a0c005986 */ /* 0x0005e2000c10112a */
[----:B----4-:R-:W-:-:S03]  /*51110*/  IMAD.MOV.U32 R5, RZ, RZ, R14 ;  /* 0x000000ffff057224 */ /* 0x010fc600078e000e */
[----:B------:R-:W3:Y:S04]  /*51120*/  LDL.LU R14, [R1+0x1e90] ;  /* 0x001e9000010e7983 */ /* 0x000ee80000300800 */
[----:B--2---:R-:W2:Y:S01]  /*51130*/  LDL R13, [R1+0x1c] ;  /* 0x00001c00010d7983 */ /* 0x004ea20000100800 */
[C---:B------:R-:W-:Y:S01]  /*51140*/  IADD3 R4, P6, PT, R21.reuse, R8, RZ ;  /* 0x0000000815047210 */ /* 0x040fe20007fde0ff */
[----:B------:R-:W-:Y:S02]  /*51150*/  IMAD.MOV.U32 R12, RZ, RZ, R5 ;  /* 0x000000ffff0c7224 */ /* 0x000fe400078e0005 */
[----:B------:R-:W-:Y:S01]  /*51160*/  VIADD R9, R21, UR4 ;  /* 0x0000000415097c36 */ /* 0x000fe20008000000 */
[----:B------:R-:W-:Y:S01]  /*51170*/  ISETP.LT.AND P3, PT, R27, UR12, !P3 ;  /* 0x0000000c1b007c0c */ /* 0x000fe2000df61270 */
[----:B------:R-:W-:Y:S01]  /*51180*/  IMAD.X R5, R20, 0x1, R22, P6 ;  /* 0x0000000114057824 */ /* 0x000fe200030e0616 */
[----:B------:R-:W-:Y:S01]  /*51190*/  PRMT R20, R6, 0x7773, RZ ;  /* 0x0000777306147816 */ /* 0x000fe200000000ff */
[----:B------:R-:W-:Y:S01]  /*511a0*/  IMAD.MOV.U32 R21, RZ, RZ, R12 ;  /* 0x000000ffff157224 */ /* 0x000fe200078e000c */
[----:B------:R-:W0:Y:S01]  /*511b0*/  LDL R6, [R1+0x1e5c] ;  /* 0x001e5c0001067983 */ /* 0x000e220000100800 */
[----:B------:R-:W-:Y:S01]  /*511c0*/  ISETP.LT.AND P4, PT, R15, UR14, !P1 ;  /* 0x0000000e0f007c0c */ /* 0x000fe2000cf81270 */
[----:B------:R-:W4:Y:S01]  /*511d0*/  LDCU UR12, c[0x0][0x398] ;  /* 0x00007300ff0c77ac */ /* 0x000f220008000800 */
[----:B------:R-:W-:Y:S01]  /*511e0*/  SHF.R.S32.HI R10, RZ, 0x1f, R9 ;  /* 0x0000001fff0a7819 */ /* 0x000fe20000011409 */
[----:B------:R-:W0:Y:S05]  /*511f0*/  LDCU UR4, c[0x0][0x39c] ;  /* 0x00007380ff0477ac */ /* 0x000e2a0008000800 */
[----:B------:R1:W-:Y:S01]  /*51200*/  @P3 STG.E.U8 desc[UR42][R4.64], R20 ;  /* 0x0000001404003986 */ /* 0x0003e2000c10112a */
[----:B------:R-:W0:Y:S03]  /*51210*/  LDCU UR14, c[0x0][0x398] ;  /* 0x00007300ff0e77ac */ /* 0x000e260008000800 */
[----:B-1----:R-:W4:Y:S01]  /*51220*/  LDL R5, [R1+0x20] ;  /* 0x0000200001057983 */ /* 0x002f220000100800 */
[----:B--2---:R-:W-:-:S03]  /*51230*/  IADD3 R12, P5, PT, R9, R13, RZ ;  /* 0x0000000d090c7210 */ /* 0x004fc60007fbe0ff */
[----:B------:R-:W2:Y:S04]  /*51240*/  LDL R20, [R1+0x1e64] ;  /* 0x001e640001147983 */ /* 0x000ea80000100800 */
[----:B------:R-:W2:Y:S01]  /*51250*/  LDL R13, [R1+0x24] ;  /* 0x00002400010d7983 */ /* 0x000ea20000100800 */
[----:B0-----:R-:W-:Y:S01]  /*51260*/  ISETP.LT.AND P6, PT, R6, UR6, !P1 ;  /* 0x0000000606007c0c */ /* 0x001fe2000cfc1270 */
[----:B------:R-:W0:Y:S01]  /*51270*/  LDCU UR6, c[0x0][0x398] ;  /* 0x00007300ff0677ac */ /* 0x000e220008000800 */
[----:B---3--:R-:W-:Y:S02]  /*51280*/  PRMT R6, R14, 0x7770, RZ ;  /* 0x000077700e067816 */ /* 0x008fe400000000ff */
[----:B------:R-:W-:-:S05]  /*51290*/  IADD3 R4, P3, PT, R9, R0, RZ ;  /* 0x0000000009047210 */ /* 0x000fca0007f7e0ff */
[C---:B----4-:R-:W-:Y:S02]  /*512a0*/  IMAD.X R5, R10.reuse, 0x1, R5, P3 ;  /* 0x000000010a057824 */ /* 0x050fe400018e0605 */
[----:B--2---:R-:W-:-:S05]  /*512b0*/  IMAD.X R13, R10, 0x1, R13, P5 ;  /* 0x000000010a0d7824 */ /* 0x004fca00028e060d */
[----:B------:R1:W-:Y:S04]  /*512c0*/  @P4 STG.E.U8 desc[UR42][R12.64], R6 ;  /* 0x000000060c004986 */ /* 0x0003e8000c10112a */
[----:B-1----:R-:W2:Y:S01]  /*512d0*/  LDL R13, [R1+0x1e60] ;  /* 0x001e6000010d7983 */ /* 0x002ea20000100800 */
[----:B------:R-:W-:-:S03]  /*512e0*/  PRMT R6, R14, 0x7771, RZ ;  /* 0x000077710e067816 */ /* 0x000fc600000000ff */
[----:B------:R-:W-:Y:S04]  /*512f0*/  STL [R1+0x1e84], R7 ;  /* 0x001e840701007387 */ /* 0x000fe80000100800 */
[----:B------:R1:W-:Y:S02]  /*51300*/  @P6 STG.E.U8 desc[UR42][R4.64], R6 ;  /* 0x0000000604006986 */ /* 0x0003e4000c10112a */
[C---:B-1----:R-:W-:Y:S02]  /*51310*/  IADD3 R4, P6, PT, R9.reuse, R11, RZ ;  /* 0x0000000b09047210 */ /* 0x042fe40007fde0ff */
[----:B------:R-:W3:Y:S01]  /*51320*/  LDL.LU R11, [R1+0x1e8c] ;  /* 0x001e8c00010b7983 */ /* 0x000ee20000300800 */
[----:B------:R-:W-:Y:S02]  /*51330*/  IADD3 R12, P4, PT, R9, R7, RZ ;  /* 0x00000007090c7210 */ /* 0x000fe40007f9e0ff */
[----:B------:R-:W-:Y:S01]  /*51340*/  ISETP.LT.AND P3, PT, R20, UR10, !P1 ;  /* 0x0000000a14007c0c */ /* 0x000fe2000cf61270 */
[----:B------:R-:W-:Y:S01]  /*51350*/  IMAD.X R5, R10, 0x1, R24, P6 ;  /* 0x000000010a057824 */ /* 0x000fe200030e0618 */
[----:B------:R-:W-:-:S02]  /*51360*/  PRMT R20, R14, 0x7772, RZ ;  /* 0x000077720e147816 */ /* 0x000fc400000000ff */
[----:B------:R-:W-:Y:S01]  /*51370*/  PRMT R6, R14, 0x7773, RZ ;  /* 0x000077730e067816 */ /* 0x000fe200000000ff */
[----:B------:R-:W-:Y:S01]  /*51380*/  IMAD.MOV.U32 R7, RZ, RZ, R21 ;  /* 0x000000ffff077224 */ /* 0x000fe200078e0015 */
[----:B------:R-:W4:Y:S01]  /*51390*/  LDL R14, [R1+0x1c] ;  /* 0x00001c00010e7983 */ /* 0x000f220000100800 */
[----:B------:R-:W1:Y:S01]  /*513a0*/  LDCU UR10, c[0x0][0x398] ;  /* 0x00007300ff0a77ac */ /* 0x000e620008000800 */
[----:B--2---:R-:W-:Y:S01]  /*513b0*/  ISETP.LT.AND P5, PT, R13, UR8, !P1 ;  /* 0x000000080d007c0c */ /* 0x004fe2000cfa1270 */
[----:B------:R-:W2:Y:S01]  /*513c0*/  LDCU UR8, c[0x0][0x398] ;  /* 0x00007300ff0877ac */ /* 0x000ea20008000800 */
[----:B------:R-:W-:Y:S01]  /*513d0*/  IMAD.X R13, R10, 0x1, R28, P4 ;  /* 0x000000010a0d7824 */ /* 0x000fe200020e061c */
[----:B------:R-:W-:Y:S01]  /*513e0*/  ISETP.LT.AND P4, PT, R23, UR12, !P1 ;  /* 0x0000000c17007c0c */ /* 0x000fe2000cf81270 */
[----:B------:R-:W1:Y:S09]  /*513f0*/  LDCU UR12, c[0x0][0x398] ;  /* 0x00007300ff0c77ac */ /* 0x000e720008000800 */
[----:B------:R1:W-:Y:S01]  /*51400*/  @P5 STG.E.U8 desc[UR42][R12.64], R20 ;  /* 0x000000140c005986 */ /* 0x0003e2000c10112a */
[----:B0-----:R-:W-:Y:S01]  /*51410*/  ISETP.LT.AND P5, PT, R25, UR6, !P1 ;  /* 0x0000000619007c0c */ /* 0x001fe2000cfa1270 */
[----:B------:R-:W0:Y:S02]  /*51420*/  LDCU UR6, c[0x0][0x398] ;  /* 0x00007300ff0677ac */ /* 0x000e240008000800 */
[----:B------:R2:W-:Y:S01]  /*51430*/  @P3 STG.E.U8 desc[UR42][R4.64], R6 ;  /* 0x0000000604003986 */ /* 0x0005e2000c10112a */
[----:B-1----:R-:W-:Y:S01]  /*51440*/  IADD3 R20, P6, PT, R9, R2, RZ ;  /* 0x0000000209147210 */ /* 0x002fe20007fde0ff */
[----:B--2---:R-:W-:Y:S01]  /*51450*/  VIADD R5, R29, 0x7 ;  /* 0x000000071d057836 */ /* 0x004fe20000000000 */
[----:B---3--:R-:W-:-:S03]  /*51460*/  PRMT R4, R11, 0x7770, RZ ;  /* 0x000077700b047816 */ /* 0x008fc600000000ff */
[----:B------:R-:W-:Y:S01]  /*51470*/  IMAD.X R21, R10, 0x1, R3, P6 ;  /* 0x000000010a157824 */ /* 0x000fe200030e0603 */
[----:B------:R-:W-:Y:S02]  /*51480*/  IADD3 R12, P6, PT, R9, R19, RZ ;  /* 0x00000013090c7210 */ /* 0x000fe40007fde0ff */
[----:B------:R-:W-:Y:S01]  /*51490*/  ISETP.GE.AND P3, PT, R5, UR4, PT ;  /* 0x0000000405007c0c */ /* 0x000fe2000bf66270 */
[----:B------:R-:W1:Y:S01]  /*514a0*/  LDCU UR4, c[0x0][0x3b8] ;  /* 0x00007700ff0477ac */ /* 0x000e620008000800 */
[----:B------:R2:W-:Y:S01]  /*514b0*/  @P4 STG.E.U8 desc[UR42][R20.64], R4 ;  /* 0x0000000414004986 */ /* 0x0005e2000c10112a */
[----:B------:R-:W-:Y:S01]  /*514c0*/  ISETP.LT.AND P4, PT, R26, UR8, !P1 ;  /* 0x000000081a007c0c */ /* 0x000fe2000cf81270 */
[----:B------:R-:W-:Y:S01]  /*514d0*/  IMAD.X R13, R10, 0x1, R17, P6 ;  /* 0x000000010a0d7824 */ /* 0x000fe200030e0611 */
[C---:B------:R-:W-:Y:S01]  /*514e0*/  PRMT R5, R11.reuse, 0x7771, RZ ;  /* 0x000077710b057816 */ /* 0x040fe200000000ff */
[----:B------:R-:W3:Y:S01]  /*514f0*/  LDCU UR8, c[0x0][0x398] ;  /* 0x00007300ff0877ac */ /* 0x000ee20008000800 */
[----:B------:R-:W-:-:S03]  /*51500*/  PRMT R6, R11, 0x7772, RZ ;  /* 0x000077720b067816 */ /* 0x000fc600000000ff */
[----:B------:R0:W-:Y:S01]  /*51510*/  @P5 STG.E.U8 desc[UR42][R12.64], R5 ;  /* 0x000000050c005986 */ /* 0x0001e2000c10112a */
[C---:B--2---:R-:W-:Y:S01]  /*51520*/  IADD3 R4, P6, PT, R9.reuse, R18, RZ ;  /* 0x0000001209047210 */ /* 0x044fe20007fde0ff */
[----:B------:R-:W-:Y:S02]  /*51530*/  IMAD.MOV.U32 R21, RZ, RZ, R7 ;  /* 0x000000ffff157224 */ /* 0x000fe400078e0007 */
[----:B------:R-:W2:Y:S04]  /*51540*/  LDL R20, [R1+0x24] ;  /* 0x0000240001147983 */ /* 0x000ea80000100800 */
[----:B------:R-:W2:Y:S01]  /*51550*/  LDL R7, [R1+0x1e60] ;  /* 0x001e600001077983 */ /* 0x000ea20000100800 */
[----:B0-----:R-:W-:Y:S01]  /*51560*/  IADD3 R12, P5, PT, R9, R8, RZ ;  /* 0x00000008090c7210 */ /* 0x001fe20007fbe0ff */
[----:B------:R-:W-:-:S04]  /*51570*/  IMAD.X R5, R10, 0x1, R16, P6 ;  /* 0x000000010a057824 */ /* 0x000fc800030e0610 */
[----:B------:R-:W-:Y:S01]  /*51580*/  IMAD.X R13, R10, 0x1, R22, P5 ;  /* 0x000000010a0d7824 */ /* 0x000fe200028e0616 */
[----:B------:R-:W-:Y:S01]  /*51590*/  PRMT R10, R11, 0x7773, RZ ;  /* 0x000077730b0a7816 */ /* 0x000fe200000000ff */
[----:B------:R0:W-:Y:S04]  /*515a0*/  @P4 STG.E.U8 desc[UR42][R4.64], R6 ;  /* 0x0000000604004986 */ /* 0x0001e8000c10112a */
[----:B------:R-:W2:Y:S04]  /*515b0*/  LDL.LU R11, [R1+0x1e88] ;  /* 0x001e8800010b7983 */ /* 0x000ea80000300800 */
[----:B0-----:R-:W3:Y:S01]  /*515c0*/  LDL R5, [R1+0x1e5c] ;  /* 0x001e5c0001057983 */ /* 0x001ee20000100800 */
[----:B------:R-:W-:Y:S01]  /*515d0*/  ISETP.LT.AND P1, PT, R27, UR10, !P1 ;  /* 0x0000000a1b007c0c */ /* 0x000fe2000cf21270 */
[----:B------:R-:W0:Y:S01]  /*515e0*/  LDCU UR10, c[0x0][0x398] ;  /* 0x00007300ff0a77ac */ /* 0x000e220008000800 */
[----:B-1----:R-:W-:Y:S01]  /*515f0*/  VIADD R9, R9, UR4 ;  /* 0x0000000409097c36 */ /* 0x002fe20008000000 */
[----:B------:R-:W-:Y:S01]  /*51600*/  ISETP.LT.AND P4, PT, R15, UR6, !P2 ;  /* 0x000000060f007c0c */ /* 0x000fe2000d781270 */
[----:B------:R-:W1:Y:S03]  /*51610*/  LDCU UR6, c[0x0][0x398] ;  /* 0x00007300ff0677ac */ /* 0x000e660008000800 */
[----:B------:R-:W-:Y:S01]  /*51620*/  SHF.R.S32.HI R6, RZ, 0x1f, R9 ;  /* 0x0000001fff067819 */ /* 0x000fe20000011409 */
[----:B------:R-:W0:Y:S05]  /*51630*/  LDCU UR4, c[0x0][0x39c] ;  /* 0x00007380ff0477ac */ /* 0x000e2a0008000800 */
[----:B------:R2:W-:Y:S01]  /*51640*/  @P1 STG.E.U8 desc[UR42][R12.64], R10 ;  /* 0x0000000a0c001986 */ /* 0x0005e2000c10112a */
[----:B----4-:R-:W-:-:S02]  /*51650*/  IADD3 R4, P1, PT, R9, R14, RZ ;  /* 0x0000000e09047210 */ /* 0x010fc40007f3e0ff */
[C---:B--2---:R-:W-:Y:S02]  /*51660*/  PRMT R12, R11.reuse, 0x7773, RZ ;  /* 0x000077730b0c7816 */ /* 0x044fe400000000ff */
[C---:B------:R-:W-:Y:S02]  /*51670*/  PRMT R13, R11.reuse, 0x7772, RZ ;  /* 0x000077720b0d7816 */ /* 0x040fe400000000ff */
[----:B------:R-:W-:Y:S02]  /*51680*/  PRMT R14, R11, 0x7771, RZ ;  /* 0x000077710b0e7816 */ /* 0x000fe400000000ff */
[----:B---3--:R-:W-:Y:S01]  /*51690*/  ISETP.LT.AND P6, PT, R5, UR8, !P2 ;  /* 0x0000000805007c0c */ /* 0x008fe2000d7c1270 */
[----:B------:R-:W-:Y:S01]  /*516a0*/  IMAD.X R5, R6, 0x1, R20, P1 ;  /* 0x0000000106057824 */ /* 0x000fe200008e0614 */
[----:B------:R-:W-:Y:S01]  /*516b0*/  PRMT R20, R11, 0x7770, RZ ;  /* 0x000077700b147816 */ /* 0x000fe200000000ff */
[----:B------:R-:W2:Y:S01]  /*516c0*/  LDCU UR8, c[0x0][0x398] ;  /* 0x00007300ff0877ac */ /* 0x000ea20008000800 */
[----:B------:R-:W3:Y:S01]  /*516d0*/  LDL R11, [R1+0x20] ;  /* 0x00002000010b7983 */ /* 0x000ee20000100800 */
[----:B0-----:R-:W-:-:S02]  /*516e0*/  ISETP.LT.AND P1, PT, R7, UR10, !P2 ;  /* 0x0000000a07007c0c */ /* 0x001fc4000d721270 */
[C---:B------:R-:W-:Y:S01]  /*516f0*/  IADD3 R10, P5, PT, R9.reuse, R0, RZ ;  /* 0x00000000090a7210 */ /* 0x040fe20007fbe0ff */
[----:B------:R-:W4:Y:S01]  /*51700*/  LDL.LU R7, [R1+0x1e84] ;  /* 0x001e840001077983 */ /* 0x000f220000300800 */
[----:B------:R-:W0:Y:S03]  /*51710*/  LDCU UR10, c[0x0][0x398] ;  /* 0x00007300ff0a77ac */ /* 0x000e260008000800 */
[----:B------:R1:W-:Y:S04]  /*51720*/  @P4 STG.E.U8 desc[UR42][R4.64], R20 ;  /* 0x0000001404004986 */ /* 0x0003e8000c10112a */
[----:B-1----:R-:W2:Y:S04]  /*51730*/  LDL R5, [R1+0x1e64] ;  /* 0x001e640001057983 */ /* 0x002ea80000100800 */
[----:B------:R-:W2:Y:S01]  /*51740*/  LDL R20, [R1+0x18] ;  /* 0x0000180001147983 */ /* 0x000ea20000100800 */
[----:B----4-:R-:W-:-:S03]  /*51750*/  IADD3 R4, P4, PT, R9, R7, RZ ;  /* 0x0000000709047210 */ /* 0x010fc60007f9e0ff */
[----:B------:R-:W4:Y:S01]  /*51760*/  LDL.LU R7, [R1+0x1e80] ;  /* 0x001e800001077983 */ /* 0x000f220000300800 */
[----:B---3--:R-:W-:-:S05]  /*51770*/  IMAD.X R11, R6, 0x1, R11, P5 ;  /* 0x00000001060b7824 */ /* 0x008fca00028e060b */
[----:B------:R1:W-:Y:S01]  /*51780*/  @P6 STG.E.U8 desc[UR42][R10.64], R14 ;  /* 0x0000000e0a006986 */ /* 0x0003e2000c10112a */
[----:B--2---:R-:W-:Y:S01]  /*51790*/  ISETP.LT.AND P5, PT, R5, UR12, !P2 ;  /* 0x0000000c05007c0c */ /* 0x004fe2000d7a1270 */
[C---:B------:R-:W-:Y:S01]  /*517a0*/  IMAD.X R5, R6.reuse, 0x1, R28, P4 ;  /* 0x0000000106057824 */ /* 0x040fe200020e061c */
[----:B-1----:R-:W-:Y:S01]  /*517b0*/  IADD3 R10, P6, PT, R9, R20, RZ ;  /* 0x00000014090a7210 */ /* 0x002fe20007fde0ff */
[----:B------:R-:W1:Y:S01]  /*517c0*/  LDCU UR12, c[0x0][0x398] ;  /* 0x00007300ff0c77ac */ /* 0x000e620008000800 */
[----:B------:R-:W-:Y:S02]  /*517d0*/  ISETP.LT.AND P4, PT, R23, UR14, !P2 ;  /* 0x0000000e17007c0c */ /* 0x000fe4000d781270 */
[----:B------:R2:W-:Y:S01]  /*517e0*/  @P1 STG.E.U8 desc[UR42][R4.64], R13 ;  /* 0x0000000d04001986 */ /* 0x0005e2000c10112a */
[----:B------:R-:W-:Y:S01]  /*517f0*/  IMAD.X R11, R6, 0x1, R24, P6 ;  /* 0x00000001060b7824 */ /* 0x000fe200030e0618 */
[----:B------:R-:W3:Y:S05]  /*51800*/  LDCU UR14, c[0x0][0x398] ;  /* 0x00007300ff0e77ac */ /* 0x000eea0008000800 */
[----:B------:R0:W-:Y:S01]  /*51810*/  @P5 STG.E.U8 desc[UR42][R10.64], R12 ;  /* 0x0000000c0a005986 */ /* 0x0001e2000c10112a */
[----:B------:R-:W-:Y:S01]  /*51820*/  ISETP.LT.AND P5, PT, R25, UR6, !P2 ;  /* 0x0000000619007c0c */ /* 0x000fe2000d7a1270 */
[----:B------:R-:W-:Y:S01]  /*51830*/  VIADD R14, R29, 0x8 ;  /* 0x000000081d0e7836 */ /* 0x000fe20000000000 */
[----:B------:R-:W1:Y:S01]  /*51840*/  LDCU UR6, c[0x0][0x398] ;  /* 0x00007300ff0677ac */ /* 0x000e620008000800 */
[----:B--2---:R-:W-:-:S05]  /*51850*/  IADD3 R4, P6, PT, R9, R2, RZ ;  /* 0x0000000209047210 */ /* 0x004fca0007fde0ff */
[----:B------:R-:W-:Y:S01]  /*51860*/  IMAD.X R5, R6, 0x1, R3, P6 ;  /* 0x0000000106057824 */ /* 0x000fe200030e0603 */
[----:B0-----:R-:W-:Y:S02]  /*51870*/  IADD3 R10, P6, PT, R9, R19, RZ ;  /* 0x00000013090a7210 */ /* 0x001fe40007fde0ff */
[----:B------:R-:W-:Y:S01]  /*51880*/  ISETP.GE.AND P1, PT, R14, UR4, PT ;  /* 0x000000040e007c0c */ /* 0x000fe2000bf26270 */
[----:B------:R-:W0:Y:S01]  /*51890*/  LDCU UR4, c[0x0][0x3b8] ;  /* 0x00007700ff0477ac */ /* 0x000e220008000800 */
[----:B------:R-:W2:Y:S01]  /*518a0*/  LDL R14, [R1+0x20] ;  /* 0x00002000010e7983 */ /* 0x000ea20000100800 */
[----:B----4-:R-:W-:-:S05]  /*518b0*/  PRMT R11, R7, 0x7770, RZ ;  /* 0x00007770070b7816 */ /* 0x010fca00000000ff */
[----:B------:R4:W-:Y:S02]  /*518c0*/  @P4 STG.E.U8 desc[UR42][R4.64], R11 ;  /* 0x0000000b04004986 */ /* 0x0009e4000c10112a */
[----:B----4-:R-:W-:Y:S01]  /*518d0*/  IMAD.X R11, R6, 0x1, R17, P6 ;  /* 0x00000001060b7824 */ /* 0x010fe200030e0611 */
[----:B------:R-:W-:-:S05]  /*518e0*/  PRMT R5, R7, 0x7771, RZ ;  /* 0x0000777107057816 */ /* 0x000fca00000000ff */
[----:B------:R4:W-:Y:S01]  /*518f0*/  @P5 STG.E.U8 desc[UR42][R10.64], R5 ;  /* 0x000000050a005986 */ /* 0x0009e2000c10112a */
[----:B-1----:R-:W-:Y:S01]  /*51900*/  ISETP.LT.AND P5, PT, R15, UR12, !P3 ;  /* 0x0000000c0f007c0c */ /* 0x002fe2000dfa1270 */
[----:B------:R-:W1:Y:S02]  /*51910*/  LDCU UR12, c[0x0][0x398] ;  /* 0x00007300ff0c77ac */ /* 0x000e640008000800 */
[----:B------:R-:W2:Y:S04]  /*51920*/  LDL.LU R15, [R1+0x1e7c] ;  /* 0x001e7c00010f7983 */ /* 0x000ea80000300800 */
[----:B----4-:R-:W4:Y:S01]  /*51930*/  LDL R11, [R1+0x1c] ;  /* 0x00001c00010b7983 */ /* 0x010f220000100800 */
[----:B------:R-:W-:Y:S01]  /*51940*/  ISETP.LT.AND P4, PT, R26, UR8, !P2 ;  /* 0x000000081a007c0c */ /* 0x000fe2000d781270 */
[----:B------:R-:W1:Y:S01]  /*51950*/  LDCU UR8, c[0x0][0x398] ;  /* 0x00007300ff0877ac */ /* 0x000e620008000800 */
[----:B------:R-:W-:-:S02]  /*51960*/  IADD3 R4, P6, PT, R9, R18, RZ ;  /* 0x0000001209047210 */ /* 0x000fc40007fde0ff */
[C---:B------:R-:W-:Y:S02]  /*51970*/  PRMT R12, R7.reuse, 0x7773, RZ ;  /* 0x00007773070c7816 */ /* 0x040fe400000000ff */
[----:B------:R-:W-:Y:S01]  /*51980*/  PRMT R13, R7, 0x7772, RZ ;  /* 0x00007772070d7816 */ /* 0x000fe200000000ff */
[C---:B------:R-:W-:Y:S01]  /*51990*/  IMAD.X R5, R6.reuse, 0x1, R16, P6 ;  /* 0x0000000106057824 */ /* 0x040fe200030e0610 */
[----:B------:R-:W-:Y:S01]  /*519a0*/  ISETP.LT.AND P2, PT, R27, UR10, !P2 ;  /* 0x0000000a1b007c0c */ /* 0x000fe2000d741270 */
[C---:B0-----:R-:W-:Y:S01]  /*519b0*/  VIADD R7, R9.reuse, UR4 ;  /* 0x0000000409077c36 */ /* 0x041fe20008000000 */
[----:B------:R-:W-:Y:S01]  /*519c0*/  IADD3 R10, P6, PT, R9, R8, RZ ;  /* 0x00000008090a7210 */ /* 0x000fe20007fde0ff */
[----:B------:R-:W0:Y:S02]  /*519d0*/  LDCU UR4, c[0x0][0x398] ;  /* 0x00007300ff0477ac */ /* 0x000e240008000800 */
[----:B------:R1:W-:Y:S01]  /*519e0*/  @P4 STG.E.U8 desc[UR42][R4.64], R13 ;  /* 0x0000000d04004986 */ /* 0x0003e2000c10112a */
[----:B------:R-:W0:Y:S03]  /*519f0*/  LDCU UR10, c[0x0][0x398] ;  /* 0x00007300ff0a77ac */ /* 0x000e260008000800 */
[----:B-1----:R-:W2:Y:S04]  /*51a00*/  LDL R5, [R1+0x24] ;  /* 0x0000240001057983 */ /* 0x002ea80000100800 */
[----:B------:R-:W3:Y:S01]  /*51a10*/  LDL R13, [R1+0x10] ;  /* 0x00001000010d7983 */ /* 0x000ee20000100800 */
[----:B----4-:R-:W-:Y:S01]  /*51a20*/  IADD3 R4, P4, PT, R7, R11, RZ ;  /* 0x0000000b07047210 */ /* 0x010fe20007f9e0ff */
[----:B------:R-:W-:-:S02]  /*51a30*/  IMAD.X R11, R6, 0x1, R22, P6 ;  /* 0x00000001060b7824 */ /* 0x000fc400030e0616 */
[----:B------:R-:W4:Y:S04]  /*51a40*/  LDL R6, [R1+0x1e5c] ;  /* 0x001e5c0001067983 */ /* 0x000f280000100800 */
[----:B------:R1:W-:Y:S04]  /*51a50*/  @P2 STG.E.U8 desc[UR42][R10.64], R12 ;  /* 0x0000000c0a002986 */ /* 0x0003e8000c10112a */
[----:B-1----:R-:W3:Y:S04]  /*51a60*/  LDL R11, [R1+0x1e60] ;  /* 0x001e6000010b7983 */ /* 0x002ee80000100800 */
[----:B------:R-:W3:Y:S01]  /*51a70*/  LDL R12, [R1+0x1e64] ;  /* 0x001e6400010c7983 */ /* 0x000ee20000100800 */
[----:B------:R-:W-:-:S02]  /*51a80*/  SHF.R.S32.HI R9, RZ, 0x1f, R7 ;  /* 0x0000001fff097819 */ /* 0x000fc40000011407 */
[----:B------:R-:W-:-:S03]  /*51a90*/  IADD3 R10, P2, PT, R7, R0, RZ ;  /* 0x00000000070a7210 */ /* 0x000fc60007f5e0ff */
[----:B--2---:R-:W-:Y:S01]  /*51aa0*/  IMAD.X R5, R9, 0x1, R5, P4 ;  /* 0x0000000109057824 */ /* 0x004fe200020e0605 */
[----:B----4-:R-:W-:Y:S01]  /*51ab0*/  ISETP.LT.AND P6, PT, R6, UR6, !P3 ;  /* 0x0000000606007c0c */ /* 0x010fe2000dfc1270 */
[----:B------:R-:W1:Y:S01]  /*51ac0*/  LDCU UR6, c[0x0][0x398] ;  /* 0x00007300ff0677ac */ /* 0x000e620008000800 */
[----:B------:R-:W-:-:S05]  /*51ad0*/  PRMT R6, R15, 0x7770, RZ ;  /* 0x000077700f067816 */ /* 0x000fca00000000ff */
[----:B------:R2:W-:Y:S01]  /*51ae0*/  @P5 STG.E.U8 desc[UR42][R4.64], R6 ;  /* 0x0000000604005986 */ /* 0x0005e2000c10112a */
[----:B---3--:R-:W-:Y:S01]  /*51af0*/  ISETP.LT.AND P4, PT, R11, UR8, !P3 ;  /* 0x000000080b007c0c */ /* 0x008fe2000df81270 */
[----:B------:R-:W-:Y:S01]  /*51b00*/  IMAD.X R11, R9, 0x1, R14, P2 ;  /* 0x00000001090b7824 */ /* 0x000fe200010e060e */
[----:B------:R-:W3:Y:S01]  /*51b10*/  LDCU UR8, c[0x0][0x398] ;  /* 0x00007300ff0877ac */ /* 0x000ee20008000800 */
[----:B--2---:R-:W-:Y:S02]  /*51b20*/  PRMT R5, R15, 0x7771, RZ ;  /* 0x000077710f057816 */ /* 0x004fe400000000ff */
[----:B------:R-:W-:Y:S02]  /*51b30*/  IADD3 R4, P5, PT, R7, R13, RZ ;  /* 0x0000000d07047210 */ /* 0x000fe40007fbe0ff */
[----:B------:R-:W-:Y:S01]  /*51b40*/  ISETP.LT.AND P2, PT, R12, UR14, !P3 ;  /* 0x0000000e0c007c0c */ /* 0x000fe2000df41270 */
[----:B------:R2:W-:Y:S01]  /*51b50*/  @P6 STG.E.U8 desc[UR42][R10.64], R5 ;  /* 0x000000050a006986 */ /* 0x0005e2000c10112a */
[C---:B------:R-:W-:Y:S01]  /*51b60*/  PRMT R12, R15.reuse, 0x7772, RZ ;  /* 0x000077720f0c7816 */ /* 0x040fe200000000ff */
[----:B------:R-:W4:Y:S01]  /*51b70*/  LDCU UR14, c[0x0][0x398] ;  /* 0x00007300ff0e77ac */ /* 0x000f220008000800 */
[----:B------:R-:W-:-:S02]  /*51b80*/  PRMT R6, R15, 0x7773, RZ ;  /* 0x000077730f067816 */ /* 0x000fc400000000ff */
[----:B------:R-:W4:Y:S01]  /*51b90*/  LDL R15, [R1+0x1e58] ;  /* 0x001e5800010f7983 */ /* 0x000f220000100800 */
[----:B--2---:R-:W-:-:S05]  /*51ba0*/  IMAD.X R5, R9, 0x1, R28, P5 ;  /* 0x0000000109057824 */ /* 0x004fca00028e061c */
[----:B------:R2:W-:Y:S04]  /*51bb0*/  @P4 STG.E.U8 desc[UR42][R4.64], R12 ;  /* 0x0000000c04004986 */ /* 0x0005e8000c10112a */
[----:B--2---:R-:W2:Y:S01]  /*51bc0*/  LDL.LU R12, [R1+0xc] ;  /* 0x00000c00010c7983 */ /* 0x004ea20000300800 */
[----:B------:R-:W-:Y:S02]  /*51bd0*/  IADD3 R10, P6, PT, R7, R20, RZ ;  /* 0x00000014070a7210 */ /* 0x000fe40007fde0ff */
[----:B0-----:R-:W-:Y:S01]  /*51be0*/  ISETP.LT.AND P5, PT, R23, UR4, !P3 ;  /* 0x0000000417007c0c */ /* 0x001fe2000dfa1270 */
[----:B------:R-:W0:Y:S02]  /*51bf0*/  LDCU UR4, c[0x0][0x3b8] ;  /* 0x00007700ff0477ac */ /* 0x000e240008000800 */
[----:B------:R-:W-:Y:S01]  /*51c00*/  IMAD.X R11, R9, 0x1, R24, P6 ;  /* 0x00000001090b7824 */ /* 0x000fe200030e0618 */
[----:B------:R-:W-:-:S04]  /*51c10*/  IADD3 R4, P6, PT, R7, R2, RZ ;  /* 0x0000000207047210 */ /* 0x000fc80007fde0ff */
[----:B------:R0:W-:Y:S01]  /*51c20*/  @P2 STG.E.U8 desc[UR42][R10.64], R6 ;  /* 0x000000060a002986 */ /* 0x0001e2000c10112a */
[----:B------:R-:W-:Y:S01]  /*51c30*/  IMAD.X R5, R9, 0x1, R3, P6 ;  /* 0x0000000109057824 */ /* 0x000fe200030e0603 */
[----:B-1----:R-:W-:Y:S01]  /*51c40*/  ISETP.LT.AND P4, PT, R25, UR6, !P3 ;  /* 0x0000000619007c0c */ /* 0x002fe2000df81270 */
[----:B------:R-:W1:Y:S01]  /*51c50*/  LDCU UR6, c[0x0][0x398] ;  /* 0x00007300ff0677ac */ /* 0x000e620008000800 */
[----:B---3--:R-:W-:Y:S02]  /*51c60*/  ISETP.LT.AND P2, PT, R26, UR8, !P3 ;  /* 0x000000081a007c0c */ /* 0x008fe4000df41270 */
[----:B0-----:R-:W-:Y:S01]  /*51c70*/  IADD3 R10, P6, PT, R7, R19, RZ ;  /* 0x00000013070a7210 */ /* 0x001fe20007fde0ff */
[----:B------:R-:W0:Y:S04]  /*51c80*/  LDCU UR8, c[0x0][0x398] ;  /* 0x00007300ff0877ac */ /* 0x000e280008000800 */
[----:B------:R-:W-:Y:S01]  /*51c90*/  IMAD.X R11, R9, 0x1, R17, P6 ;  /* 0x00000001090b7824 */ /* 0x000fe200030e0611 */
[----:B------:R-:W-:Y:S01]  /*51ca0*/  ISETP.LT.AND P3, PT, R27, UR10, !P3 ;  /* 0x0000000a1b007c0c */ /* 0x000fe2000df61270 */
[----:B------:R-:W3:Y:S01]  /*51cb0*/  LDCU UR10, c[0x0][0x398] ;  /* 0x00007300ff0a77ac */ /* 0x000ee20008000800 */
[----:B--2---:R-:W-:-:S05]  /*51cc0*/  PRMT R6, R12, 0x7770, RZ ;  /* 0x000077700c067816 */ /* 0x004fca00000000ff */
[----:B------:R2:W-:Y:S01]  /*51cd0*/  @P5 STG.E.U8 desc[UR42][R4.64], R6 ;  /* 0x0000000604005986 */ /* 0x0005e2000c10112a */
[C---:B------:R-:W-:Y:S02]  /*51ce0*/  PRMT R13, R12.reuse, 0x7773, RZ ;  /* 0x000077730c0d7816 */ /* 0x040fe400000000ff */
[----:B--2---:R-:W-:Y:S02]  /*51cf0*/  IADD3 R4, P5, PT, R7, R18, RZ ;  /* 0x0000001207047210 */ /* 0x004fe40007fbe0ff */
[C---:B------:R-:W-:Y:S02]  /*51d00*/  PRMT R6, R12.reuse, 0x7771, RZ ;  /* 0x000077710c067816 */ /* 0x040fe400000000ff */
[----:B------:R-:W-:Y:S01]  /*51d10*/  PRMT R12, R12, 0x7772, RZ ;  /* 0x000077720c0c7816 */ /* 0x000fe200000000ff */
[----:B------:R-:W-:Y:S02]  /*51d20*/  IMAD.X R5, R9, 0x1, R16, P5 ;  /* 0x0000000109057824 */ /* 0x000fe400028e0610 */
[----:B------:R2:W-:Y:S04]  /*51d30*/  @P4 STG.E.U8 desc[UR42][R10.64], R6 ;  /* 0x000000060a004986 */ /* 0x0005e8000c10112a */
[----:B------:R0:W-:Y:S01]  /*51d40*/  @P2 STG.E.U8 desc[UR42][R4.64], R12 ;  /* 0x0000000c04002986 */ /* 0x0001e2000c10112a */
[----:B--2---:R-:W-:-:S03]  /*51d50*/  IADD3 R10, P2, PT, R7, R8, RZ ;  /* 0x00000008070a7210 */ /* 0x004fc60007f5e0ff */
[----:B------:R-:W2:Y:S02]  /*51d60*/  LDL R6, [R1+0x1c] ;  /* 0x00001c0001067983 */ /* 0x000ea40000100800 */
[----:B------:R-:W-:Y:S01]  /*51d70*/  IMAD.X R11, R9, 0x1, R22, P2 ;  /* 0x00000001090b7824 */ /* 0x000fe200010e0616 */
[----:B----4-:R-:W-:Y:S01]  /*51d80*/  ISETP.LT.AND P4, PT, R15, UR12, !P1 ;  /* 0x0000000c0f007c0c */ /* 0x010fe2000cf81270 */
[----:B0-----:R-:W-:Y:S01]  /*51d90*/  VIADD R4, R7, UR4 ;  /* 0x0000000407047c36 */ /* 0x001fe20008000000 */
[----:B------:R-:W1:Y:S01]  /*51da0*/  LDL R12, [R1+0x1e5c] ;  /* 0x001e5c00010c7983 */ /* 0x000e620000100800 */
[----:B------:R-:W0:Y:S03]  /*51db0*/  LDCU UR4, c[0x0][0x398] ;  /* 0x00007300ff0477ac */ /* 0x000e260008000800 */
[----:B------:R4:W-:Y:S01]  /*51dc0*/  @P3 STG.E.U8 desc[UR42][R10.64], R13 ;  /* 0x0000000d0a003986 */ /* 0x0009e2000c10112a */
[----:B------:R-:W0:Y:S03]  /*51dd0*/  LDCU UR12, c[0x0][0x398] ;  /* 0x00007300ff0c77ac */ /* 0x000e260008000800 */
[----:B------:R-:W3:Y:S04]  /*51de0*/  LDL R7, [R1+0x24] ;  /* 0x0000240001077983 */ /* 0x000ee80000100800 */
[----:B----4-:R-:W4:Y:S01]  /*51df0*/  LDL R10, [R1+0x30] ;  /* 0x00003000010a7983 */ /* 0x010f220000100800 */
[----:B------:R-:W-:-:S03]  /*51e00*/  SHF.R.S32.HI R5, RZ, 0x1f, R4 ;  /* 0x0000001fff057819 */ /* 0x000fc60000011404 */
[----:B------:R-:W0:Y:S01]  /*51e10*/  LDL R11, [R1+0x1e64] ;  /* 0x001e6400010b7983 */ /* 0x000e220000100800 */
[----:B--2---:R-:W-:-:S05]  /*51e20*/  IADD3 R6, P5, PT, R4, R6, RZ ;  /* 0x0000000604067210 */ /* 0x004fca0007fbe0ff */
[----:B---3--:R-:W-:Y:S01]  /*51e30*/  IMAD.X R7, R5, 0x1, R7, P5 ;  /* 0x0000000105077824 */ /* 0x008fe200028e0607 */
[----:B----4-:R-:W-:-:S05]  /*51e40*/  PRMT R9, R10, 0x7770, RZ ;  /* 0x000077700a097816 */ /* 0x010fca00000000ff */
[----:B------:R2:W-:Y:S04]  /*51e50*/  @P4 STG.E.U8 desc[UR42][R6.64], R9 ;  /* 0x0000000906004986 */ /* 0x0005e8000c10112a */
[----:B--2---:R-:W2:Y:S04]  /*51e60*/  LDL.LU R9, [R1+0x30] ;  /* 0x0000300001097983 */ /* 0x004ea80000300800 */
[----:B------:R-:W3:Y:S04]  /*51e70*/  LDL R6, [R1+0x1e60] ;  /* 0x001e600001067983 */ /* 0x000ee80000100800 */
[----:B------:R-:W4:Y:S01]  /*51e80*/  LDL R7, [R1+0x10] ;  /* 0x0000100001077983 */ /* 0x000f220000100800 */
[----:B-1----:R-:W-:Y:S01]  /*51e90*/  ISETP.LT.AND P2, PT, R12, UR6, !P1 ;  /* 0x000000060c007c0c */ /* 0x002fe2000cf41270 */
[----:B------:R-:W1:Y:S01]  /*51ea0*/  LDCU UR6, c[0x0][0x39c] ;  /* 0x00007380ff0677ac */ /* 0x000e620008000800 */
[----:B------:R-:W-:-:S02]  /*51eb0*/  IADD3 R12, P6, PT, R4, R0, RZ ;  /* 0x00000000040c7210 */ /* 0x000fc40007fde0ff */
[----:B------:R-:W-:-:S03]  /*51ec0*/  PRMT R10, R10, 0x7771, RZ ;  /* 0x000077710a0a7816 */ /* 0x000fc600000000ff */
[----:B------:R-:W-:Y:S01]  /*51ed0*/  IMAD.X R13, R5, 0x1, R14, P6 ;  /* 0x00000001050d7824 */ /* 0x000fe200030e060e */
[----:B0-----:R-:W-:Y:S01]  /*51ee0*/  ISETP.LT.AND P4, PT, R11, UR4, !P1 ;  /* 0x000000040b007c0c */ /* 0x001fe2000cf81270 */
[----:B------:R-:W0:Y:S04]  /*51ef0*/  LDCU UR4, c[0x0][0x3b8] ;  /* 0x00007700ff0477ac */ /* 0x000e280008000800 */
[----:B------:R0:W-:Y:S01]  /*51f00*/  @P2 STG.E.U8 desc[UR42][R12.64], R10 ;  /* 0x0000000a0c002986 */ /* 0x0001e2000c10112a */
[----:B--2---:R-:W-:Y:S01]  /*51f10*/  IMAD.MOV.U32 R11, RZ, RZ, R9 ;  /* 0x000000ffff0b7224 */ /* 0x004fe200078e0009 */
[----:B---3--:R-:W-:-:S03]  /*51f20*/  ISETP.LT.AND P3, PT, R6, UR8, !P1 ;  /* 0x0000000806007c0c */ /* 0x008fc6000cf61270 */
[----:B0-----:R-:W-:Y:S01]  /*51f30*/  IMAD.MOV.U32 R13, RZ, RZ, R11 ;  /* 0x000000ffff0d7224 */ /* 0x001fe200078e000b */
[----:B------:R-:W-:Y:S01]  /*51f40*/  PRMT R9, R11, 0x7772, RZ ;  /* 0x000077720b097816 */ /* 0x000fe200000000ff */
[----:B------:R-:W0:Y:S01]  /*51f50*/  LDCU UR8, c[0x0][0x398] ;  /* 0x00007300ff0877ac */ /* 0x000e220008000800 */
[----:B----4-:R-:W-:-:S05]  /*51f60*/  IADD3 R6, P2, PT, R4, R7, RZ ;  /* 0x0000000704067210 */ /* 0x010fca0007f5e0ff */
[----:B------:R-:W-:-:S05]  /*51f70*/  IMAD.X R7, R5, 0x1, R28, P2 ;  /* 0x0000000105077824 */ /* 0x000fca00010e061c */
[----:B------:R2:W-:Y:S04]  /*51f80*/  @P3 STG.E.U8 desc[UR42][R6.64], R9 ;  /* 0x0000000906003986 */ /* 0x0005e8000c10112a */
[----:B--2---:R-:W2:Y:S01]  /*51f90*/  LDL R7, [R1+0x40] ;  /* 0x0000400001077983 */ /* 0x004ea20000100800 */
[----:B------:R-:W-:Y:S02]  /*51fa0*/  ISETP.LT.AND P2, PT, R23, UR10, !P1 ;  /* 0x0000000a17007c0c */ /* 0x000fe4000cf41270 */
[C---:B------:R-:W-:Y:S02]  /*51fb0*/  IADD3 R10, P5, PT, R4.reuse, R20, RZ ;  /* 0x00000014040a7210 */ /* 0x040fe40007fbe0ff */
[----:B------:R-:W-:Y:S01]  /*51fc0*/  IADD3 R12, P6, PT, R4, R2, RZ ;  /* 0x00000002040c7210 */ /* 0x000fe20007fde0ff */
[----:B------:R-:W-:Y:S01]  /*51fd0*/  VIADD R9, R29, 0x9 ;  /* 0x000000091d097836 */ /* 0x000fe20000000000 */
[----:B------:R-:W-:Y:S01]  /*51fe0*/  PRMT R6, R13, 0x7773, RZ ;  /* 0x000077730d067816 */ /* 0x000fe200000000ff */
[C---:B------:R-:W-:Y:S01]  /*51ff0*/  IMAD.X R11, R5.reuse, 0x1, R24, P5 ;  /* 0x00000001050b7824 */ /* 0x040fe200028e0618 */
[----:B------:R-:W3:Y:S01]  /*52000*/  LDCU UR10, c[0x0][0x398] ;  /* 0x00007300ff0a77ac */ /* 0x000ee20008000800 */
[----:B------:R-:W-:-:S03]  /*52010*/  IMAD.X R13, R5, 0x1, R3, P6 ;  /* 0x00000001050d7824 */ /* 0x000fc600030e0603 */
[----:B------:R-:W-:Y:S01]  /*52020*/  @P4 STG.E.U8 desc[UR42][R10.64], R6 ;  /* 0x000000060a004986 */ /* 0x000fe2000c10112a */
[----:B--2---:R-:W-:-:S05]  /*52030*/  PRMT R7, R7, 0x7770, RZ ;  /* 0x0000777007077816 */ /* 0x004fca00000000ff */
[----:B------:R2:W-:Y:S04]  /*52040*/  @P2 STG.E.U8 desc[UR42][R12.64], R7 ;  /* 0x000000070c002986 */ /* 0x0005e8000c10112a */
[----:B--2---:R-:W2:Y:S01]  /*52050*/  LDL R12, [R1+0x40] ;  /* 0x00004000010c7983 */ /* 0x004ea20000100800 */
[----:B0-----:R-:W-:Y:S01]  /*52060*/  ISETP.LT.AND P4, PT, R25, UR8, !P1 ;  /* 0x0000000819007c0c */ /* 0x001fe2000cf81270 */
[----:B------:R-:W0:Y:S01]  /*52070*/  LDCU UR8, c[0x0][0x398] ;  /* 0x00007300ff0877ac */ /* 0x000e220008000800 */
[----:B------:R-:W-:Y:S01]  /*52080*/  IADD3 R6, P2, PT, R4, R19, RZ ;  /* 0x0000001304067210 */ /* 0x000fe20007f5e0ff */
[----:B------:R-:W0:Y:S04]  /*52090*/  LDL R13, [R1+0x1e5c] ;  /* 0x001e5c00010d7983 */ /* 0x000e280000100800 */
[----:B------:R-:W-:Y:S01]  /*520a0*/  IMAD.X R7, R5, 0x1, R17, P2 ;  /* 0x0000000105077824 */ /* 0x000fe200010e0611 */
[----:B-1----:R-:W-:Y:S01]  /*520b0*/  ISETP.GE.AND P2, PT, R9, UR6, PT ;  /* 0x0000000609007c0c */ /* 0x002fe2000bf46270 */
[----:B------:R-:W1:Y:S01]  /*520c0*/  LDCU UR6, c[0x0][0x39c] ;  /* 0x00007380ff0677ac */ /* 0x000e620008000800 */
[----:B------:R-:W-:-:S02]  /*520d0*/  ISETP.LT.AND P3, PT, R26, UR12, !P1 ;  /* 0x0000000c1a007c0c */ /* 0x000fc4000cf61270 */
[----:B--2---:R-:W-:Y:S01]  /*520e0*/  PRMT R9, R12, 0x7771, RZ ;  /* 0x000077710c097816 */ /* 0x004fe200000000ff */
[----:B------:R-:W2:Y:S04]  /*520f0*/  LDCU UR12, c[0x0][0x398] ;  /* 0x00007300ff0c77ac */ /* 0x000ea80008000800 */
[----:B------:R4:W-:Y:S04]  /*52100*/  @P4 STG.E.U8 desc[UR42][R6.64], R9 ;  /* 0x0000000906004986 */ /* 0x0009e8000c10112a */
[----:B----4-:R-:W4:Y:S01]  /*52110*/  LDL.LU R9, [R1+0x40] ;  /* 0x0000400001097983 */ /* 0x010f220000300800 */
[----:B------:R-:W-:-:S02]  /*52120*/  IADD3 R10, P5, PT, R4, R18, RZ ;  /* 0x00000012040a7210 */ /* 0x000fc40007fbe0ff */
[----:B------:R-:W-:-:S03]  /*52130*/  PRMT R12, R12, 0x7772, RZ ;  /* 0x000077720c0c7816 */ /* 0x000fc600000000ff */
[----:B------:R-:W-:Y:S01]  /*52140*/  IMAD.X R11, R5, 0x1, R16, P5 ;  /* 0x00000001050b7824 */ /* 0x000fe200028e0610 */
[----:B---3--:R-:W-:Y:S01]  /*52150*/  ISETP.LT.AND P1, PT, R27, UR10, !P1 ;  /* 0x0000000a1b007c0c */ /* 0x008fe2000cf21270 */
[----:B------:R-:W-:Y:S01]  /*52160*/  VIADD R6, R4, UR4 ;  /* 0x0000000404067c36 */ /* 0x000fe20008000000 */
[----:B------:R-:W-:Y:S01]  /*52170*/  ISETP.LT.AND P4, PT, R15, UR14, !P2 ;  /* 0x0000000e0f007c0c */ /* 0x000fe2000d781270 */
[----:B------:R-:W3:Y:S01]  /*52180*/  LDCU UR4, c[0x0][0x398] ;  /* 0x00007300ff0477ac */ /* 0x000ee20008000800 */
[----:B------:R0:W-:Y:S01]  /*52190*/  @P3 STG.E.U8 desc[UR42][R10.64], R12 ;  /* 0x0000000c0a003986 */ /* 0x0001e2000c10112a */
[----:B----4-:R-:W-:-:S03]  /*521a0*/  PRMT R9, R9, 0x7773, RZ ;  /* 0x0000777309097816 */ /* 0x010fc600000000ff */
[----:B0-----:R-:W4:Y:S01]  /*521b0*/  LDL R12, [R1+0x1c] ;  /* 0x00001c00010c7983 */ /* 0x001f220000100800 */
[----:B------:R-:W-:Y:S01]  /*521c0*/  IADD3 R10, P3, PT, R4, R8, RZ ;  /* 0x00000008040a7210 */ /* 0x000fe20007f7e0ff */
[----:B------:R-:W0:Y:S04]  /*521d0*/  LDCU UR10, c[0x0][0x398] ;  /* 0x00007300ff0a77ac */ /* 0x000e280008000800 */
[----:B------:R-:W-:Y:S01]  /*521e0*/  IMAD.X R11, R5, 0x1, R22, P3 ;  /* 0x00000001050b7824 */ /* 0x000fe200018e0616 */
[----:B------:R-:W-:Y:S01]  /*521f0*/  SHF.R.S32.HI R7, RZ, 0x1f, R6 ;  /* 0x0000001fff077819 */ /* 0x000fe20000011406 */
[----:B------:R-:W2:Y:S01]  /*52200*/  LDL R5, [R1+0x24] ;  /* 0x0000240001057983 */ /* 0x000ea20000100800 */
[----:B------:R-:W0:Y:S03]  /*52210*/  LDCU UR14, c[0x0][0x398] ;  /* 0x00007300ff0e77ac */ /* 0x000e260008000800 */
[----:B------:R1:W-:Y:S04]  /*52220*/  @P1 STG.E.U8 desc[UR42][R10.64], R9 ;  /* 0x000000090a001986 */ /* 0x0003e8000c10112a */
[----:B-1----:R-:W3:Y:S04]  /*52230*/  LDL R10, [R1+0x50] ;  /* 0x00005000010a7983 */ /* 0x002ee80000100800 */
[----:B------:R-:W3:Y:S01]  /*52240*/  LDL R11, [R1+0x1e64] ;  /* 0x001e6400010b7983 */ /* 0x000ee20000100800 */
[----:B----4-:R-:W-:-:S05]  /*52250*/  IADD3 R4, P5, PT, R6, R12, RZ ;  /* 0x0000000c06047210 */ /* 0x010fca0007fbe0ff */
[----:B--2---:R-:W-:Y:S01]  /*52260*/  IMAD.X R5, R7, 0x1, R5, P5 ;  /* 0x0000000107057824 */ /* 0x004fe200028e0605 */
[----:B---3--:R-:W-:-:S05]  /*52270*/  PRMT R9, R10, 0x7770, RZ ;  /* 0x000077700a097816 */ /* 0x008fca00000000ff */
[----:B------:R1:W-:Y:S04]  /*52280*/  @P4 STG.E.U8 desc[UR42][R4.64], R9 ;  /* 0x0000000904004986 */ /* 0x0003e8000c10112a */
[----:B-1----:R-:W2:Y:S04]  /*52290*/  LDL.LU R9, [R1+0x50] ;  /* 0x0000500001097983 */ /* 0x002ea80000300800 */
[----:B------:R-:W3:Y:S04]  /*522a0*/  LDL R4, [R1+0x1e60] ;  /* 0x001e600001047983 */ /* 0x000ee80000100800 */
[----:B------:R-:W4:Y:S01]  /*522b0*/  LDL R5, [R1+0x10] ;  /* 0x0000100001057983 */ /* 0x000f220000100800 */
[----:B------:R-:W-:Y:S01]  /*522c0*/  ISETP.LT.AND P3, PT, R13, UR8, !P2 ;  /* 0x000000080d007c0c */ /* 0x000fe2000d761270 */
[----:B------:R-:W1:Y:S01]  /*522d0*/  LDCU UR8, c[0x0][0x398] ;  /* 0x00007300ff0877ac */ /* 0x000e620008000800 */
[----:B------:R-:W-:-:S02]  /*522e0*/  IADD3 R12, P6, PT, R6, R0, RZ ;  /* 0x00000000060c7210 */ /* 0x000fc40007fde0ff */
[----:B------:R-:W-:-:S03]  /*522f0*/  PRMT R10, R10, 0x7771, RZ ;  /* 0x000077710a0a7816 */ /* 0x000fc600000000ff */
[----:B------:R-:W-:Y:S01]  /*52300*/  IMAD.X R13, R7, 0x1, R14, P6 ;  /* 0x00000001070d7824 */ /* 0x000fe200030e060e */
[----:B------:R-:W-:Y:S01]  /*52310*/  ISETP.LT.AND P4, PT, R11, UR16, !P2 ;  /* 0x000000100b007c0c */ /* 0x000fe2000d781270 */
        /* <DEDUP_REMOVED lines=23> */
[----:B-1----:R-:W-:Y:S01]  /*52490*/  ISETP.LT.AND P4, PT, R25, UR8, !P2 ;  /* 0x0000000819007c0c */ /* 0x002fe2000d781270 */
[----:B------:R-:W1:Y:S01]  /*524a0*/  LDCU UR8, c[0x0][0x398] ;  /* 0x00007300ff0877ac */ /* 0x000e620008000800 */
[----:B------:R-:W-:Y:S01]  /*524b0*/  IADD3 R4, P1, PT, R6, R19, RZ ;  /* 0x0000001306047210 */ /* 0x000fe20007f3e0ff */
[----:B------:R-:W1:Y:S04]  /*524c0*/  LDL R13, [R1+0x1e5c] ;  /* 0x001e5c00010d7983 */ /* 0x000e680000100800 */
[----:B------:R-:W-:Y:S01]  /*524d0*/  IMAD.X R5, R7, 0x1, R17, P1 ;  /* 0x0000000107057824 */ /* 0x000fe200008e0611 */
[----:B------:R-:W-:Y:S01]  /*524e0*/  ISETP.GE.AND P1, PT, R9, UR6, PT ;  /* 0x0000000609007c0c */ /* 0x000fe2000bf26270 */
[----:B------:R-:W4:Y:S01]  /*524f0*/  LDCU UR6, c[0x0][0x39c] ;  /* 0x00007380ff0677ac */ /* 0x000f220008000800 */
[----:B------:R-:W-:-:S02]  /*52500*/  ISETP.LT.AND P3, PT, R26, UR10, !P2 ;  /* 0x0000000a1a007c0c */ /* 0x000fc4000d761270 */
[----:B--2---:R-:W-:Y:S01]  /*52510*/  PRMT R9, R12, 0x7771, RZ ;  /* 0x000077710c097816 */ /* 0x004fe200000000ff */
[----:B------:R-:W2:Y:S04]  /*52520*/  LDCU UR10, c[0x0][0x398] ;  /* 0x00007300ff0a77ac */ /* 0x000ea80008000800 */
[----:B------:R0:W-:Y:S04]  /*52530*/  @P4 STG.E.U8 desc[UR42][R4.64], R9 ;  /* 0x0000000904004986 */ /* 0x0001e8000c10112a */
[----:B0-----:R-:W2:Y:S01]  /*52540*/  LDL.LU R9, [R1+0x60] ;  /* 0x0000600001097983 */ /* 0x001ea20000300800 */
[----:B------:R-:W-:-:S02]  /*52550*/  IADD3 R10, P5, PT, R6, R18, RZ ;  /* 0x00000012060a7210 */ /* 0x000fc40007fbe0ff */
[----:B------:R-:W-:-:S03]  /*52560*/  PRMT R12, R12, 0x7772, RZ ;  /* 0x000077720c0c7816 */ /* 0x000fc600000000ff */
[----:B------:R-:W-:Y:S01]  /*52570*/  IMAD.X R11, R7, 0x1, R16, P5 ;  /* 0x00000001070b7824 */ /* 0x000fe200028e0610 */
[----:B------:R-:W-:Y:S01]  /*52580*/  ISETP.LT.AND P2, PT, R27, UR12, !P2 ;  /* 0x0000000c1b007c0c */ /* 0x000fe2000d741270 */
[----:B---3--:R-:W-:Y:S01]  /*52590*/  VIADD R4, R6, UR4 ;  /* 0x0000000406047c36 */ /* 0x008fe20008000000 */
[----:B------:R-:W-:Y:S01]  /*525a0*/  ISETP.LT.AND P4, PT, R15, UR14, !P1 ;  /* 0x0000000e0f007c0c */ /* 0x000fe2000cf81270 */
[----:B------:R-:W0:Y:S01]  /*525b0*/  LDCU UR4, c[0x0][0x398] ;  /* 0x00007300ff0477ac */ /* 0x000e220008000800 */
[----:B------:R3:W-:Y:S01]  /*525c0*/  @P3 STG.E.U8 desc[UR42][R10.64], R12 ;  /* 0x0000000c0a003986 */ /* 0x0007e2000c10112a */
[----:B--2---:R-:W-:-:S03]  /*525d0*/  PRMT R9, R9, 0x7773, RZ ;  /* 0x0000777309097816 */ /* 0x004fc600000000ff */
[----:B---3--:R-:W2:Y:S01]  /*525e0*/  LDL R12, [R1+0x1c] ;  /* 0x00001c00010c7983 */ /* 0x008ea20000100800 */
[----:B------:R-:W-:Y:S01]  /*525f0*/  IADD3 R10, P3, PT, R6, R8, RZ ;  /* 0x00000008060a7210 */ /* 0x000fe20007f7e0ff */
[----:B------:R-:W3:Y:S04]  /*52600*/  LDCU UR12, c[0x0][0x398] ;  /* 0x00007300ff0c77ac */ /* 0x000ee80008000800 */
[----:B------:R-:W-:Y:S01]  /*52610*/  IMAD.X R11, R7, 0x1, R22, P3 ;  /* 0x00000001070b7824 */ /* 0x000fe200018e0616 */
[----:B------:R-:W-:Y:S01]  /*52620*/  SHF.R.S32.HI R5, RZ, 0x1f, R4 ;  /* 0x0000001fff057819 */ /* 0x000fe20000011404 */
[----:B------:R-:W3:Y:S01]  /*52630*/  LDL R7, [R1+0x24] ;  /* 0x0000240001077983 */ /* 0x000ee20000100800 */
[----:B------:R-:W0:Y:S03]  /*52640*/  LDCU UR14, c[0x0][0x398] ;  /* 0x00007300ff0e77ac */ /* 0x000e260008000800 */
[----:B------:R1:W-:Y:S04]  /*52650*/  @P2 STG.E.U8 desc[UR42][R10.64], R9 ;  /* 0x000000090a002986 */ /* 0x0003e8000c10112a */
[----:B-1----:R-:W4:Y:S04]  /*52660*/  LDL R10, [R1+0x34] ;  /* 0x00003400010a7983 */ /* 0x002f280000100800 */
[----:B------:R-:W4:Y:S01]  /*52670*/  LDL R11, [R1+0x1e64] ;  /* 0x001e6400010b7983 */ /* 0x000f220000100800 */
[----:B--2---:R-:W-:-:S05]  /*52680*/  IADD3 R6, P5, PT, R4, R12, RZ ;  /* 0x0000000c04067210 */ /* 0x004fca0007fbe0ff */
[----:B---3--:R-:W-:Y:S01]  /*52690*/  IMAD.X R7, R5, 0x1, R7, P5 ;  /* 0x0000000105077824 */ /* 0x008fe200028e0607 */
[----:B----4-:R-:W-:-:S05]  /*526a0*/  PRMT R9, R10, 0x7770, RZ ;  /* 0x000077700a097816 */ /* 0x010fca00000000ff */
        /* <DEDUP_REMOVED lines=40> */
[----:B0-----:R-:W-:-:S02]  /*52930*/  ISETP.LT.AND P3, PT, R26, UR10, !P1 ;  /* 0x0000000a1a007c0c */ /* 0x001fc4000cf61270 */
[----:B--2---:R-:W-:Y:S01]  /*52940*/  PRMT R9, R12, 0x7771, RZ ;  /* 0x000077710c097816 */ /* 0x004fe200000000ff */
[----:B------:R-:W0:Y:S04]  /*52950*/  LDCU UR10, c[0x0][0x398] ;  /* 0x00007300ff0a77ac */ /* 0x000e280008000800 */
[----:B------:R2:W-:Y:S04]  /*52960*/  @P4 STG.E.U8 desc[UR42][R6.64], R9 ;  /* 0x0000000906004986 */ /* 0x0005e8000c10112a */
[----:B--2---:R-:W2:Y:S01]  /*52970*/  LDL.LU R9, [R1+0x44] ;  /* 0x0000440001097983 */ /* 0x004ea20000300800 */
[----:B------:R-:W-:-:S02]  /*52980*/  IADD3 R10, P5, PT, R4, R18, RZ ;  /* 0x00000012040a7210 */ /* 0x000fc40007fbe0ff */
[----:B------:R-:W-:-:S03]  /*52990*/  PRMT R12, R12, 0x7772, RZ ;  /* 0x000077720c0c7816 */ /* 0x000fc600000000ff */
[----:B------:R-:W-:Y:S01]  /*529a0*/  IMAD.X R11, R5, 0x1, R16, P5 ;  /* 0x00000001050b7824 */ /* 0x000fe200028e0610 */
[----:B------:R-:W-:Y:S01]  /*529b0*/  ISETP.LT.AND P1, PT, R27, UR12, !P1 ;  /* 0x0000000c1b007c0c */ /* 0x000fe2000cf21270 */
[----:B---3--:R-:W-:Y:S01]  /*529c0*/  VIADD R6, R4, UR4 ;  /* 0x0000000404067c36 */ /* 0x008fe20008000000 */
[----:B------:R-:W-:Y:S01]  /*529d0*/  ISETP.LT.AND P4, PT, R15, UR14, !P2 ;  /* 0x0000000e0f007c0c */ /* 0x000fe2000d781270 */
[----:B------:R-:W3:Y:S01]  /*529e0*/  LDCU UR4, c[0x0][0x398] ;  /* 0x00007300ff0477ac */ /* 0x000ee20008000800 */
[----:B------:R0:W-:Y:S01]  /*529f0*/  @P3 STG.E.U8 desc[UR42][R10.64], R12 ;  /* 0x0000000c0a003986 */ /* 0x0001e2000c10112a */
[----:B--2---:R-:W-:-:S03]  /*52a00*/  PRMT R9, R9, 0x7773, RZ ;  /* 0x0000777309097816 */ /* 0x004fc600000000ff */
[----:B0-----:R-:W2:Y:S01]  /*52a10*/  LDL R12, [R1+0x1c] ;  /* 0x00001c00010c7983 */ /* 0x001ea20000100800 */
[----:B------:R-:W-:Y:S01]  /*52a20*/  IADD3 R10, P3, PT, R4, R8, RZ ;  /* 0x00000008040a7210 */ /* 0x000fe20007f7e0ff */
[----:B------:R-:W0:Y:S04]  /*52a30*/  LDCU UR12, c[0x0][0x398] ;  /* 0x00007300ff0c77ac */ /* 0x000e280008000800 */
        /* <DEDUP_REMOVED lines=180> */
[----:B------:R-:W4:Y:S01]  /*53580*/  LDL R13, [R1+0x10] ;  /* 0x00001000010d7983 */ /* 0x000f220000100800 */
[----:B0-----:R-:W-:Y:S01]  /*53590*/  ISETP.LT.AND P3, PT, R26, UR10, !P2 ;  /* 0x0000000a1a007c0c */ /* 0x001fe2000d761270 */
[----:B------:R-:W0:Y:S02]  /*535a0*/  LDCU UR10, c[0x0][0x398] ;  /* 0x00007300ff0a77ac */ /* 0x000e240008000800 */
[----:B------:R-:W-:Y:S01]  /*535b0*/  IMAD.X R5, R7, 0x1, R17, P1 ;  /* 0x0000000107057824 */ /* 0x000fe200008e0611 */
[----:B------:R-:W-:Y:S01]  /*535c0*/  ISETP.GE.AND P1, PT, R9, UR6, PT ;  /* 0x0000000609007c0c */ /* 0x000fe2000bf26270 */
[----:B------:R-:W0:Y:S01]  /*535d0*/  LDCU UR6, c[0x0][0x39c] ;  /* 0x00007380ff0677ac */ /* 0x000e220008000800 */
[----:B------:R-:W-:-:S05]  /*535e0*/  IADD3 R10, P5, PT, R6, R18, RZ ;  /* 0x00000012060a7210 */ /* 0x000fca0007fbe0ff */
[----:B------:R-:W-:Y:S01]  /*535f0*/  IMAD.X R11, R7, 0x1, R16, P5 ;  /* 0x00000001070b7824 */ /* 0x000fe200028e0610 */
[----:B--2---:R-:W-:-:S05]  /*53600*/  PRMT R9, R12, 0x7771, RZ ;  /* 0x000077710c097816 */ /* 0x004fca00000000ff */
[----:B------:R2:W-:Y:S01]  /*53610*/  @P4 STG.E.U8 desc[UR42][R4.64], R9 ;  /* 0x0000000904004986 */ /* 0x0005e2000c10112a */
[----:B------:R-:W-:-:S03]  /*53620*/  PRMT R12, R12, 0x7772, RZ ;  /* 0x000077720c0c7816 */ /* 0x000fc600000000ff */
[----:B--2---:R-:W2:Y:S04]  /*53630*/  LDL.LU R9, [R1+0x68] ;  /* 0x0000680001097983 */ /* 0x004ea80000300800 */
[----:B------:R0:W-:Y:S04]  /*53640*/  @P3 STG.E.U8 desc[UR42][R10.64], R12 ;  /* 0x0000000c0a003986 */ /* 0x0001e8000c10112a */
[----:B0-----:R-:W1:Y:S04]  /*53650*/  LDL R10, [R1+0x1e5c] ;  /* 0x001e5c00010a7983 */ /* 0x001e680000100800 */
[----:B------:R-:W4:Y:S01]  /*53660*/  LDL R11, [R1+0x1c] ;  /* 0x00001c00010b7983 */ /* 0x000f220000100800 */
[----:B------:R-:W-:Y:S01]  /*53670*/  ISETP.LT.AND P2, PT, R27, UR12, !P2 ;  /* 0x0000000c1b007c0c */ /* 0x000fe2000d741270 */
[----:B------:R-:W0:Y:S01]  /*53680*/  LDCU UR12, c[0x0][0x398] ;  /* 0x00007300ff0c77ac */ /* 0x000e220008000800 */
[----:B------:R-:W-:Y:S01]  /*53690*/  IADD3 R4, P4, PT, R6, R8, RZ ;  /* 0x0000000806047210 */ /* 0x000fe20007f9e0ff */
[----:B------:R-:W4:Y:S04]  /*536a0*/  LDL R12, [R1+0x1e60] ;  /* 0x001e6000010c7983 */ /* 0x000f280000100800 */
[----:B------:R-:W-:-:S02]  /*536b0*/  IMAD.X R5, R7, 0x1, R22, P4 ;  /* 0x0000000107057824 */ /* 0x000fc400020e0616 */
[----:B---3--:R-:W-:Y:S01]  /*536c0*/  VIADD R6, R6, UR4 ;  /* 0x0000000406067c36 */ /* 0x008fe20008000000 */
[----:B--2---:R-:W-:Y:S01]  /*536d0*/  PRMT R9, R9, 0x7773, RZ ;  /* 0x0000777309097816 */ /* 0x004fe200000000ff */
[----:B------:R-:W2:Y:S04]  /*536e0*/  LDCU UR4, c[0x0][0x398] ;  /* 0x00007300ff0477ac */ /* 0x000ea80008000800 */
[----:B------:R3:W-:Y:S04]  /*536f0*/  @P2 STG.E.U8 desc[UR42][R4.64], R9 ;  /* 0x0000000904002986 */ /* 0x0007e8000c10112a */
[----:B---3--:R-:W3:Y:S01]  /*53700*/  LDL R9, [R1+0x3c] ;  /* 0x00003c0001097983 */ /* 0x008ee20000100800 */
[----:B-1----:R-:W-:Y:S01]  /*53710*/  ISETP.LT.AND P4, PT, R10, UR8, !P1 ;  /* 0x000000080a007c0c */ /* 0x002fe2000cf81270 */
[----:B------:R-:W1:Y:S01]  /*53720*/  LDCU UR8, c[0x0][0x398] ;  /* 0x00007300ff0877ac */ /* 0x000e620008000800 */
[----:B----4-:R-:W-:-:S02]  /*53730*/  IADD3 R10, P6, PT, R6, R11, RZ ;  /* 0x0000000b060a7210 */ /* 0x010fc40007fde0ff */
[----:B------:R-:W4:Y:S01]  /*53740*/  LDL R11, [R1+0x24] ;  /* 0x00002400010b7983 */ /* 0x000f220000100800 */
[----:B------:R-:W-:Y:S01]  /*53750*/  ISETP.LT.AND P3, PT, R15, UR14, !P1 ;  /* 0x0000000e0f007c0c */ /* 0x000fe2000cf61270 */
[----:B------:R-:W0:Y:S01]  /*53760*/  LDCU UR14, c[0x0][0x398] ;  /* 0x00007300ff0e77ac */ /* 0x000e220008000800 */
[----:B------:R-:W-:Y:S02]  /*53770*/  SHF.R.S32.HI R7, RZ, 0x1f, R6 ;  /* 0x0000001fff077819 */ /* 0x000fe40000011406 */
[----:B------:R-:W-:Y:S01]  /*53780*/  ISETP.LT.AND P2, PT, R12, UR10, !P1 ;  /* 0x0000000a0c007c0c */ /* 0x000fe2000cf41270 */
[----:B------:R-:W0:Y:S01]  /*53790*/  LDCU UR10, c[0x0][0x398] ;  /* 0x00007300ff0a77ac */ /* 0x000e220008000800 */
[----:B------:R-:W-:Y:S01]  /*537a0*/  IADD3 R4, P5, PT, R6, R0, RZ ;  /* 0x0000000006047210 */ /* 0x000fe20007fbe0ff */
[----:B---3--:R-:W-:Y:S02]  /*537b0*/  IMAD.MOV.U32 R5, RZ, RZ, R9 ;  /* 0x000000ffff057224 */ /* 0x008fe400078e0009 */
[----:B----4-:R-:W-:-:S03]  /*537c0*/  IMAD.X R11, R7, 0x1, R11, P6 ;  /* 0x00000001070b7824 */ /* 0x010fc600030e060b */
[----:B------:R-:W-:Y:S02]  /*537d0*/  PRMT R9, R5, 0x7770, RZ ;  /* 0x0000777005097816 */ /* 0x000fe400000000ff */
[----:B------:R-:W-:Y:S01]  /*537e0*/  IADD3 R12, P6, PT, R6, R13, RZ ;  /* 0x0000000d060c7210 */ /* 0x000fe20007fde0ff */
[----:B------:R-:W-:Y:S02]  /*537f0*/  IMAD.MOV.U32 R13, RZ, RZ, R5 ;  /* 0x000000ffff0d7224 */ /* 0x000fe400078e0005 */
[----:B------:R3:W-:Y:S01]  /*53800*/  @P3 STG.E.U8 desc[UR42][R10.64], R9 ;  /* 0x000000090a003986 */ /* 0x0007e2000c10112a */
[----:B------:R-:W-:Y:S02]  /*53810*/  IMAD.X R5, R7, 0x1, R14, P5 ;  /* 0x0000000107057824 */ /* 0x000fe400028e060e */
[----:B------:R-:W-:Y:S01]  /*53820*/  PRMT R14, R13, 0x7771, RZ ;  /* 0x000077710d0e7816 */ /* 0x000fe200000000ff */
[----:B---3--:R-:W-:Y:S01]  /*53830*/  IMAD.MOV.U32 R10, RZ, RZ, R13 ;  /* 0x000000ffff0a7224 */ /* 0x008fe200078e000d */
[----:B------:R-:W0:Y:S01]  /*53840*/  LDL R11, [R1+0x1e64] ;  /* 0x001e6400010b7983 */ /* 0x000e220000100800 */
[----:B------:R-:W-:-:S03]  /*53850*/  IMAD.X R13, R7, 0x1, R28, P6 ;  /* 0x00000001070d7824 */ /* 0x000fc600030e061c */
[----:B------:R-:W-:Y:S01]  /*53860*/  PRMT R9, R10, 0x7772, RZ ;  /* 0x000077720a097816 */ /* 0x000fe200000000ff */
[----:B------:R3:W-:Y:S04]  /*53870*/  @P4 STG.E.U8 desc[UR42][R4.64], R14 ;  /* 0x0000000e04004986 */ /* 0x0007e8000c10112a */
[----:B------:R4:W-:Y:S04]  /*53880*/  @P2 STG.E.U8 desc[UR42][R12.64], R9 ;  /* 0x000000090c002986 */ /* 0x0009e8000c10112a */
[----:B---3--:R-:W3:Y:S04]  /*53890*/  LDL.LU R14, [R1+0x3c] ;  /* 0x00003c00010e7983 */ /* 0x008ee80000300800 */
[----:B----4-:R-:W4:Y:S01]  /*538a0*/  LDL.LU R13, [R1+0x4c] ;  /* 0x00004c00010d7983 */ /* 0x010f220000300800 */
[C---:B------:R-:W-:Y:S01]  /*538b0*/  IADD3 R4, P2, PT, R6.reuse, R20, RZ ;  /* 0x0000001406047210 */ /* 0x040fe20007f5e0ff */
[----:B------:R-:W-:Y:S01]  /*538c0*/  VIADD R9, R29, 0xf ;  /* 0x0000000f1d097836 */ /* 0x000fe20000000000 */
[----:B--2---:R-:W-:Y:S01]  /*538d0*/  ISETP.LT.AND P4, PT, R23, UR4, !P1 ;  /* 0x0000000417007c0c */ /* 0x004fe2000cf81270 */
[----:B------:R-:W2:Y:S01]  /*538e0*/  LDCU UR4, c[0x0][0x3b8] ;  /* 0x00007700ff0477ac */ /* 0x000ea20008000800 */
[----:B------:R-:W-:Y:S01]  /*538f0*/  IADD3 R10, P5, PT, R6, R2, RZ ;  /* 0x00000002060a7210 */ /* 0x000fe20007fbe0ff */
[----:B------:R-:W-:Y:S01]  /*53900*/  IMAD.X R5, R7, 0x1, R24, P2 ;  /* 0x0000000107057824 */ /* 0x000fe200010e0618 */
[----:B------:R-:W-:Y:S01]  /*53910*/  ISETP.GE.AND P2, PT, R9, UR6, PT ;  /* 0x0000000609007c0c */ /* 0x000fe2000bf46270 */
[----:B------:R-:W0:Y:S02]  /*53920*/  LDCU UR6, c[0x0][0x39c] ;  /* 0x00007380ff0677ac */ /* 0x000e240008000800 */
[----:B0-----:R-:W-:Y:S01]  /*53930*/  ISETP.LT.AND P3, PT, R11, UR12, !P1 ;  /* 0x0000000c0b007c0c */ /* 0x001fe2000cf61270 */
[----:B------:R-:W-:Y:S01]  /*53940*/  IMAD.X R11, R7, 0x1, R3, P5 ;  /* 0x00000001070b7824 */ /* 0x000fe200028e0603 */
[----:B------:R-:W0:Y:S01]  /*53950*/  LDCU UR12, c[0x0][0x398] ;  /* 0x00007300ff0c77ac */ /* 0x000e220008000800 */
[----:B---3--:R-:W-:-:S02]  /*53960*/  PRMT R9, R14, 0x7773, RZ ;  /* 0x000077730e097816 */ /* 0x008fc400000000ff */
[----:B------:R-:W3:Y:S01]  /*53970*/  LDL.LU R14, [R1+0x5c] ;  /* 0x00005c00010e7983 */ /* 0x000ee20000300800 */
[----:B----4-:R-:W-:-:S07]  /*53980*/  PRMT R12, R13, 0x7770, RZ ;  /* 0x000077700d0c7816 */ /* 0x010fce00000000ff */
[----:B------:R4:W-:Y:S01]  /*53990*/  @P3 STG.E.U8 desc[UR42][R4.64], R9 ;  /* 0x0000000904003986 */ /* 0x0009e2000c10112a */
[----:B-1----:R-:W-:Y:S01]  /*539a0*/  ISETP.LT.AND P3, PT, R25, UR8, !P1 ;  /* 0x0000000819007c0c */ /* 0x002fe2000cf61270 */
[----:B------:R-:W1:Y:S02]  /*539b0*/  LDCU UR8, c[0x0][0x398] ;  /* 0x00007300ff0877ac */ /* 0x000e640008000800 */
[----:B------:R0:W-:Y:S01]  /*539c0*/  @P4 STG.E.U8 desc[UR42][R10.64], R12 ;  /* 0x0000000c0a004986 */ /* 0x0001e2000c10112a */
[----:B------:R-:W-:Y:S01]  /*539d0*/  ISETP.LT.AND P4, PT, R26, UR10, !P1 ;  /* 0x0000000a1a007c0c */ /* 0x000fe2000cf81270 */
[----:B------:R-:W1:Y:S01]  /*539e0*/  LDCU UR10, c[0x0][0x398] ;  /* 0x00007300ff0a77ac */ /* 0x000e620008000800 */
[C---:B----4-:R-:W-:Y:S02]  /*539f0*/  IADD3 R4, P5, PT, R6.reuse, R18, RZ ;  /* 0x0000001206047210 */ /* 0x050fe40007fbe0ff */
[----:B0-----:R-:W-:Y:S02]  /*53a00*/  IADD3 R10, P6, PT, R6, R19, RZ ;  /* 0x00000013060a7210 */ /* 0x001fe40007fde0ff */
[----:B------:R-:W-:-:S02]  /*53a10*/  PRMT R9, R13, 0x7773, RZ ;  /* 0x000077730d097816 */ /* 0x000fc400000000ff */
[----:B------:R-:W-:Y:S01]  /*53a20*/  PRMT R12, R13, 0x7772, RZ ;  /* 0x000077720d0c7816 */ /* 0x000fe200000000ff */
[----:B------:R-:W-:Y:S01]  /*53a30*/  IMAD.X R11, R7, 0x1, R17, P6 ;  /* 0x00000001070b7824 */ /* 0x000fe200030e0611 */
[----:B------:R-:W-:Y:S01]  /*53a40*/  PRMT R13, R13, 0x7771, RZ ;  /* 0x000077710d0d7816 */ /* 0x000fe200000000ff */
[----:B------:R-:W-:Y:S01]  /*53a50*/  IMAD.X R5, R7, 0x1, R16, P5 ;  /* 0x0000000107057824 */ /* 0x000fe200028e0610 */
[----:B------:R-:W-:Y:S01]  /*53a60*/  ISETP.LT.AND P1, PT, R27, UR12, !P1 ;  /* 0x0000000c1b007c0c */ /* 0x000fe2000cf21270 */
[----:B------:R-:W0:Y:S02]  /*53a70*/  LDCU UR12, c[0x0][0x398] ;  /* 0x00007300ff0c77ac */ /* 0x000e240008000800 */
[----:B------:R4:W-:Y:S04]  /*53a80*/  @P3 STG.E.U8 desc[UR42][R10.64], R13 ;  /* 0x0000000d0a003986 */ /* 0x0009e8000c10112a */
[----:B------:R2:W-:Y:S01]  /*53a90*/  @P4 STG.E.U8 desc[UR42][R4.64], R12 ;  /* 0x0000000c04004986 */ /* 0x0005e2000c10112a */
[----:B----4-:R-:W-:-:S03]  /*53aa0*/  IADD3 R10, P3, PT, R6, R8, RZ ;  /* 0x00000008060a7210 */ /* 0x010fc60007f7e0ff */
[----:B------:R-:W4:Y:S01]  /*53ab0*/  LDL R13, [R1+0x1e60] ;  /* 0x001e6000010d7983 */ /* 0x000f220000100800 */
[----:B--2---:R-:W-:-:S03]  /*53ac0*/  VIADD R4, R6, UR4 ;  /* 0x0000000406047c36 */ /* 0x004fc60008000000 */
[----:B------:R-:W1:Y:S01]  /*53ad0*/  LDL R5, [R1+0x1e5c] ;  /* 0x001e5c0001057983 */ /* 0x000e620000100800 */
[----:B------:R-:W-:Y:S01]  /*53ae0*/  IMAD.X R11, R7, 0x1, R22, P3 ;  /* 0x00000001070b7824 */ /* 0x000fe200018e0616 */
[----:B------:R-:W2:Y:S02]  /*53af0*/  LDCU UR4, c[0x0][0x398] ;  /* 0x00007300ff0477ac */ /* 0x000ea40008000800 */
[----:B------:R-:W2:Y:S04]  /*53b00*/  LDL R6, [R1+0x1c] ;  /* 0x00001c0001067983 */ /* 0x000ea80000100800 */
[----:B------:R-:W3:Y:S04]  /*53b10*/  LDL R7, [R1+0x24] ;  /* 0x0000240001077983 */ /* 0x000ee80000100800 */
[----:B------:R-:W3:Y:S04]  /*53b20*/  LDL R12, [R1+0x10] ;  /* 0x00001000010c7983 */ /* 0x000ee80000100800 */
[----:B------:R0:W-:Y:S04]  /*53b30*/  @P1 STG.E.U8 desc[UR42][R10.64], R9 ;  /* 0x000000090a001986 */ /* 0x0001e8000c10112a */
[----:B0-----:R-:W3:Y:S01]  /*53b40*/  LDL R9, [R1+0x20] ;  /* 0x0000200001097983 */ /* 0x001ee20000100800 */
[----:B------:R-:W-:Y:S01]  /*53b50*/  ISETP.LT.AND P3, PT, R15, UR14, !P2 ;  /* 0x0000000e0f007c0c */ /* 0x000fe2000d761270 */
[----:B------:R-:W0:Y:S01]  /*53b60*/  LDCU UR14, c[0x0][0x398] ;  /* 0x00007300ff0e77ac */ /* 0x000e220008000800 */
[----:B------:R-:W-:-:S02]  /*53b70*/  IADD3 R10, P5, PT, R4, R0, RZ ;  /* 0x00000000040a7210 */ /* 0x000fc40007fbe0ff */
[----:B-1----:R-:W-:Y:S01]  /*53b80*/  ISETP.LT.AND P4, PT, R5, UR8, !P2 ;  /* 0x0000000805007c0c */ /* 0x002fe2000d781270 */
[----:B------:R-:W1:Y:S01]  /*53b90*/  LDCU UR8, c[0x0][0x398] ;  /* 0x00007300ff0877ac */ /* 0x000e620008000800 */
[----:B------:R-:W-:Y:S02]  /*53ba0*/  SHF.R.S32.HI R5, RZ, 0x1f, R4 ;  /* 0x0000001fff057819 */ /* 0x000fe40000011404 */
[----:B--2---:R-:W-:Y:S02]  /*53bb0*/  IADD3 R6, P6, PT, R4, R6, RZ ;  /* 0x0000000604067210 */ /* 0x004fe40007fde0ff */
[----:B----4-:R-:W-:Y:S01]  /*53bc0*/  ISETP.LT.AND P1, PT, R13, UR10, !P2 ;  /* 0x0000000a0d007c0c */ /* 0x010fe2000d721270 */
[----:B------:R-:W2:Y:S01]  /*53bd0*/  LDCU UR10, c[0x0][0x398] ;  /* 0x00007300ff0a77ac */ /* 0x000ea20008000800 */
[----:B---3--:R-:W-:Y:S01]  /*53be0*/  PRMT R13, R14, 0x7770, RZ ;  /* 0x000077700e0d7816 */ /* 0x008fe200000000ff */
[----:B------:R-:W-:Y:S01]  /*53bf0*/  IMAD.X R7, R5, 0x1, R7, P6 ;  /* 0x0000000105077824 */ /* 0x000fe200030e0607 */
[----:B------:R-:W-:-:S04]  /*53c00*/  IADD3 R12, P6, PT, R4, R12, RZ ;  /* 0x0000000c040c7210 */ /* 0x000fc80007fde0ff */
[----:B------:R3:W-:Y:S04]  /*53c10*/  @P3 STG.E.U8 desc[UR42][R6.64], R13 ;  /* 0x0000000d06003986 */ /* 0x0007e8000c10112a */
[----:B---3--:R-:W3:Y:S01]  /*53c20*/  LDL R7, [R1+0x1e64] ;  /* 0x001e640001077983 */ /* 0x008ee20000100800 */
[C---:B------:R-:W-:Y:S01]  /*53c30*/  IMAD.X R11, R5.reuse, 0x1, R9, P5 ;  /* 0x00000001050b7824 */ /* 0x040fe200028e0609 */
[C---:B------:R-:W-:Y:S01]  /*53c40*/  PRMT R9, R14.reuse, 0x7771, RZ ;  /* 0x000077710e097816 */ /* 0x040fe200000000ff */
[----:B------:R-:W-:Y:S01]  /*53c50*/  IMAD.X R13, R5, 0x1, R28, P6 ;  /* 0x00000001050d7824 */ /* 0x000fe200030e061c */
[----:B------:R-:W-:-:S03]  /*53c60*/  PRMT R6, R14, 0x7772, RZ ;  /* 0x000077720e067816 */ /* 0x000fc600000000ff */
[----:B------:R-:W-:Y:S04]  /*53c70*/  @P4 STG.E.U8 desc[UR42][R10.64], R9 ;  /* 0x000000090a004986 */ /* 0x000fe8000c10112a */
[----:B------:R4:W-:Y:S04]  /*53c80*/  @P1 STG.E.U8 desc[UR42][R12.64], R6 ;  /* 0x000000060c001986 */ /* 0x0009e8000c10112a */
[----:B----4-:R-:W4:Y:S01]  /*53c90*/  LDL.LU R13, [R1+0x6c] ;  /* 0x00006c00010d7983 */ /* 0x010f220000300800 */
[C---:B------:R-:W-:Y:S01]  /*53ca0*/  IADD3 R6, P1, PT, R4.reuse, R20, RZ ;  /* 0x0000001404067210 */ /* 0x040fe20007f3e0ff */
[----:B------:R-:W-:Y:S01]  /*53cb0*/  VIADD R9, R29, 0x10 ;  /* 0x000000101d097836 */ /* 0x000fe20000000000 */
[----:B------:R-:W-:Y:S01]  /*53cc0*/  ISETP.LT.AND P3, PT, R23, UR4, !P2 ;  /* 0x0000000417007c0c */ /* 0x000fe2000d761270 */
[----:B------:R-:W0:Y:S01]  /*53cd0*/  LDCU UR4, c[0x0][0x3b8] ;  /* 0x00007700ff0477ac */ /* 0x000e220008000800 */
[----:B------:R-:W-:-:S05]  /*53ce0*/  IADD3 R10, P5, PT, R4, R2, RZ ;  /* 0x00000002040a7210 */ /* 0x000fca0007fbe0ff */
[----:B------:R-:W-:Y:S01]  /*53cf0*/  IMAD.X R11, R5, 0x1, R3, P5 ;  /* 0x00000001050b7824 */ /* 0x000fe200028e0603 */
[----:B---3--:R-:W-:Y:S01]  /*53d00*/  ISETP.LT.AND P4, PT, R7, UR12, !P2 ;  /* 0x0000000c07007c0c */ /* 0x008fe2000d781270 */
[----:B------:R-:W-:Y:S01]  /*53d10*/  IMAD.X R7, R5, 0x1, R24, P1 ;  /* 0x0000000105077824 */ /* 0x000fe200008e0618 */
[----:B------:R-:W-:Y:S01]  /*53d20*/  ISETP.GE.AND P1, PT, R9, UR6, PT ;  /* 0x0000000609007c0c */ /* 0x000fe2000bf26270 */
[----:B------:R-:W3:Y:S01]  /*53d30*/  LDCU UR12, c[0x0][0x398] ;  /* 0x00007300ff0c77ac */ /* 0x000ee20008000800 */
[----:B------:R-:W-:Y:S02]  /*53d40*/  PRMT R9, R14, 0x7773, RZ ;  /* 0x000077730e097816 */ /* 0x000fe400000000ff */
[----:B------:R-:W3:Y:S01]  /*53d50*/  LDL.LU R14, [R1+0x70] ;  /* 0x00007000010e7983 */ /* 0x000ee20000300800 */
[----:B------:R-:W0:Y:S06]  /*53d60*/  LDCU UR6, c[0x0][0x39c] ;  /* 0x00007380ff0677ac */ /* 0x000e2c0008000800 */
[----:B------:R0:W-:Y:S01]  /*53d70*/  @P4 STG.E.U8 desc[UR42][R6.64], R9 ;  /* 0x0000000906004986 */ /* 0x0001e2000c10112a */
[----:B-1----:R-:W-:Y:S01]  /*53d80*/  ISETP.LT.AND P4, PT, R25, UR8, !P2 ;  /* 0x0000000819007c0c */ /* 0x002fe2000d781270 */
[----:B------:R-:W1:Y:S01]  /*53d90*/  LDCU UR8, c[0x0][0x398] ;  /* 0x00007300ff0877ac */ /* 0x000e620008000800 */
[----:B----4-:R-:W-:-:S02]  /*53da0*/  PRMT R12, R13, 0x7770, RZ ;  /* 0x000077700d0c7816 */ /* 0x010fc400000000ff */
[----:B0-----:R-:W-:-:S03]  /*53db0*/  IADD3 R6, P5, PT, R4, R19, RZ ;  /* 0x0000001304067210 */ /* 0x001fc60007fbe0ff */
[----:B------:R0:W-:Y:S01]  /*53dc0*/  @P3 STG.E.U8 desc[UR42][R10.64], R12 ;  /* 0x0000000c0a003986 */ /* 0x0001e2000c10112a */
[----:B--2---:R-:W-:Y:S01]  /*53dd0*/  ISETP.LT.AND P3, PT, R26, UR10, !P2 ;  /* 0x0000000a1a007c0c */ /* 0x004fe2000d761270 */
[----:B------:R-:W-:Y:S01]  /*53de0*/  IMAD.X R7, R5, 0x1, R17, P5 ;  /* 0x0000000105077824 */ /* 0x000fe200028e0611 */
[C---:B------:R-:W-:Y:S01]  /*53df0*/  PRMT R9, R13.reuse, 0x7773, RZ ;  /* 0x000077730d097816 */ /* 0x040fe200000000ff */
[----:B------:R-:W2:Y:S01]  /*53e00*/  LDCU UR10, c[0x0][0x398] ;  /* 0x00007300ff0a77ac */ /* 0x000ea20008000800 */
[----:B0-----:R-:W-:Y:S02]  /*53e10*/  IADD3 R10, P6, PT, R4, R18, RZ ;  /* 0x00000012040a7210 */ /* 0x001fe40007fde0ff */
[C---:B------:R-:W-:Y:S02]  /*53e20*/  PRMT R12, R13.reuse, 0x7771, RZ ;  /* 0x000077710d0c7816 */ /* 0x040fe400000000ff */
[----:B------:R-:W-:Y:S01]  /*53e30*/  PRMT R13, R13, 0x7772, RZ ;  /* 0x000077720d0d7816 */ /* 0x000fe200000000ff */
[----:B------:R-:W-:-:S02]  /*53e40*/  IMAD.X R11, R5, 0x1, R16, P6 ;  /* 0x00000001050b7824 */ /* 0x000fc400030e0610 */
[----:B------:R0:W-:Y:S04]  /*53e50*/  @P4 STG.E.U8 desc[UR42][R6.64], R12 ;  /* 0x0000000c06004986 */ /* 0x0001e8000c10112a */
[----:B------:R4:W-:Y:S01]  /*53e60*/  @P3 STG.E.U8 desc[UR42][R10.64], R13 ;  /* 0x0000000d0a003986 */ /* 0x0009e2000c10112a */
[----:B---3--:R-:W-:Y:S01]  /*53e70*/  ISETP.LT.AND P2, PT, R27, UR12, !P2 ;  /* 0x0000000c1b007c0c */ /* 0x008fe2000d741270 */
[----:B------:R-:W3:Y:S02]  /*53e80*/  LDCU UR12, c[0x0][0x398] ;  /* 0x00007300ff0c77ac */ /* 0x000ee40008000800 */
[----:B0-----:R-:W1:Y:S04]  /*53e90*/  LDL R12, [R1+0x1e5c] ;  /* 0x001e5c00010c7983 */ /* 0x001e680000100800 */
[----:B----4-:R-:W4:Y:S01]  /*53ea0*/  LDL R11, [R1+0x1c] ;  /* 0x00001c00010b7983 */ /* 0x010f220000100800 */
[C---:B------:R-:W-:Y:S01]  /*53eb0*/  VIADD R6, R4.reuse, UR4 ;  /* 0x0000000404067c36 */ /* 0x040fe20008000000 */
[----:B------:R-:W-:Y:S01]  /*53ec0*/  IADD3 R4, P3, PT, R4, R8, RZ ;  /* 0x0000000804047210 */ /* 0x000fe20007f7e0ff */
[----:B------:R-:W0:Y:S01]  /*53ed0*/  LDCU UR4, c[0x0][0x398] ;  /* 0x00007300ff0477ac */ /* 0x000e220008000800 */
[----:B------:R-:W-:Y:S01]  /*53ee0*/  ISETP.LT.AND P4, PT, R15, UR14, !P1 ;  /* 0x0000000e0f007c0c */ /* 0x000fe2000cf81270 */
[----:B------:R-:W2:Y:S01]  /*53ef0*/  LDL R13, [R1+0x20] ;  /* 0x00002000010d7983 */ /* 0x000ea20000100800 */
[----:B----4-:R-:W-:Y:S01]  /*53f00*/  IADD3 R10, P5, PT, R6, R11, RZ ;  /* 0x0000000b060a7210 */ /* 0x010fe20007fbe0ff */
[----:B------:R-:W-:-:S02]  /*53f10*/  IMAD.X R5, R5, 0x1, R22, P3 ;  /* 0x0000000105057824 */ /* 0x000fc400018e0616 */
[----:B------:R-:W4:Y:S01]  /*53f20*/  LDL R11, [R1+0x24] ;  /* 0x00002400010b7983 */ /* 0x000f220000100800 */
[----:B------:R-:W-:Y:S01]  /*53f30*/  SHF.R.S32.HI R7, RZ, 0x1f, R6 ;  /* 0x0000001fff077819 */ /* 0x000fe20000011406 */
[----:B------:R-:W0:Y:S02]  /*53f40*/  LDCU UR14, c[0x0][0x398] ;  /* 0x00007300ff0e77ac */ /* 0x000e240008000800 */
[----:B------:R1:W-:Y:S02]  /*53f50*/  @P2 STG.E.U8 desc[UR42][R4.64], R9 ;  /* 0x0000000904002986 */ /* 0x0003e4000c10112a */
[----:B-1----:R-:W-:Y:S02]  /*53f60*/  PRMT R4, R14, 0x7770, RZ ;  /* 0x000077700e047816 */ /* 0x002fe400000000ff */
[----:B------:R-:W0:Y:S01]  /*53f70*/  LDL R9, [R1+0x1e64] ;  /* 0x001e640001097983 */ /* 0x000e220000100800 */
[----:B----4-:R-:W-:-:S05]  /*53f80*/  IMAD.X R11, R7, 0x1, R11, P5 ;  /* 0x00000001070b7824 */ /* 0x010fca00028e060b */
[----:B------:R1:W-:Y:S04]  /*53f90*/  @P4 STG.E.U8 desc[UR42][R10.64], R4 ;  /* 0x000000040a004986 */ /* 0x0003e8000c10112a */
[----:B-1----:R-:W4:Y:S04]  /*53fa0*/  LDL R10, [R1+0x1e60] ;  /* 0x001e6000010a7983 */ /* 0x002f280000100800 */
[----:B------:R-:W3:Y:S01]  /*53fb0*/  LDL R11, [R1+0x10] ;  /* 0x00001000010b7983 */ /* 0x000ee20000100800 */
[----:B------:R-:W-:Y:S01]  /*53fc0*/  ISETP.LT.AND P3, PT, R12, UR8, !P1 ;  /* 0x000000080c007c0c */ /* 0x000fe2000cf61270 */
[----:B------:R-:W1:Y:S01]  /*53fd0*/  LDCU UR8, c[0x0][0x39c] ;  /* 0x00007380ff0877ac */ /* 0x000e620008000800 */
[----:B------:R-:W-:-:S02]  /*53fe0*/  IADD3 R12, P6, PT, R6, R0, RZ ;  /* 0x00000000060c7210 */ /* 0x000fc40007fde0ff */
[----:B------:R-:W-:-:S03]  /*53ff0*/  PRMT R5, R14, 0x7771, RZ ;  /* 0x000077710e057816 */ /* 0x000fc600000000ff */
[----:B--2---:R-:W-:Y:S01]  /*54000*/  IMAD.X R13, R7, 0x1, R13, P6 ;  /* 0x00000001070d7824 */ /* 0x004fe200030e060d */
[----:B0-----:R-:W-:Y:S01]  /*54010*/  ISETP.LT.AND P4, PT, R9, UR4, !P1 ;  /* 0x0000000409007c0c */ /* 0x001fe2000cf81270 */
[----:B------:R-:W0:Y:S04]  /*54020*/  LDCU UR4, c[0x0][0x3b8] ;  /* 0x00007700ff0477ac */ /* 0x000e280008000800 */
[----:B------:R2:W-:Y:S01]  /*54030*/  @P3 STG.E.U8 desc[UR42][R12.64], R5 ;  /* 0x000000050c003986 */ /* 0x0005e2000c10112a */
[----:B------:R-:W-:Y:S02]  /*54040*/  PRMT R9, R14, 0x7772, RZ ;  /* 0x000077720e097816 */ /* 0x000fe400000000ff */
[----:B----4-:R-:W-:Y:S01]  /*54050*/  ISETP.LT.AND P2, PT, R10, UR10, !P1 ;  /* 0x0000000a0a007c0c */ /* 0x010fe2000cf41270 */
[----:B------:R-:W4:Y:S01]  /*54060*/  LDCU UR10, c[0x0][0x398] ;  /* 0x00007300ff0a77ac */ /* 0x000f220008000800 */
[----:B---3--:R-:W-:-:S05]  /*54070*/  IADD3 R4, P3, PT, R6, R11, RZ ;  /* 0x0000000b06047210 */ /* 0x008fca0007f7e0ff */
[----:B--2---:R-:W-:-:S06]  /*54080*/  IMAD.X R5, R7, 0x1, R28, P3 ;  /* 0x0000000107057824 */ /* 0x004fcc00018e061c */
        /* <DEDUP_REMOVED lines=8> */
[----:B------:R-:W3:Y:S01]  /*54110*/  LDL.LU R14, [R1+0x90] ;  /* 0x00009000010e7983 */ /* 0x000ee20000300800 */
[----:B------:R-:W-:Y:S01]  /*54120*/  IMAD.X R13, R7, 0x1, R3, P6 ;  /* 0x00000001070d7824 */ /* 0x000fe200030e0603 */
[----:B------:R-:W0:Y:S02]  /*54130*/  LDCU UR12, c[0x0][0x398] ;  /* 0x00007300ff0c77ac */ /* 0x000e240008000800 */
[----:B------:R-:W-:Y:S01]  /*54140*/  @P4 STG.E.U8 desc[UR42][R10.64], R4 ;  /* 0x000000040a004986 */ /* 0x000fe2000c10112a */
[----:B--2---:R-:W-:-:S05]  /*54150*/  PRMT R5, R5, 0x7770, RZ ;  /* 0x0000777005057816 */ /* 0x004fca00000000ff */
[----:B------:R2:W-:Y:S04]  /*54160*/  @P3 STG.E.U8 desc[UR42][R12.64], R5 ;  /* 0x000000050c003986 */ /* 0x0005e8000c10112a */
[----:B--2---:R-:W2:Y:S01]  /*54170*/  LDL R12, [R1+0x80] ;  /* 0x00008000010c7983 */ /* 0x004ea20000100800 */
[----:B----4-:R-:W-:Y:S01]  /*54180*/  ISETP.LT.AND P4, PT, R25, UR10, !P1 ;  /* 0x0000000a19007c0c */ /* 0x010fe2000cf81270 */
[----:B------:R-:W4:Y:S01]  /*54190*/  LDCU UR10, c[0x0][0x398] ;  /* 0x00007300ff0a77ac */ /* 0x000f220008000800 */
[----:B------:R-:W-:Y:S01]  /*541a0*/  IADD3 R4, P2, PT, R6, R19, RZ ;  /* 0x0000001306047210 */ /* 0x000fe20007f5e0ff */
[----:B------:R-:W4:Y:S01]  /*541b0*/  LDL R13, [R1+0x1e5c] ;  /* 0x001e5c00010d7983 */ /* 0x000f220000100800 */
[----:B------:R-:W-:Y:S01]  /*541c0*/  ISETP.LT.AND P3, PT, R26, UR14, !P1 ;  /* 0x0000000e1a007c0c */ /* 0x000fe2000cf61270 */
[----:B------:R-:W0:Y:S01]  /*541d0*/  LDCU UR14, c[0x0][0x398] ;  /* 0x00007300ff0e77ac */ /* 0x000e220008000800 */
[----:B------:R-:W-:Y:S01]  /*541e0*/  IADD3 R10, P5, PT, R6, R18, RZ ;  /* 0x00000012060a7210 */ /* 0x000fe20007fbe0ff */
[----:B------:R-:W-:Y:S01]  /*541f0*/  IMAD.X R5, R7, 0x1, R17, P2 ;  /* 0x0000000107057824 */ /* 0x000fe200010e0611 */
[----:B------:R-:W-:Y:S01]  /*54200*/  ISETP.GE.AND P2, PT, R9, UR6, PT ;  /* 0x0000000609007c0c */ /* 0x000fe2000bf46270 */
[----:B------:R-:W0:Y:S02]  /*54210*/  LDCU UR6, c[0x0][0x39c] ;  /* 0x00007380ff0677ac */ /* 0x000e240008000800 */
[----:B------:R-:W-:Y:S01]  /*54220*/  IMAD.X R11, R7, 0x1, R16, P5 ;  /* 0x00000001070b7824 */ /* 0x000fe200028e0610 */
[----:B--2---:R-:W-:-:S02]  /*54230*/  PRMT R9, R12, 0x7771, RZ ;  /* 0x000077710c097816 */ /* 0x004fc400000000ff */
[----:B------:R-:W-:-:S03]  /*54240*/  PRMT R12, R12, 0x7772, RZ ;  /* 0x000077720c0c7816 */ /* 0x000fc600000000ff */
[----:B------:R2:W-:Y:S04]  /*54250*/  @P4 STG.E.U8 desc[UR42][R4.64], R9 ;  /* 0x0000000904004986 */ /* 0x0005e8000c10112a */
[----:B------:R0:W-:Y:S04]  /*54260*/  @P3 STG.E.U8 desc[UR42][R10.64], R12 ;  /* 0x0000000c0a003986 */ /* 0x0001e8000c10112a */
[----:B--2---:R-:W2:Y:S04]  /*54270*/  LDL.LU R9, [R1+0x80] ;  /* 0x0000800001097983 */ /* 0x004ea80000300800 */
[----:B0-----:R-:W2:Y:S01]  /*54280*/  LDL R11, [R1+0x1c] ;  /* 0x00001c00010b7983 */ /* 0x001ea20000100800 */
[C---:B------:R-:W-:Y:S01]  /*54290*/  VIADD R4, R6.reuse, UR4 ;  /* 0x0000000406047c36 */ /* 0x040fe20008000000 */
[----:B------:R-:W-:Y:S01]  /*542a0*/  ISETP.LT.AND P1, PT, R27, UR12, !P1 ;  /* 0x0000000c1b007c0c */ /* 0x000fe2000cf21270 */
[----:B------:R-:W0:Y:S01]  /*542b0*/  LDCU UR4, c[0x0][0x398] ;  /* 0x00007300ff0477ac */ /* 0x000e220008000800 */
[----:B------:R-:W-:-:S02]  /*542c0*/  IADD3 R6, P3, PT, R6, R8, RZ ;  /* 0x0000000806067210 */ /* 0x000fc40007f7e0ff */
[----:B------:R-:W-:Y:S01]  /*542d0*/  ISETP.LT.AND P4, PT, R15, UR16, !P2 ;  /* 0x000000100f007c0c */ /* 0x000fe2000d781270 */
[----:B------:R-:W0:Y:S01]  /*542e0*/  LDCU UR12, c[0x0][0x398] ;  /* 0x00007300ff0c77ac */ /* 0x000e220008000800 */
[----:B--2---:R-:W-:Y:S01]  /*542f0*/  IADD3 R10, P5, PT, R4, R11, RZ ;  /* 0x0000000b040a7210 */ /* 0x004fe20007fbe0ff */
[----:B------:R-:W-:Y:S01]  /*54300*/  IMAD.X R7, R7, 0x1, R22, P3 ;  /* 0x0000000107077824 */ /* 0x000fe200018e0616 */
[----:B------:R-:W2:Y:S01]  /*54310*/  LDL R11, [R1+0x24] ;  /* 0x00002400010b7983 */ /* 0x000ea20000100800 */
[----:B------:R-:W-:Y:S01]  /*54320*/  PRMT R9, R9, 0x7773, RZ ;  /* 0x0000777309097816 */ /* 0x000fe200000000ff */
[----:B------:R-:W0:Y:S01]  /*54330*/  LDCU UR16, c[0x0][0x398] ;  /* 0x00007300ff1077ac */ /* 0x000e220008000800 */
[----:B------:R-:W-:-:S03]  /*54340*/  SHF.R.S32.HI R5, RZ, 0x1f, R4 ;  /* 0x0000001fff057819 */ /* 0x000fc60000011404 */
[----:B------:R3:W-:Y:S01]  /*54350*/  @P1 STG.E.U8 desc[UR42][R6.64], R9 ;  /* 0x0000000906001986 */ /* 0x0007e2000c10112a */
[----:B----4-:R-:W-:Y:S01]  /*54360*/  ISETP.LT.AND P3, PT, R13, UR10, !P2 ;  /* 0x0000000a0d007c0c */ /* 0x010fe2000d761270 */
[----:B------:R-:W4:Y:S02]  /*54370*/  LDCU UR10, c[0x0][0x398] ;  /* 0x00007300ff0a77ac */ /* 0x000f240008000800 */
[----:B------:R-:W4:Y:S01]  /*54380*/  LDL R13, [R1+0x20] ;  /* 0x00002000010d7983 */ /* 0x000f220000100800 */
[----:B---3--:R-:W-:-:S03]  /*54390*/  PRMT R6, R14, 0x7770, RZ ;  /* 0x000077700e067816 */ /* 0x008fc600000000ff */
[----:B------:R-:W3:Y:S01]  /*543a0*/  LDL R9, [R1+0x1e64] ;  /* 0x001e640001097983 */ /* 0x000ee20000100800 */
[----:B--2---:R-:W-:-:S05]  /*543b0*/  IMAD.X R11, R5, 0x1, R11, P5 ;  /* 0x00000001050b7824 */ /* 0x004fca00028e060b */
[----:B------:R2:W-:Y:S04]  /*543c0*/  @P4 STG.E.U8 desc[UR42][R10.64], R6 ;  /* 0x000000060a004986 */ /* 0x0005e8000c10112a */
[----:B--2---:R-:W2:Y:S04]  /*543d0*/  LDL R10, [R1+0x1e60] ;  /* 0x001e6000010a7983 */ /* 0x004ea80000100800 */
[----:B------:R-:W2:Y:S01]  /*543e0*/  LDL R11, [R1+0x10] ;  /* 0x00001000010b7983 */ /* 0x000ea20000100800 */
[----:B------:R-:W-:Y:S02]  /*543f0*/  IADD3 R12, P6, PT, R4, R0, RZ ;  /* 0x00000000040c7210 */ /* 0x000fe40007fde0ff */
[----:B------:R-:W-:-:S03]  /*54400*/  PRMT R7, R14, 0x7771, RZ ;  /* 0x000077710e077816 */ /* 0x000fc600000000ff */
[----:B----4-:R-:W-:-:S05]  /*54410*/  IMAD.X R13, R5, 0x1, R13, P6 ;  /* 0x00000001050d7824 */ /* 0x010fca00030e060d */
[----:B------:R4:W-:Y:S01]  /*54420*/  @P3 STG.E.U8 desc[UR42][R12.64], R7 ;  /* 0x000000070c003986 */ /* 0x0009e2000c10112a */
[----:B---3--:R-:W-:Y:S01]  /*54430*/  ISETP.LT.AND P4, PT, R9, UR18, !P2 ;  /* 0x0000001209007c0c */ /* 0x008fe2000d781270 */
[----:B------:R-:W3:Y:S01]  /*54440*/  LDCU UR18, c[0x0][0x398] ;  /* 0x00007300ff1277ac */ /* 0x000ee20008000800 */
[----:B------:R-:W-:Y:S02]  /*54450*/  PRMT R9, R14, 0x7772, RZ ;  /* 0x000077720e097816 */ /* 0x000fe400000000ff */
[----:B--2---:R-:W-:Y:S01]  /*54460*/  ISETP.LT.AND P1, PT, R10, UR14, !P2 ;  /* 0x0000000e0a007c0c */ /* 0x004fe2000d721270 */
[----:B------:R-:W2:Y:S01]  /*54470*/  LDCU UR14, c[0x0][0x398] ;  /* 0x00007300ff0e77ac */ /* 0x000ea20008000800 */
[----:B------:R-:W-:-:S05]  /*54480*/  IADD3 R6, P3, PT, R4, R11, RZ ;  /* 0x0000000b04067210 */ /* 0x000fca0007f7e0ff */
[----:B----4-:R-:W-:-:S06]  /*54490*/  IMAD.X R7, R5, 0x1, R28, P3 ;  /* 0x0000000105077824 */ /* 0x010fcc00018e061c */
[----:B------:R4:W-:Y:S04]  /*544a0*/  @P1 STG.E.U8 desc[UR42][R6.64], R9 ;  /* 0x0000000906001986 */ /* 0x0009e8000c10112a */
[----:B----4-:R-:W4:Y:S01]  /*544b0*/  LDL R7, [R1+0xa0] ;  /* 0x0000a00001077983 */ /* 0x010f220000100800 */
[----:B0-----:R-:W-:Y:S02]  /*544c0*/  ISETP.LT.AND P3, PT, R23, UR4, !P2 ;  /* 0x0000000417007c0c */ /* 0x001fe4000d761270 */
[C---:B------:R-:W-:Y:S02]  /*544d0*/  IADD3 R10, P5, PT, R4.reuse, R20, RZ ;  /* 0x00000014040a7210 */ /* 0x040fe40007fbe0ff */
[----:B------:R-:W-:Y:S01]  /*544e0*/  IADD3 R12, P6, PT, R4, R2, RZ ;  /* 0x00000002040c7210 */ /* 0x000fe20007fde0ff */
[----:B------:R-:W-:Y:S01]  /*544f0*/  VIADD R9, R29, 0x12 ;  /* 0x000000121d097836 */ /* 0x000fe20000000000 */
[----:B------:R-:W-:Y:S01]  /*54500*/  PRMT R6, R14, 0x7773, RZ ;  /* 0x000077730e067816 */ /* 0x000fe200000000ff */
[C---:B------:R-:W-:Y:S01]  /*54510*/  IMAD.X R11, R5.reuse, 0x1, R24, P5 ;  /* 0x00000001050b7824 */ /* 0x040fe200028e0618 */
[----:B------:R-:W2:Y:S01]  /*54520*/  LDL.LU R14, [R1+0x74] ;  /* 0x00007400010e7983 */ /* 0x000ea20000300800 */
[----:B------:R-:W-:Y:S01]  /*54530*/  IMAD.X R13, R5, 0x1, R3, P6 ;  /* 0x00000001050d7824 */ /* 0x000fe200030e0603 */
[----:B------:R-:W0:Y:S02]  /*54540*/  LDCU UR4, c[0x0][0x3b8] ;  /* 0x00007700ff0477ac */ /* 0x000e240008000800 */
[----:B------:R-:W-:Y:S01]  /*54550*/  @P4 STG.E.U8 desc[UR42][R10.64], R6 ;  /* 0x000000060a004986 */ /* 0x000fe2000c10112a */
[----:B----4-:R-:W-:-:S05]  /*54560*/  PRMT R7, R7, 0x7770, RZ ;  /* 0x0000777007077816 */ /* 0x010fca00000000ff */
[----:B------:R4:W-:Y:S04]  /*54570*/  @P3 STG.E.U8 desc[UR42][R12.64], R7 ;  /* 0x000000070c003986 */ /* 0x0009e8000c10112a */
[----:B----4-:R-:W4:Y:S01]  /*54580*/  LDL R12, [R1+0xa0] ;  /* 0x0000a000010c7983 */ /* 0x010f220000100800 */
[----:B------:R-:W-:Y:S01]  /*54590*/  ISETP.LT.AND P4, PT, R25, UR10, !P2 ;  /* 0x0000000a19007c0c */ /* 0x000fe2000d781270 */
[----:B------:R-:W0:Y:S01]  /*545a0*/  LDCU UR10, c[0x0][0x398] ;  /* 0x00007300ff0a77ac */ /* 0x000e220008000800 */
[----:B------:R-:W-:Y:S01]  /*545b0*/  IADD3 R6, P1, PT, R4, R19, RZ ;  /* 0x0000001304067210 */ /* 0x000fe20007f3e0ff */
[----:B------:R-:W2:Y:S01]  /*545c0*/  LDL R13, [R1+0x1e5c] ;  /* 0x001e5c00010d7983 */ /* 0x000ea20000100800 */
[----:B------:R-:W-:Y:S01]  /*545d0*/  ISETP.LT.AND P3, PT, R26, UR12, !P2 ;  /* 0x0000000c1a007c0c */ /* 0x000fe2000d761270 */
[----:B------:R-:W0:Y:S01]  /*545e0*/  LDCU UR12, c[0x0][0x398] ;  /* 0x00007300ff0c77ac */ /* 0x000e220008000800 */
[----:B------:R-:W-:Y:S01]  /*545f0*/  IADD3 R10, P5, PT, R4, R18, RZ ;  /* 0x00000012040a7210 */ /* 0x000fe20007fbe0ff */
[----:B------:R-:W-:Y:S01]  /*54600*/  IMAD.X R7, R5, 0x1, R17, P1 ;  /* 0x0000000105077824 */ /* 0x000fe200008e0611 */
[----:B-1----:R-:W-:Y:S01]  /*54610*/  ISETP.GE.AND P1, PT, R9, UR8, PT ;  /* 0x0000000809007c0c */ /* 0x002fe2000bf26270 */
[----:B------:R-:W1:Y:S02]  /*54620*/  LDCU UR8, c[0x0][0x39c] ;  /* 0x00007380ff0877ac */ /* 0x000e640008000800 */
[----:B------:R-:W-:Y:S01]  /*54630*/  IMAD.X R11, R5, 0x1, R16, P5 ;  /* 0x00000001050b7824 */ /* 0x000fe200028e0610 */
[----:B----4-:R-:W-:-:S02]  /*54640*/  PRMT R9, R12, 0x7771, RZ ;  /* 0x000077710c097816 */ /* 0x010fc400000000ff */
[----:B------:R-:W-:-:S03]  /*54650*/  PRMT R12, R12, 0x7772, RZ ;  /* 0x000077720c0c7816 */ /* 0x000fc600000000ff */
[----:B------:R4:W-:Y:S04]  /*54660*/  @P4 STG.E.U8 desc[UR42][R6.64], R9 ;  /* 0x0000000906004986 */ /* 0x0009e8000c10112a */
[----:B------:R0:W-:Y:S04]  /*54670*/  @P3 STG.E.U8 desc[UR42][R10.64], R12 ;  /* 0x0000000c0a003986 */ /* 0x0001e8000c10112a */
[----:B----4-:R-:W4:Y:S04]  /*54680*/  LDL.LU R9, [R1+0xa0] ;  /* 0x0000a00001097983 */ /* 0x010f280000300800 */
[----:B0-----:R-:W3:Y:S01]  /*54690*/  LDL R11, [R1+0x1c] ;  /* 0x00001c00010b7983 */ /* 0x001ee20000100800 */
[C---:B------:R-:W-:Y:S01]  /*546a0*/  VIADD R6, R4.reuse, UR4 ;  /* 0x0000000404067c36 */ /* 0x040fe20008000000 */
[----:B--2---:R-:W-:Y:S01]  /*546b0*/  ISETP.LT.AND P2, PT, R27, UR14, !P2 ;  /* 0x0000000e1b007c0c */ /* 0x004fe2000d741270 */
[----:B------:R-:W0:Y:S01]  /*546c0*/  LDCU UR4, c[0x0][0x398] ;  /* 0x00007300ff0477ac */ /* 0x000e220008000800 */
[----:B------:R-:W-:-:S02]  /*546d0*/  IADD3 R4, P3, PT, R4, R8, RZ ;  /* 0x0000000804047210 */ /* 0x000fc40007f7e0ff */
[----:B------:R-:W-:Y:S01]  /*546e0*/  ISETP.LT.AND P4, PT, R15, UR16, !P1 ;  /* 0x000000100f007c0c */ /* 0x000fe2000cf81270 */
[----:B------:R-:W2:Y:S01]  /*546f0*/  LDCU UR14, c[0x0][0x398] ;  /* 0x00007300ff0e77ac */ /* 0x000ea20008000800 */
[----:B---3--:R-:W-:Y:S01]  /*54700*/  IADD3 R10, P5, PT, R6, R11, RZ ;  /* 0x0000000b060a7210 */ /* 0x008fe20007fbe0ff */
[----:B------:R-:W-:Y:S01]  /*54710*/  IMAD.X R5, R5, 0x1, R22, P3 ;  /* 0x0000000105057824 */ /* 0x000fe200018e0616 */
[----:B------:R-:W3:Y:S01]  /*54720*/  LDL R11, [R1+0x24] ;  /* 0x00002400010b7983 */ /* 0x000ee20000100800 */
[----:B----4-:R-:W-:Y:S01]  /*54730*/  PRMT R9, R9, 0x7773, RZ ;  /* 0x0000777309097816 */ /* 0x010fe200000000ff */
[----:B------:R-:W4:Y:S01]  /*54740*/  LDCU UR16, c[0x0][0x398] ;  /* 0x00007300ff1077ac */ /* 0x000f220008000800 */
[----:B------:R-:W-:-:S03]  /*54750*/  SHF.R.S32.HI R7, RZ, 0x1f, R6 ;  /* 0x0000001fff077819 */ /* 0x000fc60000011406 */
[----:B------:R0:W-:Y:S01]  /*54760*/  @P2 STG.E.U8 desc[UR42][R4.64], R9 ;  /* 0x0000000904002986 */ /* 0x0001e2000c10112a */
[----:B------:R-:W-:Y:S01]  /*54770*/  ISETP.LT.AND P3, PT, R13, UR10, !P1 ;  /* 0x0000000a0d007c0c */ /* 0x000fe2000cf61270 */
[----:B------:R-:W1:Y:S02]  /*54780*/  LDCU UR10, c[0x0][0x398] ;  /* 0x00007300ff0a77ac */ /* 0x000e640008000800 */
[----:B------:R-:W2:Y:S01]  /*54790*/  LDL R13, [R1+0x20] ;  /* 0x00002000010d7983 */ /* 0x000ea20000100800 */
[----:B0-----:R-:W-:-:S03]  /*547a0*/  PRMT R4, R14, 0x7770, RZ ;  /* 0x000077700e047816 */ /* 0x001fc600000000ff */
[----:B------:R-:W2:Y:S01]  /*547b0*/  LDL R9, [R1+0x1e64] ;  /* 0x001e640001097983 */ /* 0x000ea20000100800 */
[----:B---3--:R-:W-:-:S05]  /*547c0*/  IMAD.X R11, R7, 0x1, R11, P5 ;  /* 0x00000001070b7824 */ /* 0x008fca00028e060b */
[----:B------:R0:W-:Y:S04]  /*547d0*/  @P4 STG.E.U8 desc[UR42][R10.64], R4 ;  /* 0x000000040a004986 */ /* 0x0001e8000c10112a */
[----:B0-----:R-:W3:Y:S04]  /*547e0*/  LDL R10, [R1+0x1e60] ;  /* 0x001e6000010a7983 */ /* 0x001ee80000100800 */
[----:B------:R-:W4:Y:S01]  /*547f0*/  LDL R11, [R1+0x10] ;  /* 0x00001000010b7983 */ /* 0x000f220000100800 */
[----:B------:R-:W-:Y:S02]  /*54800*/  IADD3 R12, P6, PT, R6, R0, RZ ;  /* 0x00000000060c7210 */ /* 0x000fe40007fde0ff */
[----:B------:R-:W-:-:S03]  /*54810*/  PRMT R5, R14, 0x7771, RZ ;  /* 0x000077710e057816 */ /* 0x000fc600000000ff */
[----:B--2---:R-:W-:-:S05]  /*54820*/  IMAD.X R13, R7, 0x1, R13, P6 ;  /* 0x00000001070d7824 */ /* 0x004fca00030e060d */
[----:B------:R0:W-:Y:S01]  /*54830*/  @P3 STG.E.U8 desc[UR42][R12.64], R5 ;  /* 0x000000050c003986 */ /* 0x0001e2000c10112a */
[----:B------:R-:W-:Y:S02]  /*54840*/  ISETP.LT.AND P4, PT, R9, UR18, !P1 ;  /* 0x0000001209007c0c */ /* 0x000fe4000cf81270 */
[----:B------:R-:W-:Y:S02]  /*54850*/  PRMT R9, R14, 0x7772, RZ ;  /* 0x000077720e097816 */ /* 0x000fe400000000ff */
[----:B---3--:R-:W-:Y:S01]  /*54860*/  ISETP.LT.AND P2, PT, R10, UR12, !P1 ;  /* 0x0000000c0a007c0c */ /* 0x008fe2000cf41270 */
[----:B------:R-:W2:Y:S01]  /*54870*/  LDCU UR12, c[0x0][0x398] ;  /* 0x00007300ff0c77ac */ /* 0x000ea20008000800 */
[----:B----4-:R-:W-:-:S05]  /*54880*/  IADD3 R4, P3, PT, R6, R11, RZ ;  /* 0x0000000b06047210 */ /* 0x010fca0007f7e0ff */
[----:B0-----:R-:W-:-:S06]  /*54890*/  IMAD.X R5, R7, 0x1, R28, P3 ;  /* 0x0000000107057824 */ /* 0x001fcc00018e061c */
[----:B------:R0:W-:Y:S04]  /*548a0*/  @P2 STG.E.U8 desc[UR42][R4.64], R9 ;  /* 0x0000000904002986 */ /* 0x0001e8000c10112a */
[----:B0-----:R-:W3:Y:S01]  /*548b0*/  LDL R5, [R1+0x84] ;  /* 0x0000840001057983 */ /* 0x001ee20000100800 */
[----:B------:R-:W-:Y:S02]  /*548c0*/  ISETP.LT.AND P3, PT, R23, UR4, !P1 ;  /* 0x0000000417007c0c */ /* 0x000fe4000cf61270 */
[C---:B------:R-:W-:Y:S02]  /*548d0*/  IADD3 R10, P5, PT, R6.reuse, R20, RZ ;  /* 0x00000014060a7210 */ /* 0x040fe40007fbe0ff */
[----:B------:R-:W-:Y:S01]  /*548e0*/  IADD3 R12, P6, PT, R6, R2, RZ ;  /* 0x00000002060c7210 */ /* 0x000fe20007fde0ff */
[----:B------:R-:W-:Y:S01]  /*548f0*/  VIADD R9, R29, 0x13 ;  /* 0x000000131d097836 */ /* 0x000fe20000000000 */
[----:B------:R-:W-:Y:S01]  /*54900*/  PRMT R4, R14, 0x7773, RZ ;  /* 0x000077730e047816 */ /* 0x000fe200000000ff */
[C---:B------:R-:W-:Y:S01]  /*54910*/  IMAD.X R11, R7.reuse, 0x1, R24, P5 ;  /* 0x00000001070b7824 */ /* 0x040fe200028e0618 */
[----:B------:R-:W4:Y:S01]  /*54920*/  LDL.LU R14, [R1+0x94] ;  /* 0x00009400010e7983 */ /* 0x000f220000300800 */
[----:B------:R-:W-:Y:S01]  /*54930*/  IMAD.X R13, R7, 0x1, R3, P6 ;  /* 0x00000001070d7824 */ /* 0x000fe200030e0603 */
[----:B------:R-:W0:Y:S02]  /*54940*/  LDCU UR4, c[0x0][0x3b8] ;  /* 0x00007700ff0477ac */ /* 0x000e240008000800 */
[----:B------:R-:W-:Y:S01]  /*54950*/  @P4 STG.E.U8 desc[UR42][R10.64], R4 ;  /* 0x000000040a004986 */ /* 0x000fe2000c10112a */
[----:B---3--:R-:W-:-:S05]  /*54960*/  PRMT R5, R5, 0x7770, RZ ;  /* 0x0000777005057816 */ /* 0x008fca00000000ff */
[----:B------:R3:W-:Y:S04]  /*54970*/  @P3 STG.E.U8 desc[UR42][R12.64], R5 ;  /* 0x000000050c003986 */ /* 0x0007e8000c10112a */
[----:B---3--:R-:W3:Y:S01]  /*54980*/  LDL R12, [R1+0x84] ;  /* 0x00008400010c7983 */ /* 0x008ee20000100800 */
[----:B-1----:R-:W-:Y:S01]  /*54990*/  ISETP.LT.AND P4, PT, R25, UR10, !P1 ;  /* 0x0000000a19007c0c */ /* 0x002fe2000cf81270 */
[----:B------:R-:W1:Y:S01]  /*549a0*/  LDCU UR10, c[0x0][0x398] ;  /* 0x00007300ff0a77ac */ /* 0x000e620008000800 */
[----:B------:R-:W-:Y:S01]  /*549b0*/  IADD3 R4, P2, PT, R6, R19, RZ ;  /* 0x0000001306047210 */ /* 0x000fe20007f5e0ff */
[----:B------:R-:W1:Y:S01]  /*549c0*/  LDL R13, [R1+0x1e5c] ;  /* 0x001e5c00010d7983 */ /* 0x000e620000100800 */
[----:B--2---:R-:W-:Y:S01]  /*549d0*/  ISETP.LT.AND P3, PT, R26, UR12, !P1 ;  /* 0x0000000c1a007c0c */ /* 0x004fe2000cf61270 */
[----:B------:R-:W2:Y:S01]  /*549e0*/  LDCU UR12, c[0x0][0x398] ;  /* 0x00007300ff0c77ac */ /* 0x000ea20008000800 */
[----:B------:R-:W-:Y:S01]  /*549f0*/  IADD3 R10, P5, PT, R6, R18, RZ ;  /* 0x00000012060a7210 */ /* 0x000fe20007fbe0ff */
[----:B------:R-:W-:Y:S01]  /*54a00*/  IMAD.X R5, R7, 0x1, R17, P2 ;  /* 0x0000000107057824 */ /* 0x000fe200010e0611 */
[----:B------:R-:W-:Y:S01]  /*54a10*/  ISETP.GE.AND P2, PT, R9, UR6, PT ;  /* 0x0000000609007c0c */ /* 0x000fe2000bf46270 */
[----:B------:R-:W0:Y:S02]  /*54a20*/  LDCU UR6, c[0x0][0x398] ;  /* 0x00007300ff0677ac */ /* 0x000e240008000800 */
[----:B------:R-:W-:Y:S01]  /*54a30*/  IMAD.X R11, R7, 0x1, R16, P5 ;  /* 0x00000001070b7824 */ /* 0x000fe200028e0610 */
[----:B---3--:R-:W-:-:S02]  /*54a40*/  PRMT R9, R12, 0x7771, RZ ;  /* 0x000077710c097816 */ /* 0x008fc400000000ff */
[----:B------:R-:W-:-:S03]  /*54a50*/  PRMT R12, R12, 0x7772, RZ ;  /* 0x000077720c0c7816 */ /* 0x000fc600000000ff */
[----:B------:R3:W-:Y:S04]  /*54a60*/  @P4 STG.E.U8 desc[UR42][R4.64], R9 ;  /* 0x0000000904004986 */ /* 0x0007e8000c10112a */
[----:B------:R0:W-:Y:S04]  /*54a70*/  @P3 STG.E.U8 desc[UR42][R10.64], R12 ;  /* 0x0000000c0a003986 */ /* 0x0001e8000c10112a */
[----:B---3--:R-:W3:Y:S04]  /*54a80*/  LDL.LU R9, [R1+0x84] ;  /* 0x0000840001097983 */ /* 0x008ee80000300800 */
[----:B0-----:R-:W2:Y:S01]  /*54a90*/  LDL R11, [R1+0x1c] ;  /* 0x00001c00010b7983 */ /* 0x001ea20000100800 */
[C---:B------:R-:W-:Y:S01]  /*54aa0*/  VIADD R4, R6.reuse, UR4 ;  /* 0x0000000406047c36 */ /* 0x040fe20008000000 */
[----:B------:R-:W-:Y:S01]  /*54ab0*/  ISETP.LT.AND P1, PT, R27, UR14, !P1 ;  /* 0x0000000e1b007c0c */ /* 0x000fe2000cf21270 */
[----:B------:R-:W0:Y:S01]  /*54ac0*/  LDCU UR4, c[0x0][0x398] ;  /* 0x00007300ff0477ac */ /* 0x000e220008000800 */
[----:B------:R-:W-:-:S02]  /*54ad0*/  IADD3 R6, P3, PT, R6, R8, RZ ;  /* 0x0000000806067210 */ /* 0x000fc40007f7e0ff */
[----:B------:R-:W-:Y:S01]  /*54ae0*/  ISETP.LT.AND P4, PT, R15, UR16, !P2 ;  /* 0x000000100f007c0c */ /* 0x000fe2000d781270 */
[----:B------:R-:W0:Y:S01]  /*54af0*/  LDCU UR14, c[0x0][0x398] ;  /* 0x00007300ff0e77ac */ /* 0x000e220008000800 */
[----:B--2---:R-:W-:Y:S02]  /*54b00*/  IADD3 R10, P5, PT, R4, R11, RZ ;  /* 0x0000000b040a7210 */ /* 0x004fe40007fbe0ff */
[----:B------:R-:W2:Y:S01]  /*54b10*/  LDL R11, [R1+0x24] ;  /* 0x00002400010b7983 */ /* 0x000ea20000100800 */
[----:B------:R-:W-:Y:S01]  /*54b20*/  IMAD.X R7, R7, 0x1, R22, P3 ;  /* 0x0000000107077824 */ /* 0x000fe200018e0616 */
[----:B---3--:R-:W-:Y:S02]  /*54b30*/  PRMT R9, R9, 0x7773, RZ ;  /* 0x0000777309097816 */ /* 0x008fe400000000ff */
[----:B------:R-:W-:-:S03]  /*54b40*/  SHF.R.S32.HI R5, RZ, 0x1f, R4 ;  /* 0x0000001fff057819 */ /* 0x000fc60000011404 */
[----:B------:R4:W-:Y:S01]  /*54b50*/  @P1 STG.E.U8 desc[UR42][R6.64], R9 ;  /* 0x0000000906001986 */ /* 0x0009e2000c10112a */
[----:B-1----:R-:W-:Y:S01]  /*54b60*/  ISETP.LT.AND P3, PT, R13, UR10, !P2 ;  /* 0x0000000a0d007c0c */ /* 0x002fe2000d761270 */
[----:B------:R-:W1:Y:S02]  /*54b70*/  LDCU UR10, c[0x0][0x398] ;  /* 0x00007300ff0a77ac */ /* 0x000e640008000800 */
[----:B------:R-:W3:Y:S01]  /*54b80*/  LDL R13, [R1+0x20] ;  /* 0x00002000010d7983 */ /* 0x000ee20000100800 */
[----:B----4-:R-:W-:-:S03]  /*54b90*/  PRMT R6, R14, 0x7770, RZ ;  /* 0x000077700e067816 */ /* 0x010fc600000000ff */
[----:B------:R-:W4:Y:S01]  /*54ba0*/  LDL R9, [R1+0x1e64] ;  /* 0x001e640001097983 */ /* 0x000f220000100800 */
[----:B--2---:R-:W-:-:S05]  /*54bb0*/  IMAD.X R11, R5, 0x1, R11, P5 ;  /* 0x00000001050b7824 */ /* 0x004fca00028e060b */
[----:B------:R2:W-:Y:S04]  /*54bc0*/  @P4 STG.E.U8 desc[UR42][R10.64], R6 ;  /* 0x000000060a004986 */ /* 0x0005e8000c10112a */
[----:B--2---:R-:W2:Y:S04]  /*54bd0*/  LDL R10, [R1+0x1e60] ;  /* 0x001e6000010a7983 */ /* 0x004ea80000100800 */
[----:B------:R-:W2:Y:S01]  /*54be0*/  LDL R11, [R1+0x10] ;  /* 0x00001000010b7983 */ /* 0x000ea20000100800 */
[----:B------:R-:W-:Y:S02]  /*54bf0*/  IADD3 R12, P6, PT, R4, R0, RZ ;  /* 0x00000000040c7210 */ /* 0x000fe40007fde0ff */
[----:B------:R-:W-:-:S03]  /*54c00*/  PRMT R7, R14, 0x7771, RZ ;  /* 0x000077710e077816 */ /* 0x000fc600000000ff */
[----:B---3--:R-:W-:-:S05]  /*54c10*/  IMAD.X R13, R5, 0x1, R13, P6 ;  /* 0x00000001050d7824 */ /* 0x008fca00030e060d */
[----:B------:R3:W-:Y:S01]  /*54c20*/  @P3 STG.E.U8 desc[UR42][R12.64], R7 ;  /* 0x000000070c003986 */ /* 0x0007e2000c10112a */
[----:B----4-:R-:W-:Y:S01]  /*54c30*/  ISETP.LT.AND P4, PT, R9, UR12, !P2 ;  /* 0x0000000c09007c0c */ /* 0x010fe2000d781270 */
[----:B------:R-:W4:Y:S01]  /*54c40*/  LDCU UR12, c[0x0][0x398] ;  /* 0x00007300ff0c77ac */ /* 0x000f220008000800 */
[----:B------:R-:W-:Y:S02]  /*54c50*/  PRMT R9, R14, 0x7772, RZ ;  /* 0x000077720e097816 */ /* 0x000fe400000000ff */
[----:B--2---:R-:W-:Y:S01]  /*54c60*/  ISETP.LT.AND P1, PT, R10, UR6, !P2 ;  /* 0x000000060a007c0c */ /* 0x004fe2000d721270 */
[----:B------:R-:W2:Y:S01]  /*54c70*/  LDCU UR6, c[0x0][0x398] ;  /* 0x00007300ff0677ac */ /* 0x000ea20008000800 */
[----:B------:R-:W-:-:S05]  /*54c80*/  IADD3 R6, P3, PT, R4, R11, RZ ;  /* 0x0000000b04067210 */ /* 0x000fca0007f7e0ff */
[----:B---3--:R-:W-:-:S06]  /*54c90*/  IMAD.X R7, R5, 0x1, R28, P3 ;  /* 0x0000000105077824 */ /* 0x008fcc00018e061c */
[----:B------:R3:W-:Y:S04]  /*54ca0*/  @P1 STG.E.U8 desc[UR42][R6.64], R9 ;  /* 0x0000000906001986 */ /* 0x0007e8000c10112a */
[----:B---3--:R-:W3:Y:S01]  /*54cb0*/  LDL R7, [R1+0xa4] ;  /* 0x0000a40001077983 */ /* 0x008ee20000100800 */
[----:B0-----:R-:W-:Y:S01]  /*54cc0*/  ISETP.LT.AND P3, PT, R23, UR4, !P2 ;  /* 0x0000000417007c0c */ /* 0x001fe2000d761270 */
[----:B------:R-:W0:Y:S01]  /*54cd0*/  LDCU UR4, c[0x0][0x3b8] ;  /* 0x00007700ff0477ac */ /* 0x000e220008000800 */
[C---:B------:R-:W-:Y:S02]  /*54ce0*/  IADD3 R10, P5, PT, R4.reuse, R20, RZ ;  /* 0x00000014040a7210 */ /* 0x040fe40007fbe0ff */
[----:B------:R-:W-:Y:S02]  /*54cf0*/  IADD3 R12, P6, PT, R4, R2, RZ ;  /* 0x00000002040c7210 */ /* 0x000fe40007fde0ff */
[----:B------:R-:W-:Y:S01]  /*54d00*/  PRMT R6, R14, 0x7773, RZ ;  /* 0x000077730e067816 */ /* 0x000fe200000000ff */
[C---:B------:R-:W-:Y:S01]  /*54d10*/  IMAD.X R11, R5.reuse, 0x1, R24, P5 ;  /* 0x00000001050b7824 */ /* 0x040fe200028e0618 */
[----:B------:R-:W2:Y:S01]  /*54d20*/  LDL R14, [R1+0x78] ;  /* 0x00007800010e7983 */ /* 0x000ea20000100800 */
[----:B------:R-:W-:-:S03]  /*54d30*/  IMAD.X R13, R5, 0x1, R3, P6 ;  /* 0x00000001050d7824 */ /* 0x000fc600030e0603 */
[----:B------:R-:W-:Y:S01]  /*54d40*/  @P4 STG.E.U8 desc[UR42][R10.64], R6 ;  /* 0x000000060a004986 */ /* 0x000fe2000c10112a */
[----:B---3--:R-:W-:-:S05]  /*54d50*/  PRMT R7, R7, 0x7770, RZ ;  /* 0x0000777007077816 */ /* 0x008fca00000000ff */
[----:B------:R3:W-:Y:S04]  /*54d60*/  @P3 STG.E.U8 desc[UR42][R12.64], R7 ;  /* 0x000000070c003986 */ /* 0x0007e8000c10112a */
[----:B---3--:R-:W3:Y:S01]  /*54d70*/  LDL.LU R13, [R1+0xa4] ;  /* 0x0000a400010d7983 */ /* 0x008ee20000300800 */
[----:B-1----:R-:W-:Y:S02]  /*54d80*/  ISETP.LT.AND P1, PT, R25, UR10, !P2 ;  /* 0x0000000a19007c0c */ /* 0x002fe4000d721270 */
[----:B--2---:R-:W-:Y:S01]  /*54d90*/  ISETP.LT.AND P5, PT, R26, UR6, !P2 ;  /* 0x000000061a007c0c */ /* 0x004fe2000d7a1270 */
[----:B------:R-:W-:Y:S01]  /*54da0*/  VIADD R11, R29, 0x14 ;  /* 0x000000141d0b7836 */ /* 0x000fe20000000000 */
[C---:B------:R-:W-:Y:S01]  /*54db0*/  IADD3 R6, P3, PT, R4.reuse, R19, RZ ;  /* 0x0000001304067210 */ /* 0x040fe20007f7e0ff */
[----:B------:R-:W1:Y:S01]  /*54dc0*/  LDCU UR6, c[0x0][0x398] ;  /* 0x00007300ff0677ac */ /* 0x000e620008000800 */
[----:B------:R-:W-:-:S03]  /*54dd0*/  IADD3 R10, P4, PT, R4, R18, RZ ;  /* 0x00000012040a7210 */ /* 0x000fc60007f9e0ff */
[----:B------:R-:W-:Y:S01]  /*54de0*/  IMAD.X R7, R5, 0x1, R17, P3 ;  /* 0x0000000105077824 */ /* 0x000fe200018e0611 */
[----:B------:R-:W-:Y:S01]  /*54df0*/  ISETP.GE.AND P3, PT, R11, UR8, PT ;  /* 0x000000080b007c0c */ /* 0x000fe2000bf66270 */
[----:B------:R-:W-:Y:S01]  /*54e00*/  IMAD.X R11, R5, 0x1, R16, P4 ;  /* 0x00000001050b7824 */ /* 0x000fe200020e0610 */
[C---:B---3--:R-:W-:Y:S01]  /*54e10*/  PRMT R9, R13.reuse, 0x7771, RZ ;  /* 0x000077710d097816 */ /* 0x048fe200000000ff */
[----:B------:R-:W2:Y:S01]  /*54e20*/  LDCU UR8, c[0x0][0x398] ;  /* 0x00007300ff0877ac */ /* 0x000ea20008000800 */
[----:B------:R-:W-:-:S03]  /*54e30*/  PRMT R12, R13, 0x7772, RZ ;  /* 0x000077720d0c7816 */ /* 0x000fc600000000ff */
[----:B------:R3:W-:Y:S01]  /*54e40*/  @P1 STG.E.U8 desc[UR42][R6.64], R9 ;  /* 0x0000000906001986 */ /* 0x0007e2000c10112a */
[----:B------:R-:W-:Y:S01]  /*54e50*/  PRMT R14, R14, 0x7770, RZ ;  /* 0x000077700e0e7816 */ /* 0x000fe200000000ff */
[----:B------:R-:W1:Y:S02]  /*54e60*/  LDCU UR10, c[0x0][0x398] ;  /* 0x00007300ff0a77ac */ /* 0x000e640008000800 */
[----:B------:R0:W-:Y:S04]  /*54e70*/  @P5 STG.E.U8 desc[UR42][R10.64], R12 ;  /* 0x0000000c0a005986 */ /* 0x0001e8000c10112a */
[----:B---3--:R-:W1:Y:S04]  /*54e80*/  LDL R9, [R1+0x1e5c] ;  /* 0x001e5c0001097983 */ /* 0x008e680000100800 */
[----:B0-----:R-:W3:Y:S01]  /*54e90*/  LDL R11, [R1+0x1c] ;  /* 0x00001c00010b7983 */ /* 0x001ee20000100800 */
[C---:B------:R-:W-:Y:S01]  /*54ea0*/  VIADD R6, R4.reuse, UR4 ;  /* 0x0000000404067c36 */ /* 0x040fe20008000000 */
[----:B----4-:R-:W-:Y:S01]  /*54eb0*/  ISETP.LT.AND P2, PT, R27, UR12, !P2 ;  /* 0x0000000c1b007c0c */ /* 0x010fe2000d741270 */
[----:B------:R-:W0:Y:S01]  /*54ec0*/  LDCU UR4, c[0x0][0x398] ;  /* 0x00007300ff0477ac */ /* 0x000e220008000800 */
[----:B------:R-:W-:-:S02]  /*54ed0*/  IADD3 R4, P1, PT, R4, R8, RZ ;  /* 0x0000000804047210 */ /* 0x000fc40007f3e0ff */
[----:B------:R-:W-:Y:S01]  /*54ee0*/  ISETP.LT.AND P4, PT, R15, UR14, !P3 ;  /* 0x0000000e0f007c0c */ /* 0x000fe2000df81270 */
[----:B------:R-:W4:Y:S01]  /*54ef0*/  LDCU UR12, c[0x0][0x398] ;  /* 0x00007300ff0c77ac */ /* 0x000f220008000800 */
[----:B---3--:R-:W-:Y:S02]  /*54f00*/  IADD3 R10, P5, PT, R6, R11, RZ ;  /* 0x0000000b060a7210 */ /* 0x008fe40007fbe0ff */
[----:B------:R-:W3:Y:S01]  /*54f10*/  LDL R11, [R1+0x24] ;  /* 0x00002400010b7983 */ /* 0x000ee20000100800 */
[----:B------:R-:W-:Y:S01]  /*54f20*/  SHF.R.S32.HI R7, RZ, 0x1f, R6 ;  /* 0x0000001fff077819 */ /* 0x000fe20000011406 */
[----:B------:R-:W-:Y:S01]  /*54f30*/  IMAD.X R5, R5, 0x1, R22, P1 ;  /* 0x0000000105057824 */ /* 0x000fe200008e0616 */
[----:B-1----:R-:W-:Y:S01]  /*54f40*/  ISETP.LT.AND P1, PT, R9, UR6, !P3 ;  /* 0x0000000609007c0c */ /* 0x002fe2000df21270 */
[----:B------:R-:W1:Y:S01]  /*54f50*/  LDCU UR6, c[0x0][0x398] ;  /* 0x00007300ff0677ac */ /* 0x000e620008000800 */
[----:B------:R-:W-:Y:S02]  /*54f60*/  PRMT R9, R13, 0x7773, RZ ;  /* 0x000077730d097816 */ /* 0x000fe400000000ff */
[----:B------:R-:W2:Y:S04]  /*54f70*/  LDL R13, [R1+0x20] ;  /* 0x00002000010d7983 */ /* 0x000ea80000100800 */
[----:B------:R0:W-:Y:S04]  /*54f80*/  @P2 STG.E.U8 desc[UR42][R4.64], R9 ;  /* 0x0000000904002986 */ /* 0x0001e8000c10112a */
[----:B0-----:R-:W2:Y:S04]  /*54f90*/  LDL R4, [R1+0x78] ;  /* 0x0000780001047983 */ /* 0x001ea80000100800 */
[----:B------:R-:W4:Y:S04]  /*54fa0*/  LDL R5, [R1+0x10] ;  /* 0x0000100001057983 */ /* 0x000f280000100800 */
[----:B------:R-:W4:Y:S01]  /*54fb0*/  LDL R9, [R1+0x1e64] ;  /* 0x001e640001097983 */ /* 0x000f220000100800 */
[----:B---3--:R-:W-:-:S05]  /*54fc0*/  IMAD.X R11, R7, 0x1, R11, P5 ;  /* 0x00000001070b7824 */ /* 0x008fca00028e060b */
[----:B------:R0:W-:Y:S04]  /*54fd0*/  @P4 STG.E.U8 desc[UR42][R10.64], R14 ;  /* 0x0000000e0a004986 */ /* 0x0001e8000c10112a */
[----:B0-----:R-:W3:Y:S04]  /*54fe0*/  LDL R11, [R1+0x1e60] ;  /* 0x001e6000010b7983 */ /* 0x001ee80000100800 */
[----:B------:R-:W3:Y:S01]  /*54ff0*/  LDL.LU R14, [R1+0x78] ;  /* 0x00007800010e7983 */ /* 0x000ee20000300800 */
[----:B------:R-:W-:Y:S02]  /*55000*/  IADD3 R12, P6, PT, R6, R0, RZ ;  /* 0x00000000060c7210 */ /* 0x000fe40007fde0ff */
[----:B--2---:R-:W-:-:S03]  /*55010*/  PRMT R4, R4, 0x7771, RZ ;  /* 0x0000777104047816 */ /* 0x004fc600000000ff */
[----:B------:R-:W-:-:S05]  /*55020*/  IMAD.X R13, R7, 0x1, R13, P6 ;  /* 0x00000001070d7824 */ /* 0x000fca00030e060d */
[----:B------:R0:W-:Y:S01]  /*55030*/  @P1 STG.E.U8 desc[UR42][R12.64], R4 ;  /* 0x000000040c001986 */ /* 0x0001e2000c10112a */
[----:B----4-:R-:W-:Y:S01]  /*55040*/  ISETP.LT.AND P4, PT, R9, UR10, !P3 ;  /* 0x0000000a09007c0c */ /* 0x010fe2000df81270 */
[----:B------:R-:W2:Y:S01]  /*55050*/  LDCU UR10, c[0x0][0x398] ;  /* 0x00007300ff0a77ac */ /* 0x000ea20008000800 */
[----:B0-----:R-:W-:-:S05]  /*55060*/  IADD3 R4, P1, PT, R6, R5, RZ ;  /* 0x0000000506047210 */ /* 0x001fca0007f3e0ff */
[----:B------:R-:W-:Y:S01]  /*55070*/  IMAD.X R5, R7, 0x1, R28, P1 ;  /* 0x0000000107057824 */ /* 0x000fe200008e061c */
[----:B---3--:R-:W-:Y:S01]  /*55080*/  ISETP.LT.AND P2, PT, R11, UR8, !P3 ;  /* 0x000000080b007c0c */ /* 0x008fe2000df41270 */
[----:B------:R-:W0:Y:S01]  /*55090*/  LDCU UR8, c[0x0][0x398] ;  /* 0x00007300ff0877ac */ /* 0x000e220008000800 */
[----:B------:R-:W-:-:S11]  /*550a0*/  PRMT R9, R14, 0x7772, RZ ;  /* 0x000077720e097816 */ /* 0x000fd600000000ff */
[----:B------:R3:W-:Y:S04]  /*550b0*/  @P2 STG.E.U8 desc[UR42][R4.64], R9 ;  /* 0x0000000904002986 */ /* 0x0007e8000c10112a */
[----:B---3--:R-:W3:Y:S01]  /*550c0*/  LDL R5, [R1+0x88] ;  /* 0x0000880001057983 */ /* 0x008ee20000100800 */
[----:B------:R-:W-:Y:S02]  /*550d0*/  ISETP.LT.AND P1, PT, R23, UR4, !P3 ;  /* 0x0000000417007c0c */ /* 0x000fe4000df21270 */
[C---:B------:R-:W-:Y:S02]  /*550e0*/  IADD3 R10, P5, PT, R6.reuse, R20, RZ ;  /* 0x00000014060a7210 */ /* 0x040fe40007fbe0ff */
[----:B------:R-:W-:Y:S01]  /*550f0*/  IADD3 R12, P6, PT, R6, R2, RZ ;  /* 0x00000002060c7210 */ /* 0x000fe20007fde0ff */
[----:B------:R-:W-:Y:S01]  /*55100*/  VIADD R9, R29, 0x16 ;  /* 0x000000161d097836 */ /* 0x000fe20000000000 */
[----:B------:R-:W-:Y:S01]  /*55110*/  PRMT R4, R14, 0x7773, RZ ;  /* 0x000077730e047816 */ /* 0x000fe200000000ff */
[C---:B------:R-:W-:Y:S01]  /*55120*/  IMAD.X R11, R7.reuse, 0x1, R24, P5 ;  /* 0x00000001070b7824 */ /* 0x040fe200028e0618 */
[----:B0-----:R-:W-:Y:S01]  /*55130*/  ISETP.LT.AND P2, PT, R26, UR8, !P3 ;  /* 0x000000081a007c0c */ /* 0x001fe2000df41270 */
[----:B------:R-:W-:Y:S01]  /*55140*/  IMAD.X R13, R7, 0x1, R3, P6 ;  /* 0x00000001070d7824 */ /* 0x000fe200030e0603 */
[----:B------:R-:W0:Y:S01]  /*55150*/  LDCU UR4, c[0x0][0x3b8] ;  /* 0x00007700ff0477ac */ /* 0x000e220008000800 */
[----:B------:R-:W-:Y:S01]  /*55160*/  IMAD.MOV.U32 R14, RZ, RZ, R21 ;  /* 0x000000ffff0e7224 */ /* 0x000fe200078e0015 */
[----:B------:R-:W-:Y:S01]  /*55170*/  @P4 STG.E.U8 desc[UR42][R10.64], R4 ;  /* 0x000000040a004986 */ /* 0x000fe2000c10112a */
[----:B------:R-:W4:Y:S03]  /*55180*/  LDCU UR8, c[0x0][0x398] ;  /* 0x00007300ff0877ac */ /* 0x000f260008000800 */
[----:B------:R-:W2:Y:S01]  /*55190*/  LDL.LU R21, [R1+0x98] ;  /* 0x0000980001157983 */ /* 0x000ea20000300800 */
[----:B---3--:R-:W-:-:S05]  /*551a0*/  PRMT R5, R5, 0x7770, RZ ;  /* 0x0000777005057816 */ /* 0x008fca00000000ff */
[----:B------:R3:W-:Y:S04]  /*551b0*/  @P1 STG.E.U8 desc[UR42][R12.64], R5 ;  /* 0x000000050c001986 */ /* 0x0007e8000c10112a */
[----:B---3--:R-:W3:Y:S01]  /*551c0*/  LDL R12, [R1+0x88] ;  /* 0x00008800010c7983 */ /* 0x008ee20000100800 */
[----:B-1----:R-:W-:Y:S01]  /*551d0*/  ISETP.LT.AND P4, PT, R25, UR6, !P3 ;  /* 0x0000000619007c0c */ /* 0x002fe2000df81270 */
[----:B------:R-:W1:Y:S01]  /*551e0*/  LDCU UR6, c[0x0][0x398] ;  /* 0x00007300ff0677ac */ /* 0x000e620008000800 */
[C---:B------:R-:W-:Y:S01]  /*551f0*/  IADD3 R4, P1, PT, R6.reuse, R19, RZ ;  /* 0x0000001306047210 */ /* 0x040fe20007f3e0ff */
[----:B------:R-:W1:Y:S01]  /*55200*/  LDL R13, [R1+0x1e5c] ;  /* 0x001e5c00010d7983 */ /* 0x000e620000100800 */
[----:B------:R-:W-:-:S03]  /*55210*/  IADD3 R10, P5, PT, R6, R18, RZ ;  /* 0x00000012060a7210 */ /* 0x000fc60007fbe0ff */
[----:B------:R-:W-:Y:S01]  /*55220*/  IMAD.X R5, R7, 0x1, R17, P1 ;  /* 0x0000000107057824 */ /* 0x000fe200008e0611 */
[----:B------:R-:W-:Y:S01]  /*55230*/  ISETP.GE.AND P1, PT, R9, UR5, PT ;  /* 0x0000000509007c0c */ /* 0x000fe2000bf26270 */
[----:B------:R-:W-:Y:S01]  /*55240*/  IMAD.X R11, R7, 0x1, R16, P5 ;  /* 0x00000001070b7824 */ /* 0x000fe200028e0610 */
[----:B--2---:R-:W-:Y:S01]  /*55250*/  ISETP.LT.AND P3, PT, R27, UR10, !P3 ;  /* 0x0000000a1b007c0c */ /* 0x004fe2000df61270 */
[----:B------:R-:W2:Y:S01]  /*55260*/  LDCU UR5, c[0x0][0x398] ;  /* 0x00007300ff0577ac */ /* 0x000ea20008000800 */
[----:B------:R-:W0:Y:S01]  /*55270*/  LDCU UR10, c[0x0][0x398] ;  /* 0x00007300ff0a77ac */ /* 0x000e220008000800 */
[C---:B---3--:R-:W-:Y:S02]  /*55280*/  PRMT R9, R12.reuse, 0x7771, RZ ;  /* 0x000077710c097816 */ /* 0x048fe400000000ff */
[----:B------:R-:W-:-:S03]  /*55290*/  PRMT R12, R12, 0x7772, RZ ;  /* 0x000077720c0c7816 */ /* 0x000fc600000000ff */
[----:B------:R3:W-:Y:S04]  /*552a0*/  @P4 STG.E.U8 desc[UR42][R4.64], R9 ;  /* 0x0000000904004986 */ /* 0x0007e8000c10112a */
[----:B------:R0:W-:Y:S04]  /*552b0*/  @P2 STG.E.U8 desc[UR42][R10.64], R12 ;  /* 0x0000000c0a002986 */ /* 0x0001e8000c10112a */
[----:B---3--:R-:W3:Y:S04]  /*552c0*/  LDL.LU R9, [R1+0x88] ;  /* 0x0000880001097983 */ /* 0x008ee80000300800 */
[----:B0-----:R-:W2:Y:S01]  /*552d0*/  LDL R11, [R1+0x1c] ;  /* 0x00001c00010b7983 */ /* 0x001ea20000100800 */
[C---:B------:R-:W-:Y:S01]  /*552e0*/  VIADD R4, R6.reuse, UR4 ;  /* 0x0000000406047c36 */ /* 0x040fe20008000000 */
[----:B------:R-:W-:Y:S01]  /*552f0*/  IADD3 R6, P2, PT, R6, R8, RZ ;  /* 0x0000000806067210 */ /* 0x000fe20007f5e0ff */
[----:B------:R-:W0:Y:S01]  /*55300*/  LDCU UR4, c[0x0][0x398] ;  /* 0x00007300ff0477ac */ /* 0x000e220008000800 */
[----:B------:R-:W-:-:S02]  /*55310*/  ISETP.LT.AND P4, PT, R15, UR12, !P0 ;  /* 0x0000000c0f007c0c */ /* 0x000fc4000c781270 */
[----:B--2---:R-:W-:Y:S01]  /*55320*/  IADD3 R10, P5, PT, R4, R11, RZ ;  /* 0x0000000b040a7210 */ /* 0x004fe20007fbe0ff */
[----:B------:R-:W-:Y:S01]  /*55330*/  IMAD.X R7, R7, 0x1, R22, P2 ;  /* 0x0000000107077824 */ /* 0x000fe200010e0616 */
[----:B------:R-:W2:Y:S01]  /*55340*/  LDL R11, [R1+0x24] ;  /* 0x00002400010b7983 */ /* 0x000ea20000100800 */
[----:B---3--:R-:W-:Y:S01]  /*55350*/  PRMT R9, R9, 0x7773, RZ ;  /* 0x0000777309097816 */ /* 0x008fe200000000ff */
[----:B------:R-:W3:Y:S01]  /*55360*/  LDCU UR12, c[0x0][0x398] ;  /* 0x00007300ff0c77ac */ /* 0x000ee20008000800 */
[----:B------:R-:W-:-:S03]  /*55370*/  SHF.R.S32.HI R5, RZ, 0x1f, R4 ;  /* 0x0000001fff057819 */ /* 0x000fc60000011404 */
[----:B------:R0:W-:Y:S01]  /*55380*/  @P3 STG.E.U8 desc[UR42][R6.64], R9 ;  /* 0x0000000906003986 */ /* 0x0001e2000c10112a */
[----:B-1----:R-:W-:Y:S01]  /*55390*/  ISETP.LT.AND P2, PT, R13, UR6, !P0 ;  /* 0x000000060d007c0c */ /* 0x002fe2000c741270 */
[----:B------:R-:W1:Y:S02]  /*553a0*/  LDCU UR6, c[0x0][0x398] ;  /* 0x00007300ff0677ac */ /* 0x000e640008000800 */
[----:B------:R-:W3:Y:S01]  /*553b0*/  LDL R13, [R1+0x20] ;  /* 0x00002000010d7983 */ /* 0x000ee20000100800 */
[----:B0-----:R-:W-:-:S03]  /*553c0*/  PRMT R6, R21, 0x7770, RZ ;  /* 0x0000777015067816 */ /* 0x001fc600000000ff */
[----:B------:R-:W4:Y:S01]  /*553d0*/  LDL R9, [R1+0x1e64] ;  /* 0x001e640001097983 */ /* 0x000f220000100800 */
[----:B--2---:R-:W-:-:S05]  /*553e0*/  IMAD.X R11, R5, 0x1, R11, P5 ;  /* 0x00000001050b7824 */ /* 0x004fca00028e060b */
[----:B------:R0:W-:Y:S04]  /*553f0*/  @P4 STG.E.U8 desc[UR42][R10.64], R6 ;  /* 0x000000060a004986 */ /* 0x0001e8000c10112a */
[----:B0-----:R-:W2:Y:S04]  /*55400*/  LDL R10, [R1+0x1e60] ;  /* 0x001e6000010a7983 */ /* 0x001ea80000100800 */
[----:B------:R-:W2:Y:S01]  /*55410*/  LDL R11, [R1+0x10] ;  /* 0x00001000010b7983 */ /* 0x000ea20000100800 */
[----:B------:R-:W-:Y:S02]  /*55420*/  IADD3 R12, P6, PT, R4, R0, RZ ;  /* 0x00000000040c7210 */ /* 0x000fe40007fde0ff */
[----:B------:R-:W-:-:S03]  /*55430*/  PRMT R7, R21, 0x7771, RZ ;  /* 0x0000777115077816 */ /* 0x000fc600000000ff */
[----:B---3--:R-:W-:Y:S01]  /*55440*/  IMAD.X R13, R5, 0x1, R13, P6 ;  /* 0x00000001050d7824 */ /* 0x008fe200030e060d */
[----:B----4-:R-:W-:Y:S01]  /*55450*/  ISETP.LT.AND P4, PT, R9, UR8, !P0 ;  /* 0x0000000809007c0c */ /* 0x010fe2000c781270 */
[----:B------:R-:W0:Y:S03]  /*55460*/  LDCU UR8, c[0x0][0x398] ;  /* 0x00007300ff0877ac */ /* 0x000e260008000800 */
[----:B------:R3:W-:Y:S01]  /*55470*/  @P2 STG.E.U8 desc[UR42][R12.64], R7 ;  /* 0x000000070c002986 */ /* 0x0007e2000c10112a */
[----:B------:R-:W-:Y:S02]  /*55480*/  PRMT R9, R21, 0x7772, RZ ;  /* 0x0000777215097816 */ /* 0x000fe400000000ff */
[----:B---3--:R-:W-:-:S05]  /*55490*/  IADD3 R12, P6, PT, R4, R2, RZ ;  /* 0x00000002040c7210 */ /* 0x008fca0007fde0ff */
[----:B------:R-:W-:Y:S01]  /*554a0*/  IMAD.X R13, R5, 0x1, R3, P6 ;  /* 0x00000001050d7824 */ /* 0x000fe200030e0603 */
[----:B--2---:R-:W-:Y:S01]  /*554b0*/  ISETP.LT.AND P3, PT, R10, UR5, !P0 ;  /* 0x000000050a007c0c */ /* 0x004fe2000c761270 */
[----:B------:R-:W2:Y:S01]  /*554c0*/  LDCU UR5, c[0x0][0x398] ;  /* 0x00007300ff0577ac */ /* 0x000ea20008000800 */
[C---:B------:R-:W-:Y:S02]  /*554d0*/  IADD3 R6, P2, PT, R4.reuse, R11, RZ ;  /* 0x0000000b04067210 */ /* 0x040fe40007f5e0ff */
[----:B------:R-:W-:-:S03]  /*554e0*/  IADD3 R10, P5, PT, R4, R20, RZ ;  /* 0x00000014040a7210 */ /* 0x000fc60007fbe0ff */
[----:B------:R-:W-:Y:S01]  /*554f0*/  IMAD.X R7, R5, 0x1, R28, P2 ;  /* 0x0000000105077824 */ /* 0x000fe200010e061c */
[----:B------:R-:W-:Y:S01]  /*55500*/  ISETP.LT.AND P2, PT, R23, UR4, !P0 ;  /* 0x0000000417007c0c */ /* 0x000fe2000c741270 */
[----:B------:R-:W-:Y:S01]  /*55510*/  IMAD.X R11, R5, 0x1, R24, P5 ;  /* 0x00000001050b7824 */ /* 0x000fe200028e0618 */
[----:B------:R-:W3:Y:S03]  /*55520*/  LDCU UR4, c[0x0][0x3b8] ;  /* 0x00007700ff0477ac */ /* 0x000ee60008000800 */
[----:B------:R4:W-:Y:S01]  /*55530*/  @P3 STG.E.U8 desc[UR42][R6.64], R9 ;  /* 0x0000000906003986 */ /* 0x0009e2000c10112a */
[----:B-1----:R-:W-:Y:S01]  /*55540*/  ISETP.LT.AND P3, PT, R25, UR6, !P0 ;  /* 0x0000000619007c0c */ /* 0x002fe2000c761270 */
[----:B------:R-:W1:Y:S01]  /*55550*/  LDCU UR6, c[0x0][0x398] ;  /* 0x00007300ff0677ac */ /* 0x000e620008000800 */
[----:B----4-:R-:W-:Y:S02]  /*55560*/  PRMT R6, R21, 0x7773, RZ ;  /* 0x0000777315067816 */ /* 0x010fe400000000ff */
[C---:B------:R-:W-:Y:S01]  /*55570*/  PRMT R7, R14.reuse, 0x7770, RZ ;  /* 0x000077700e077816 */ /* 0x040fe200000000ff */
[----:B------:R-:W4:Y:S04]  /*55580*/  LDL.LU R21, [R1+0x7c] ;  /* 0x00007c0001157983 */ /* 0x000f280000300800 */
[----:B------:R0:W-:Y:S01]  /*55590*/  @P4 STG.E.U8 desc[UR42][R10.64], R6 ;  /* 0x000000060a004986 */ /* 0x0001e2000c10112a */
[----:B------:R-:W-:-:S03]  /*555a0*/  PRMT R9, R14, 0x7771, RZ ;  /* 0x000077710e097816 */ /* 0x000fc600000000ff */
[----:B------:R1:W-:Y:S01]  /*555b0*/  @P2 STG.E.U8 desc[UR42][R12.64], R7 ;  /* 0x000000070c002986 */ /* 0x0003e2000c10112a */
[----:B--2---:R-:W-:Y:S01]  /*555c0*/  ISETP.LT.AND P2, PT, R26, UR5, !P0 ;  /* 0x000000051a007c0c */ /* 0x004fe2000c741270 */
[----:B------:R-:W2:Y:S01]  /*555d0*/  LDCU UR5, c[0x0][0x398] ;  /* 0x00007300ff0577ac */ /* 0x000ea20008000800 */
[C---:B0-----:R-:W-:Y:S02]  /*555e0*/  IADD3 R6, P4, PT, R4.reuse, R19, RZ ;  /* 0x0000001304067210 */ /* 0x041fe40007f9e0ff */
[----:B------:R-:W-:Y:S01]  /*555f0*/  ISETP.LT.AND P0, PT, R27, UR8, !P0 ;  /* 0x000000081b007c0c */ /* 0x000fe2000c701270 */
[----:B------:R-:W0:Y:S02]  /*55600*/  LDCU UR8, c[0x0][0x398] ;  /* 0x00007300ff0877ac */ /* 0x000e240008000800 */
[----:B-1----:R-:W-:Y:S02]  /*55610*/  IMAD.X R7, R5, 0x1, R17, P4 ;  /* 0x0000000105077824 */ /* 0x002fe400020e0611 */
[----:B------:R-:W-:Y:S01]  /*55620*/  IMAD.MOV.U32 R13, RZ, RZ, R14 ;  /* 0x000000ffff0d7224 */ /* 0x000fe200078e000e */
[----:B------:R-:W-:-:S02]  /*55630*/  IADD3 R10, P5, PT, R4, R18, RZ ;  /* 0x00000012040a7210 */ /* 0x000fc40007fbe0ff */
[----:B------:R-:W-:Y:S01]  /*55640*/  IADD3 R12, P4, PT, R4, R8, RZ ;  /* 0x00000008040c7210 */ /* 0x000fe20007f9e0ff */
[----:B------:R1:W-:Y:S01]  /*55650*/  @P3 STG.E.U8 desc[UR42][R6.64], R9 ;  /* 0x0000000906003986 */ /* 0x0003e2000c10112a */
[----:B------:R-:W-:Y:S01]  /*55660*/  PRMT R14, R13, 0x7772, RZ ;  /* 0x000077720d0e7816 */ /* 0x000fe200000000ff */
[C---:B------:R-:W-:Y:S02]  /*55670*/  IMAD.X R11, R5.reuse, 0x1, R16, P5 ;  /* 0x00000001050b7824 */ /* 0x040fe400028e0610 */
[----:B-1----:R-:W-:Y:S01]  /*55680*/  IMAD.MOV.U32 R7, RZ, RZ, R13 ;  /* 0x000000ffff077224 */ /* 0x002fe200078e000d */
[----:B------:R-:W2:Y:S01]  /*55690*/  LDL R6, [R1+0x1e60] ;  /* 0x001e600001067983 */ /* 0x000ea20000100800 */
[----:B------:R-:W-:-:S03]  /*556a0*/  IMAD.X R13, R5, 0x1, R22, P4 ;  /* 0x00000001050d7824 */ /* 0x000fc600020e0616 */
[----:B------:R-:W-:Y:S01]  /*556b0*/  PRMT R5, R7, 0x7773, RZ ;  /* 0x0000777307057816 */ /* 0x000fe200000000ff */
[----:B------:R1:W-:Y:S04]  /*556c0*/  @P2 STG.E.U8 desc[UR42][R10.64], R14 ;  /* 0x0000000e0a002986 */ /* 0x0003e8000c10112a */
[----:B------:R0:W-:Y:S01]  /*556d0*/  @P0 STG.E.U8 desc[UR42][R12.64], R5 ;  /* 0x000000050c000986 */ /* 0x0001e2000c10112a */
[----:B---3--:R-:W-:Y:S01]  /*556e0*/  VIADD R9, R4, UR4 ;  /* 0x0000000404097c36 */ /* 0x008fe20008000000 */
[----:B------:R-:W-:Y:S01]  /*556f0*/  ISETP.LT.AND P4, PT, R15, UR10, !P1 ;  /* 0x0000000a0f007c0c */ /* 0x000fe2000cf81270 */
[----:B------:R-:W3:Y:S01]  /*55700*/  LDCU UR4, c[0x0][0x398] ;  /* 0x00007300ff0477ac */ /* 0x000ee20008000800 */
[----:B------:R-:W-:Y:S01]  /*55710*/  VIADD R7, R29, 0x17 ;  /* 0x000000171d077836 */ /* 0x000fe20000000000 */
[----:B------:R-:W2:Y:S01]  /*55720*/  LDCU UR10, c[0x0][0x398] ;  /* 0x00007300ff0a77ac */ /* 0x000ea20008000800 */
[----:B-1----:R-:W2:Y:S04]  /*55730*/  LDL R11, [R1+0x24] ;  /* 0x00002400010b7983 */ /* 0x002ea80000100800 */
[----:B0-----:R-:W2:Y:S04]  /*55740*/  LDL R5, [R1+0x1c] ;  /* 0x00001c0001057983 */ /* 0x001ea80000100800 */
[----:B------:R-:W3:Y:S04]  /*55750*/  LDL R10, [R1+0x10] ;  /* 0x00001000010a7983 */ /* 0x000ee80000100800 */
[----:B------:R-:W3:Y:S04]  /*55760*/  LDL R14, [R1+0x1e64] ;  /* 0x001e6400010e7983 */ /* 0x000ee80000100800 */
[----:B------:R-:W4:Y:S04]  /*55770*/  LDL R13, [R1+0x20] ;  /* 0x00002000010d7983 */ /* 0x000f280000100800 */
[----:B------:R-:W4:Y:S01]  /*55780*/  LDL.LU R15, [R1+0x8c] ;  /* 0x00008c00010f7983 */ /* 0x000f220000300800 */
[----:B--2---:R-:W-:-:S03]  /*55790*/  IADD3 R4, P2, PT, R9, R5, RZ ;  /* 0x0000000509047210 */ /* 0x004fc60007f5e0ff */
[----:B------:R-:W2:Y:S01]  /*557a0*/  LDL R5, [R1+0x1e5c] ;  /* 0x001e5c0001057983 */ /* 0x000ea20000100800 */
[----:B------:R-:W-:Y:S02]  /*557b0*/  SHF.R.S32.HI R12, RZ, 0x1f, R9 ;  /* 0x0000001fff0c7819 */ /* 0x000fe40000011409 */
[----:B------:R-:W-:Y:S01]  /*557c0*/  ISETP.LT.AND P0, PT, R6, UR5, !P1 ;  /* 0x0000000506007c0c */ /* 0x000fe2000cf01270 */
[----:B------:R-:W0:Y:S01]  /*557d0*/  LDCU UR5, c[0x0][0x398] ;  /* 0x00007300ff0577ac */ /* 0x000e220008000800 */
[C---:B------:R-:W-:Y:S02]  /*557e0*/  IADD3 R6, P5, PT, R9.reuse, R0, RZ ;  /* 0x0000000009067210 */ /* 0x040fe40007fbe0ff */
[----:B---3--:R-:W-:Y:S02]  /*557f0*/  IADD3 R10, P6, PT, R9, R10, RZ ;  /* 0x0000000a090a7210 */ /* 0x008fe40007fde0ff */
[----:B--2---:R-:W-:Y:S01]  /*55800*/  ISETP.LT.AND P3, PT, R5, UR12, !P1 ;  /* 0x0000000c05007c0c */ /* 0x004fe2000cf61270 */
[----:B------:R-:W-:Y:S01]  /*55810*/  IMAD.X R5, R12, 0x1, R11, P2 ;  /* 0x000000010c057824 */ /* 0x000fe200010e060b */
[----:B----4-:R-:W-:-:S02]  /*55820*/  PRMT R11, R21, 0x7770, RZ ;  /* 0x00007770150b7816 */ /* 0x010fc400000000ff */
[----:B------:R-:W-:Y:S01]  /*55830*/  ISETP.GE.AND P2, PT, R7, UR7, PT ;  /* 0x0000000707007c0c */ /* 0x000fe2000bf46270 */
[----:B------:R-:W-:Y:S01]  /*55840*/  IMAD.X R7, R12, 0x1, R13, P5 ;  /* 0x000000010c077824 */ /* 0x000fe200028e060d */
[C---:B------:R-:W-:Y:S01]  /*55850*/  PRMT R13, R21.reuse, 0x7771, RZ ;  /* 0x00007771150d7816 */ /* 0x040fe200000000ff */
[----:B------:R1:W-:Y:S01]  /*55860*/  @P4 STG.E.U8 desc[UR42][R4.64], R11 ;  /* 0x0000000b04004986 */ /* 0x0003e2000c10112a */
[----:B------:R-:W-:Y:S01]  /*55870*/  ISETP.LT.AND P5, PT, R14, UR6, !P1 ;  /* 0x000000060e007c0c */ /* 0x000fe2000cfa1270 */
[----:B------:R-:W2:Y:S04]  /*55880*/  LDCU UR6, c[0x0][0x398] ;  /* 0x00007300ff0677ac */ /* 0x000ea80008000800 */
[----:B------:R3:W-:Y:S01]  /*55890*/  @P3 STG.E.U8 desc[UR42][R6.64], R13 ;  /* 0x0000000d06003986 */ /* 0x0007e2000c10112a */
[----:B------:R-:W4:Y:S01]  /*558a0*/  LDCU UR7, c[0x0][0x398] ;  /* 0x00007300ff0777ac */ /* 0x000f220008000800 */
[----:B-1----:R-:W-:Y:S01]  /*558b0*/  IMAD.X R11, R12, 0x1, R28, P6 ;  /* 0x000000010c0b7824 */ /* 0x002fe200030e061c */
[----:B------:R-:W-:Y:S01]  /*558c0*/  PRMT R4, R21, 0x7772, RZ ;  /* 0x0000777215047816 */ /* 0x000fe200000000ff */
[----:B------:R-:W-:Y:S01]  /*558d0*/  VIADD R5, R29, 0x18 ;  /* 0x000000181d057836 */ /* 0x000fe20000000000 */
[----:B------:R-:W-:Y:S01]  /*558e0*/  ISETP.LT.AND P6, PT, R23, UR4, !P1 ;  /* 0x0000000417007c0c */ /* 0x000fe2000cfc1270 */
[----:B------:R-:W1:Y:S02]  /*558f0*/  LDCU UR4, c[0x0][0x3b8] ;  /* 0x00007700ff0477ac */ /* 0x000e640008000800 */
[----:B------:R0:W-:Y:S01]  /*55900*/  @P0 STG.E.U8 desc[UR42][R10.64], R4 ;  /* 0x000000040a000986 */ /* 0x0001e2000c10112a */
[----:B---3--:R-:W-:-:S02]  /*55910*/  IADD3 R6, P4, PT, R9, R2, RZ ;  /* 0x0000000209067210 */ /* 0x008fc40007f9e0ff */
[----:B------:R-:W-:Y:S01]  /*55920*/  ISETP.GE.AND P0, PT, R5, UR9, PT ;  /* 0x0000000905007c0c */ /* 0x000fe2000bf06270 */
[----:B------:R-:W3:Y:S02]  /*55930*/  LDCU UR9, c[0x0][0x398] ;  /* 0x00007300ff0977ac */ /* 0x000ee40008000800 */
[C---:B------:R-:W-:Y:S01]  /*55940*/  IMAD.X R7, R12.reuse, 0x1, R3, P4 ;  /* 0x000000010c077824 */ /* 0x040fe200020e0603 */
[----:B0-----:R-:W-:Y:S02]  /*55950*/  IADD3 R4, P3, PT, R9, R20, RZ ;  /* 0x0000001409047210 */ /* 0x001fe40007f7e0ff */
[----:B------:R-:W-:Y:S02]  /*55960*/  PRMT R10, R21, 0x7773, RZ ;  /* 0x00007773150a7816 */ /* 0x000fe400000000ff */
[----:B------:R-:W-:Y:S01]  /*55970*/  PRMT R11, R15, 0x7770, RZ ;  /* 0x000077700f0b7816 */ /* 0x000fe200000000ff */
[----:B------:R-:W-:Y:S01]  /*55980*/  IMAD.X R5, R12, 0x1, R24, P3 ;  /* 0x000000010c057824 */ /* 0x000fe200018e0618 */
[----:B------:R-:W-:Y:S01]  /*55990*/  ISETP.LT.AND P4, PT, R25, UR5, !P1 ;  /* 0x0000000519007c0c */ /* 0x000fe2000cf81270 */
[----:B------:R-:W3:Y:S01]  /*559a0*/  LDL.LU R21, [R1+0x9c] ;  /* 0x00009c0001157983 */ /* 0x000ee20000300800 */
[----:B--2---:R-:W-:Y:S01]  /*559b0*/  ISETP.LT.AND P3, PT, R26, UR6, !P1 ;  /* 0x000000061a007c0c */ /* 0x004fe2000cf61270 */
[----:B------:R-:W0:Y:S02]  /*559c0*/  LDCU UR5, c[0x0][0x398] ;  /* 0x00007300ff0577ac */ /* 0x000e240008000800 */
[----:B------:R2:W-:Y:S01]  /*559d0*/  @P5 STG.E.U8 desc[UR42][R4.64], R10 ;  /* 0x0000000a04005986 */ /* 0x0005e2000c10112a */
[----:B------:R-:W-:Y:S01]  /*559e0*/  PRMT R14, R15, 0x7771, RZ ;  /* 0x000077710f0e7816 */ /* 0x000fe200000000ff */
[----:B------:R-:W0:Y:S02]  /*559f0*/  LDCU UR6, c[0x0][0x398] ;  /* 0x00007300ff0677ac */ /* 0x000e240008000800 */
[----:B------:R1:W-:Y:S01]  /*55a00*/  @P6 STG.E.U8 desc[UR42][R6.64], R11 ;  /* 0x0000000b06006986 */ /* 0x0003e2000c10112a */
[----:B--2---:R-:W-:-:S05]  /*55a10*/  IADD3 R4, P6, PT, R9, R19, RZ ;  /* 0x0000001309047210 */ /* 0x004fca0007fde0ff */
[C---:B------:R-:W-:Y:S01]  /*55a20*/  IMAD.X R5, R12.reuse, 0x1, R17, P6 ;  /* 0x000000010c057824 */ /* 0x040fe200030e0611 */
[----:B-1----:R-:W-:Y:S02]  /*55a30*/  IADD3 R6, P5, PT, R9, R18, RZ ;  /* 0x0000001209067210 */ /* 0x002fe40007fbe0ff */
[C---:B------:R-:W-:Y:S02]  /*55a40*/  PRMT R13, R15.reuse, 0x7773, RZ ;  /* 0x000077730f0d7816 */ /* 0x040fe400000000ff */
[----:B------:R1:W-:Y:S01]  /*55a50*/  @P4 STG.E.U8 desc[UR42][R4.64], R14 ;  /* 0x0000000e04004986 */ /* 0x0003e2000c10112a */
[C---:B------:R-:W-:Y:S01]  /*55a60*/  IMAD.X R7, R12.reuse, 0x1, R16, P5 ;  /* 0x000000010c077824 */ /* 0x040fe200028e0610 */
[----:B------:R-:W-:Y:S02]  /*55a70*/  PRMT R15, R15, 0x7772, RZ ;  /* 0x000077720f0f7816 */ /* 0x000fe400000000ff */
[----:B-1----:R-:W2:Y:S04]  /*55a80*/  LDL R4, [R1+0x1e58] ;  /* 0x001e580001047983 */ /* 0x002ea80000100800 */
[----:B------:R-:W2:Y:S04]  /*55a90*/  LDL R5, [R1+0x1c] ;  /* 0x00001c0001057983 */ /* 0x000ea80000100800 */
[----:B------:R1:W-:Y:S01]  /*55aa0*/  @P3 STG.E.U8 desc[UR42][R6.64], R15 ;  /* 0x0000000f06003986 */ /* 0x0003e2000c10112a */
[----:B----4-:R-:W-:Y:S01]  /*55ab0*/  ISETP.LT.AND P1, PT, R27, UR7, !P1 ;  /* 0x000000071b007c0c */ /* 0x010fe2000cf21270 */
[----:B------:R-:W4:Y:S01]  /*55ac0*/  LDCU UR7, c[0x0][0x398] ;  /* 0x00007300ff0777ac */ /* 0x000f220008000800 */
[----:B------:R-:W-:Y:S01]  /*55ad0*/  IADD3 R10, P6, PT, R9, R8, RZ ;  /* 0x00000008090a7210 */ /* 0x000fe20007fde0ff */
[----:B------:R-:W4:Y:S04]  /*55ae0*/  LDL R14, [R1+0x1e64] ;  /* 0x001e6400010e7983 */ /* 0x000f280000100800 */
[----:B-1----:R-:W4:Y:S01]  /*55af0*/  LDL R15, [R1+0x24] ;  /* 0x00002400010f7983 */ /* 0x002f220000100800 */
[----:B------:R-:W-:-:S03]  /*55b00*/  IMAD.X R11, R12, 0x1, R22, P6 ;  /* 0x000000010c0b7824 */ /* 0x000fc600030e0616 */
[----:B------:R-:W0:Y:S04]  /*55b10*/  LDL R6, [R1+0x1e5c] ;  /* 0x001e5c0001067983 */ /* 0x000e280000100800 */
[----:B------:R1:W-:Y:S04]  /*55b20*/  @P1 STG.E.U8 desc[UR42][R10.64], R13 ;  /* 0x0000000d0a001986 */ /* 0x0003e8000c10112a */
[----:B------:R-:W4:Y:S01]  /*55b30*/  LDL R12, [R1+0x20] ;  /* 0x00002000010c7983 */ /* 0x000f220000100800 */
[----:B-1----:R-:W-:-:S03]  /*55b40*/  VIADD R10, R9, UR4 ;  /* 0x00000004090a7c36 */ /* 0x002fc60008000000 */
[----:B------:R-:W4:Y:S01]  /*55b50*/  LDL R13, [R1+0xac] ;  /* 0x0000ac00010d7983 */ /* 0x000f220000100800 */
[----:B------:R-:W1:Y:S01]  /*55b60*/  LDCU UR4, c[0x0][0x398] ;  /* 0x00007300ff0477ac */ /* 0x000e620008000800 */
[----:B------:R-:W-:Y:S02]  /*55b70*/  SHF.R.S32.HI R9, RZ, 0x1f, R10 ;  /* 0x0000001fff097819 */ /* 0x000fe4000001140a */
[----:B---3--:R-:W-:Y:S02]  /*55b80*/  PRMT R11, R21, 0x7770, RZ ;  /* 0x00007770150b7816 */ /* 0x008fe400000000ff */
[----:B--2---:R-:W-:Y:S01]  /*55b90*/  ISETP.LT.AND P5, PT, R4, UR8, !P2 ;  /* 0x0000000804007c0c */ /* 0x004fe2000d7a1270 */
[----:B------:R-:W-:Y:S01]  /*55ba0*/  VIADD R7, R29, 0x19 ;  /* 0x000000191d077836 */ /* 0x000fe20000000000 */
[----:B------:R-:W2:Y:S01]  /*55bb0*/  LDCU UR8, c[0x0][0x398] ;  /* 0x00007300ff0877ac */ /* 0x000ea20008000800 */
[----:B------:R-:W-:-:S05]  /*55bc0*/  IADD3 R4, P1, PT, R10, R5, RZ ;  /* 0x000000050a047210 */ /* 0x000fca0007f3e0ff */
[----:B----4-:R-:W-:-:S05]  /*55bd0*/  IMAD.X R5, R9, 0x1, R15, P1 ;  /* 0x0000000109057824 */ /* 0x010fca00008e060f */
[----:B------:R3:W-:Y:S04]  /*55be0*/  @P5 STG.E.U8 desc[UR42][R4.64], R11 ;  /* 0x0000000b04005986 */ /* 0x0007e8000c10112a */
[----:B---3--:R-:W3:Y:S04]  /*55bf0*/  LDL R4, [R1+0x1e60] ;  /* 0x001e600001047983 */ /* 0x008ee80000100800 */
[----:B------:R-:W4:Y:S01]  /*55c00*/  LDL R5, [R1+0x10] ;  /* 0x0000100001057983 */ /* 0x000f220000100800 */
[----:B0-----:R-:W-:Y:S01]  /*55c10*/  ISETP.LT.AND P3, PT, R6, UR5, !P2 ;  /* 0x0000000506007c0c */ /* 0x001fe2000d761270 */
[----:B------:R-:W0:Y:S01]  /*55c20*/  LDCU UR5, c[0x0][0x398] ;  /* 0x00007300ff0577ac */ /* 0x000e220008000800 */
[----:B------:R-:W-:-:S02]  /*55c30*/  IADD3 R6, P4, PT, R10, R0, RZ ;  /* 0x000000000a067210 */ /* 0x000fc40007f9e0ff */
[----:B------:R-:W-:-:S03]  /*55c40*/  ISETP.GE.AND P1, PT, R7, UR11, PT ;  /* 0x0000000b07007c0c */ /* 0x000fc6000bf26270 */
[----:B------:R-:W-:Y:S01]  /*55c50*/  IMAD.X R7, R9, 0x1, R12, P4 ;  /* 0x0000000109077824 */ /* 0x000fe200020e060c */
[C---:B------:R-:W-:Y:S02]  /*55c60*/  PRMT R12, R21.reuse, 0x7771, RZ ;  /* 0x00007771150c7816 */ /* 0x040fe400000000ff */
[----:B-1----:R-:W-:Y:S01]  /*55c70*/  ISETP.LT.AND P4, PT, R14, UR4, !P2 ;  /* 0x000000040e007c0c */ /* 0x002fe2000d781270 */
[----:B------:R-:W1:Y:S02]  /*55c80*/  LDCU UR4, c[0x0][0x3b8] ;  /* 0x00007700ff0477ac */ /* 0x000e640008000800 */
[----:B------:R0:W-:Y:S01]  /*55c90*/  @P3 STG.E.U8 desc[UR42][R6.64], R12 ;  /* 0x0000000c06003986 */ /* 0x0001e2000c10112a */
[C---:B------:R-:W-:Y:S02]  /*55ca0*/  PRMT R11, R21.reuse, 0x7773, RZ ;  /* 0x00007773150b7816 */ /* 0x040fe400000000ff */
[----:B0-----:R-:W-:Y:S02]  /*55cb0*/  PRMT R12, R21, 0x7772, RZ ;  /* 0x00007772150c7816 */ /* 0x001fe400000000ff */
[----:B------:R-:W2:Y:S01]  /*55cc0*/  LDL.LU R21, [R1+0xc0] ;  /* 0x0000c00001157983 */ /* 0x000ea20000300800 */
[----:B---3--:R-:W-:Y:S01]  /*55cd0*/  ISETP.LT.AND P5, PT, R4, UR6, !P2 ;  /* 0x0000000604007c0c */ /* 0x008fe2000d7a1270 */
[----:B------:R-:W0:Y:S01]  /*55ce0*/  LDCU UR6, c[0x0][0x398] ;  /* 0x00007300ff0677ac */ /* 0x000e220008000800 */
[----:B----4-:R-:W-:-:S02]  /*55cf0*/  IADD3 R6, P3, PT, R10, R5, RZ ;  /* 0x000000050a067210 */ /* 0x010fc40007f7e0ff */
[----:B------:R-:W-:-:S03]  /*55d00*/  IADD3 R4, P6, PT, R10, R20, RZ ;  /* 0x000000140a047210 */ /* 0x000fc60007fde0ff */
[----:B------:R-:W-:Y:S01]  /*55d10*/  IMAD.X R7, R9, 0x1, R28, P3 ;  /* 0x0000000109077824 */ /* 0x000fe200018e061c */
[----:B------:R-:W-:Y:S01]  /*55d20*/  ISETP.LT.AND P3, PT, R23, UR5, !P2 ;  /* 0x0000000517007c0c */ /* 0x000fe2000d761270 */
[----:B------:R-:W-:Y:S01]  /*55d30*/  IMAD.X R5, R9, 0x1, R24, P6 ;  /* 0x0000000109057824 */ /* 0x000fe200030e0618 */
[----:B------:R-:W3:Y:S03]  /*55d40*/  LDCU UR5, c[0x0][0x398] ;  /* 0x00007300ff0577ac */ /* 0x000ee60008000800 */
[----:B------:R4:W-:Y:S04]  /*55d50*/  @P5 STG.E.U8 desc[UR42][R6.64], R12 ;  /* 0x0000000c06005986 */ /* 0x0009e8000c10112a */
[----:B------:R0:W-:Y:S01]  /*55d60*/  @P4 STG.E.U8 desc[UR42][R4.64], R11 ;  /* 0x0000000b04004986 */ /* 0x0001e2000c10112a */
[----:B----4-:R-:W-:-:S02]  /*55d70*/  IADD3 R6, P6, PT, R10, R2, RZ ;  /* 0x000000020a067210 */ /* 0x010fc40007fde0ff */
[----:B0-----:R-:W-:-:S03]  /*55d80*/  PRMT R11, R13, 0x7770, RZ ;  /* 0x000077700d0b7816 */ /* 0x001fc600000000ff */
[----:B------:R-:W-:-:S05]  /*55d90*/  IMAD.X R7, R9, 0x1, R3, P6 ;  /* 0x0000000109077824 */ /* 0x000fca00030e0603 */
[----:B------:R0:W-:Y:S04]  /*55da0*/  @P3 STG.E.U8 desc[UR42][R6.64], R11 ;  /* 0x0000000b06003986 */ /* 0x0001e8000c10112a */
[----:B0-----:R-:W4:Y:S01]  /*55db0*/  LDL R11, [R1+0x1e58] ;  /* 0x001e5800010b7983 */ /* 0x001f220000100800 */
[----:B------:R-:W-:Y:S01]  /*55dc0*/  ISETP.LT.AND P5, PT, R25, UR7, !P2 ;  /* 0x0000000719007c0c */ /* 0x000fe2000d7a1270 */
[----:B------:R-:W0:Y:S01]  /*55dd0*/  LDCU UR7, c[0x0][0x398] ;  /* 0x00007300ff0777ac */ /* 0x000e220008000800 */
[----:B------:R-:W-:Y:S02]  /*55de0*/  IADD3 R4, P4, PT, R10, R19, RZ ;  /* 0x000000130a047210 */ /* 0x000fe40007f9e0ff */
[----:B------:R-:W-:-:S03]  /*55df0*/  PRMT R12, R13, 0x7771, RZ ;  /* 0x000077710d0c7816 */ /* 0x000fc600000000ff */
[----:B------:R-:W-:Y:S01]  /*55e00*/  IMAD.X R5, R9, 0x1, R17, P4 ;  /* 0x0000000109057824 */ /* 0x000fe200020e0611 */
[----:B------:R-:W-:-:S05]  /*55e10*/  IADD3 R6, P6, PT, R10, R18, RZ ;  /* 0x000000120a067210 */ /* 0x000fca0007fde0ff */
[----:B------:R1:W-:Y:S01]  /*55e20*/  @P5 STG.E.U8 desc[UR42][R4.64], R12 ;  /* 0x0000000c04005986 */ /* 0x0003e2000c10112a */
[----:B------:R-:W-:Y:S02]  /*55e30*/  IMAD.X R7, R9, 0x1, R16, P6 ;  /* 0x0000000109077824 */ /* 0x000fe400030e0610 */
[C---:B-1----:R-:W-:Y:S01]  /*55e40*/  VIADD R5, R10.reuse, UR4 ;  /* 0x000000040a057c36 */ /* 0x042fe20008000000 */
[----:B------:R-:W-:Y:S01]  /*55e50*/  IADD3 R10, P5, PT, R10, R8, RZ ;  /* 0x000000080a0a7210 */ /* 0x000fe20007fbe0ff */
[----:B------:R-:W3:Y:S01]  /*55e60*/  LDL R12, [R1+0x1c] ;  /* 0x00001c00010c7983 */ /* 0x000ee20000100800 */
[----:B--2---:R-:W-:Y:S01]  /*55e70*/  ISETP.LT.AND P3, PT, R26, UR8, !P2 ;  /* 0x000000081a007c0c */ /* 0x004fe2000d761270 */
[----:B------:R-:W1:Y:S01]  /*55e80*/  LDCU UR8, c[0x0][0x398] ;  /* 0x00007300ff0877ac */ /* 0x000e620008000800 */
[----:B----4-:R-:W-:Y:S01]  /*55e90*/  ISETP.LT.AND P4, PT, R11, UR9, !P0 ;  /* 0x000000090b007c0c */ /* 0x010fe2000c781270 */
[----:B------:R-:W-:Y:S01]  /*55ea0*/  IMAD.X R11, R9, 0x1, R22, P5 ;  /* 0x00000001090b7824 */ /* 0x000fe200028e0616 */
[----:B------:R-:W-:Y:S01]  /*55eb0*/  ISETP.LT.AND P2, PT, R27, UR6, !P2 ;  /* 0x000000061b007c0c */ /* 0x000fe2000d741270 */
[----:B------:R-:W2:Y:S01]  /*55ec0*/  LDL.LU R9, [R1+0xac] ;  /* 0x0000ac0001097983 */ /* 0x000ea20000300800 */
[----:B------:R-:W-:Y:S01]  /*55ed0*/  PRMT R13, R13, 0x7772, RZ ;  /* 0x000077720d0d7816 */ /* 0x000fe200000000ff */
[----:B------:R-:W4:Y:S01]  /*55ee0*/  LDCU UR4, c[0x0][0x398] ;  /* 0x00007300ff0477ac */ /* 0x000f220008000800 */
[----:B------:R-:W-:-:S05]  /*55ef0*/  SHF.R.S32.HI R4, RZ, 0x1f, R5 ;  /* 0x0000001fff047819 */ /* 0x000fca0000011405 */
[----:B------:R0:W-:Y:S01]  /*55f00*/  @P3 STG.E.U8 desc[UR42][R6.64], R13 ;  /* 0x0000000d06003986 */ /* 0x0001e2000c10112a */
[----:B------:R-:W1:Y:S01]  /*55f10*/  LDCU UR6, c[0x0][0x398] ;  /* 0x00007300ff0677ac */ /* 0x000e620008000800 */
[----:B------:R-:W1:Y:S02]  /*55f20*/  LDCU UR9, c[0x0][0x398] ;  /* 0x00007300ff0977ac */ /* 0x000e640008000800 */
[----:B0-----:R-:W4:Y:S01]  /*55f30*/  LDL R7, [R1+0x1e5c] ;  /* 0x001e5c0001077983 */ /* 0x001f220000100800 */
[----:B---3--:R-:W-:-:S05]  /*55f40*/  IADD3 R12, P6, PT, R5, R12, RZ ;  /* 0x0000000c050c7210 */ /* 0x008fca0007fde0ff */
[----:B------:R-:W-:Y:S02]  /*55f50*/  IMAD.X R13, R4, 0x1, R15, P6 ;  /* 0x00000001040d7824 */ /* 0x000fe400030e060f */
[----:B------:R-:W3:Y:S01]  /*55f60*/  LDL.LU R15, [R1+0xb0] ;  /* 0x0000b000010f7983 */ /* 0x000ee20000300800 */
[----:B--2---:R-:W-:-:S05]  /*55f70*/  PRMT R9, R9, 0x7773, RZ ;  /* 0x0000777309097816 */ /* 0x004fca00000000ff */
[----:B------:R0:W-:Y:S04]  /*55f80*/  @P2 STG.E.U8 desc[UR42][R10.64], R9 ;  /* 0x000000090a002986 */ /* 0x0001e8000c10112a */
[----:B0-----:R-:W2:Y:S04]  /*55f90*/  LDL R10, [R1+0x1e60] ;  /* 0x001e6000010a7983 */ /* 0x001ea80000100800 */
[----:B------:R-:W3:Y:S04]  /*55fa0*/  LDL R9, [R1+0x20] ;  /* 0x0000200001097983 */ /* 0x000ee80000100800 */
[----:B------:R-:W3:Y:S01]  /*55fb0*/  LDL R11, [R1+0x10] ;  /* 0x00001000010b7983 */ /* 0x000ee20000100800 */
[----:B------:R-:W-:-:S02]  /*55fc0*/  PRMT R6, R21, 0x7770, RZ ;  /* 0x0000777015067816 */ /* 0x000fc400000000ff */
[----:B----4-:R-:W-:Y:S01]  /*55fd0*/  ISETP.LT.AND P2, PT, R7, UR5, !P0 ;  /* 0x0000000507007c0c */ /* 0x010fe2000c741270 */
[----:B------:R-:W0:Y:S02]  /*55fe0*/  LDCU UR5, c[0x0][0x398] ;  /* 0x00007300ff0577ac */ /* 0x000e240008000800 */
[----:B------:R4:W-:Y:S02]  /*55ff0*/  @P4 STG.E.U8 desc[UR42][R12.64], R6 ;  /* 0x000000060c004986 */ /* 0x0009e4000c10112a */
[C---:B----4-:R-:W-:Y:S02]  /*56000*/  IADD3 R6, P3, PT, R5.reuse, R0, RZ ;  /* 0x0000000005067210 */ /* 0x050fe40007f7e0ff */
[----:B------:R-:W-:-:S05]  /*56010*/  IADD3 R12, P6, PT, R5, R20, RZ ;  /* 0x00000014050c7210 */ /* 0x000fca0007fde0ff */
[----:B------:R-:W-:Y:S01]  /*56020*/  IMAD.X R13, R4, 0x1, R24, P6 ;  /* 0x00000001040d7824 */ /* 0x000fe200030e0618 */
[----:B--2---:R-:W-:Y:S01]  /*56030*/  ISETP.LT.AND P4, PT, R10, UR7, !P0 ;  /* 0x000000070a007c0c */ /* 0x004fe2000c781270 */
[----:B------:R-:W2:Y:S01]  /*56040*/  LDCU UR7, c[0x0][0x398] ;  /* 0x00007300ff0777ac */ /* 0x000ea20008000800 */
[----:B---3--:R-:W-:Y:S01]  /*56050*/  IMAD.X R7, R4, 0x1, R9, P3 ;  /* 0x0000000104077824 */ /* 0x008fe200018e0609 */
[----:B-1----:R-:W-:Y:S01]  /*56060*/  ISETP.LT.AND P3, PT, R14, UR8, !P0 ;  /* 0x000000080e007c0c */ /* 0x002fe2000c761270 */
[----:B------:R-:W1:Y:S01]  /*56070*/  LDCU UR8, c[0x0][0x398] ;  /* 0x00007300ff0877ac */ /* 0x000e620008000800 */
[----:B------:R-:W-:Y:S02]  /*56080*/  PRMT R9, R21, 0x7771, RZ ;  /* 0x0000777115097816 */ /* 0x000fe400000000ff */
[----:B------:R-:W-:-:S03]  /*56090*/  IADD3 R10, P5, PT, R5, R11, RZ ;  /* 0x0000000b050a7210 */ /* 0x000fc60007fbe0ff */
[----:B------:R3:W-:Y:S02]  /*560a0*/  @P2 STG.E.U8 desc[UR42][R6.64], R9 ;  /* 0x0000000906002986 */ /* 0x0007e4000c10112a */
[----:B------:R-:W-:Y:S01]  /*560b0*/  IMAD.X R11, R4, 0x1, R28, P5 ;  /* 0x00000001040b7824 */ /* 0x000fe200028e061c */
[C---:B---3--:R-:W-:Y:S02]  /*560c0*/  PRMT R6, R21.reuse, 0x7772, RZ ;  /* 0x0000777215067816 */ /* 0x048fe400000000ff */
[----:B------:R-:W-:-:S03]  /*560d0*/  PRMT R7, R21, 0x7773, RZ ;  /* 0x0000777315077816 */ /* 0x000fc600000000ff */
[----:B------:R-:W-:Y:S04]  /*560e0*/  @P4 STG.E.U8 desc[UR42][R10.64], R6 ;  /* 0x000000060a004986 */ /* 0x000fe8000c10112a */
[----:B------:R3:W-:Y:S04]  /*560f0*/  @P3 STG.E.U8 desc[UR42][R12.64], R7 ;  /* 0x000000070c003986 */ /* 0x0007e8000c10112a */
[----:B---3--:R-:W3:Y:S01]  /*56100*/  LDL R13, [R1+0x1c] ;  /* 0x00001c00010d7983 */ /* 0x008ee20000100800 */
[----:B------:R-:W-:Y:S01]  /*56110*/  ISETP.LT.AND P5, PT, R23, UR4, !P0 ;  /* 0x0000000417007c0c */ /* 0x000fe2000c7a1270 */
[----:B------:R-:W4:Y:S01]  /*56120*/  LDCU UR4, c[0x0][0x3b8] ;  /* 0x00007700ff0477ac */ /* 0x000f220008000800 */
[----:B------:R-:W-:Y:S01]  /*56130*/  IADD3 R6, P2, PT, R5, R2, RZ ;  /* 0x0000000205067210 */ /* 0x000fe20007f5e0ff */
[----:B------:R-:W-:Y:S01]  /*56140*/  VIADD R9, R29, 0x1a ;  /* 0x0000001a1d097836 */ /* 0x000fe20000000000 */
[----:B0-----:R-:W-:Y:S01]  /*56150*/  ISETP.LT.AND P4, PT, R25, UR5, !P0 ;  /* 0x0000000519007c0c */ /* 0x001fe2000c781270 */
[----:B------:R-:W0:Y:S01]  /*56160*/  LDCU UR5, c[0x0][0x398] ;  /* 0x00007300ff0577ac */ /* 0x000e220008000800 */
[----:B------:R-:W-:Y:S01]  /*56170*/  IADD3 R10, P3, PT, R5, R19, RZ ;  /* 0x00000013050a7210 */ /* 0x000fe20007f7e0ff */
[----:B------:R-:W-:Y:S01]  /*56180*/  IMAD.X R7, R4, 0x1, R3, P2 ;  /* 0x0000000104077824 */ /* 0x000fe200010e0603 */
[----:B------:R-:W-:-:S02]  /*56190*/  ISETP.GE.AND P2, PT, R9, UR13, PT ;  /* 0x0000000d09007c0c */ /* 0x000fc4000bf46270 */
[C---:B------:R-:W-:Y:S01]  /*561a0*/  PRMT R9, R15.reuse, 0x7770, RZ ;  /* 0x000077700f097816 */ /* 0x040fe200000000ff */
[----:B------:R-:W-:Y:S01]  /*561b0*/  IMAD.X R11, R4, 0x1, R17, P3 ;  /* 0x00000001040b7824 */ /* 0x000fe200018e0611 */
[----:B------:R-:W-:Y:S01]  /*561c0*/  ISETP.LT.AND P3, PT, R26, UR6, !P0 ;  /* 0x000000061a007c0c */ /* 0x000fe2000c761270 */
[----:B------:R-:W0:Y:S01]  /*561d0*/  LDCU UR6, c[0x0][0x398] ;  /* 0x00007300ff0677ac */ /* 0x000e220008000800 */
[----:B------:R-:W-:Y:S02]  /*561e0*/  PRMT R12, R15, 0x7771, RZ ;  /* 0x000077710f0c7816 */ /* 0x000fe400000000ff */
[C---:B------:R-:W-:Y:S01]  /*561f0*/  IADD3 R20, P6, PT, R5.reuse, R18, RZ ;  /* 0x0000001205147210 */ /* 0x040fe20007fde0ff */
[----:B----4-:R-:W-:Y:S01]  /*56200*/  VIADD R14, R5, UR4 ;  /* 0x00000004050e7c36 */ /* 0x010fe20008000000 */
[----:B------:R4:W-:Y:S03]  /*56210*/  @P5 STG.E.U8 desc[UR42][R6.64], R9 ;  /* 0x0000000906005986 */ /* 0x0009e6000c10112a */
[----:B------:R-:W-:Y:S01]  /*56220*/  IMAD.X R21, R4, 0x1, R16, P6 ;  /* 0x0000000104157824 */ /* 0x000fe200030e0610 */
[----:B--2---:R-:W-:Y:S01]  /*56230*/  ISETP.LT.AND P0, PT, R27, UR7, !P0 ;  /* 0x000000071b007c0c */ /* 0x004fe2000c701270 */
[----:B------:R-:W2:Y:S01]  /*56240*/  LDCU UR4, c[0x0][0x398] ;  /* 0x00007300ff0477ac */ /* 0x000ea20008000800 */
[----:B------:R3:W-:Y:S01]  /*56250*/  @P4 STG.E.U8 desc[UR42][R10.64], R12 ;  /* 0x0000000c0a004986 */ /* 0x0007e2000c10112a */
[----:B------:R-:W0:Y:S03]  /*56260*/  LDCU UR7, c[0x0][0x398] ;  /* 0x00007300ff0777ac */ /* 0x000e260008000800 */
[----:B----4-:R-:W0:Y:S04]  /*56270*/  LDL R6, [R1+0x1e58] ;  /* 0x001e580001067983 */ /* 0x010e280000100800 */
[----:B------:R-:W4:Y:S01]  /*56280*/  LDL.LU R7, [R1+0x2c] ;  /* 0x00002c0001077983 */ /* 0x000f220000300800 */
[----:B---3--:R-:W-:-:S02]  /*56290*/  IADD3 R12, P6, PT, R14, R13, RZ ;  /* 0x0000000d0e0c7210 */ /* 0x008fc40007fde0ff */
[----:B------:R-:W-:-:S05]  /*562a0*/  PRMT R13, R15, 0x7772, RZ ;  /* 0x000077720f0d7816 */ /* 0x000fca00000000ff */
[----:B------:R3:W-:Y:S04]  /*562b0*/  @P3 STG.E.U8 desc[UR42][R20.64], R13 ;  /* 0x0000000d14003986 */ /* 0x0007e8000c10112a */
[----:B---3--:R-:W3:Y:S04]  /*562c0*/  LDL R13, [R1+0x24] ;  /* 0x00002400010d7983 */ /* 0x008ee80000100800 */
[----:B------:R-:W2:Y:S04]  /*562d0*/  LDL R20, [R1+0xd0] ;  /* 0x0000d00001147983 */ /* 0x000ea80000100800 */
[----:B------:R-:W1:Y:S01]  /*562e0*/  LDL R21, [R1+0x1e5c] ;  /* 0x001e5c0001157983 */ /* 0x000e620000100800 */
[----:B------:R-:W-:-:S02]  /*562f0*/  IADD3 R10, P5, PT, R5, R8, RZ ;  /* 0x00000008050a7210 */ /* 0x000fc40007fbe0ff */
[----:B------:R-:W-:Y:S02]  /*56300*/  SHF.R.S32.HI R9, RZ, 0x1f, R14 ;  /* 0x0000001fff097819 */ /* 0x000fe4000001140e */
[----:B0-----:R-:W-:Y:S01]  /*56310*/  ISETP.LT.AND P4, PT, R6, UR5, !P1 ;  /* 0x0000000506007c0c */ /* 0x001fe2000cf81270 */
[----:B------:R-:W-:Y:S01]  /*56320*/  IMAD.X R11, R4, 0x1, R22, P5 ;  /* 0x00000001040b7824 */ /* 0x000fe200028e0616 */
[----:B------:R-:W-:Y:S01]  /*56330*/  PRMT R15, R15, 0x7773, RZ ;  /* 0x000077730f0f7816 */ /* 0x000fe200000000ff */
[----:B------:R-:W0:Y:S01]  /*56340*/  LDCU UR5, c[0x0][0x398] ;  /* 0x00007300ff0577ac */ /* 0x000e220008000800 */
[----:B----4-:R-:W4:Y:S04]  /*56350*/  LDS.128 R4, [R7] ;  /* 0x0000000007047984 */ /* 0x010f280000000c00 */
[----:B------:R0:W-:Y:S04]  /*56360*/  @P0 STG.E.U8 desc[UR42][R10.64], R15 ;  /* 0x0000000f0a000986 */ /* 0x0001e8000c10112a */
[----:B0-----:R-:W4:Y:S04]  /*56370*/  LDL R10, [R1+0x1e60] ;  /* 0x001e6000010a7983 */ /* 0x001f280000100800 */
[----:B------:R-:W4:Y:S04]  /*56380*/  LDL R11, [R1+0x10] ;  /* 0x00001000010b7983 */ /* 0x000f280000100800 */
[----:B------:R-:W4:Y:S01]  /*56390*/  LDL R15, [R1+0x18] ;  /* 0x00001800010f7983 */ /* 0x000f220000100800 */
[----:B---3--:R-:W-:Y:S01]  /*563a0*/  IMAD.X R13, R9, 0x1, R13, P6 ;  /* 0x00000001090d7824 */ /* 0x008fe200030e060d */
[----:B--2---:R-:W-:-:S02]  /*563b0*/  PRMT R20, R20, 0x7770, RZ ;  /* 0x0000777014147816 */ /* 0x004fc400000000ff */
[----:B-1----:R-:W-:-:S03]  /*563c0*/  ISETP.LT.AND P0, PT, R21, UR8, !P1 ;  /* 0x0000000815007c0c */ /* 0x002fc6000cf01270 */
[----:B------:R0:W-:Y:S01]  /*563d0*/  @P4 STG.E.U8 desc[UR42][R12.64], R20 ;  /* 0x000000140c004986 */ /* 0x0001e2000c10112a */
[----:B------:R-:W1:Y:S03]  /*563e0*/  LDCU UR8, c[0x0][0x398] ;  /* 0x00007300ff0877ac */ /* 0x000e660008000800 */
[----:B------:R-:W2:Y:S04]  /*563f0*/  LDL R21, [R1+0x20] ;  /* 0x0000200001157983 */ /* 0x000ea80000100800 */
[----:B0-----:R-:W3:Y:S01]  /*56400*/  LDL R13, [R1+0xd0] ;  /* 0x0000d000010d7983 */ /* 0x001ee20000100800 */
[----:B------:R-:W-:-:S03]  /*56410*/  IADD3 R20, P3, PT, R14, R0, RZ ;  /* 0x000000000e147210 */ /* 0x000fc60007f7e0ff */
[----:B------:R-:W4:Y:S02]  /*56420*/  LDL R12, [R1+0x1e64] ;  /* 0x001e6400010c7983 */ /* 0x000f240000100800 */
[----:B--2---:R-:W-:Y:S01]  /*56430*/  IMAD.X R21, R9, 0x1, R21, P3 ;  /* 0x0000000109157824 */ /* 0x004fe200018e0615 */
[----:B---3--:R-:W-:-:S05]  /*56440*/  PRMT R13, R13, 0x7771, RZ ;  /* 0x000077710d0d7816 */ /* 0x008fca00000000ff */
[----:B------:R0:W-:Y:S04]  /*56450*/  @P0 STG.E.U8 desc[UR42][R20.64], R13 ;  /* 0x0000000d14000986 */ /* 0x0001e8000c10112a */
[----:B0-----:R-:W2:Y:S01]  /*56460*/  LDL.LU R21, [R1+0xd0] ;  /* 0x0000d00001157983 */ /* 0x001ea20000300800 */
[----:B----4-:R-:W-:Y:S01]  /*56470*/  ISETP.LT.AND P4, PT, R10, UR9, !P1 ;  /* 0x000000090a007c0c */ /* 0x010fe2000cf81270 */
[----:B------:R-:W0:Y:S01]  /*56480*/  LDCU UR9, c[0x0][0x398] ;  /* 0x00007300ff0977ac */ /* 0x000e220008000800 */
[----:B------:R-:W-:Y:S02]  /*56490*/  ISETP.LT.AND P3, PT, R12, UR6, !P1 ;  /* 0x000000060c007c0c */ /* 0x000fe4000cf61270 */
[C---:B------:R-:W-:Y:S01]  /*564a0*/  IADD3 R10, P5, PT, R14.reuse, R11, RZ ;  /* 0x0000000b0e0a7210 */ /* 0x040fe20007fbe0ff */
[----:B------:R-:W3:Y:S01]  /*564b0*/  LDCU UR6, c[0x0][0x398] ;  /* 0x00007300ff0677ac */ /* 0x000ee20008000800 */
[----:B------:R-:W-:-:S03]  /*564c0*/  IADD3 R12, P6, PT, R14, R15, RZ ;  /* 0x0000000f0e0c7210 */ /* 0x000fc60007fde0ff */
[C---:B------:R-:W-:Y:S02]  /*564d0*/  IMAD.X R11, R9.reuse, 0x1, R28, P5 ;  /* 0x00000001090b7824 */ /* 0x040fe400028e061c */
[----:B------:R-:W-:Y:S01]  /*564e0*/  IMAD.X R13, R9, 0x1, R24, P6 ;  /* 0x00000001090d7824 */ /* 0x000fe200030e0618 */
[----:B------:R-:W-:Y:S01]  /*564f0*/  ISETP.LT.AND P5, PT, R23, UR4, !P1 ;  /* 0x0000000417007c0c */ /* 0x000fe2000cfa1270 */
[----:B------:R-:W4:Y:S01]  /*56500*/  LDCU UR4, c[0x0][0x3b8] ;  /* 0x00007700ff0477ac */ /* 0x000f220008000800 */
[C---:B--2---:R-:W-:Y:S02]  /*56510*/  PRMT R15, R21.reuse, 0x7772, RZ ;  /* 0x00007772150f7816 */ /* 0x044fe400000000ff */
[----:B------:R-:W-:-:S03]  /*56520*/  PRMT R20, R21, 0x7773, RZ ;  /* 0x0000777315147816 */ /* 0x000fc600000000ff */
[----:B------:R2:W-:Y:S01]  /*56530*/  @P4 STG.E.U8 desc[UR42][R10.64], R15 ;  /* 0x0000000f0a004986 */ /* 0x0005e2000c10112a */
[----:B------:R-:W-:Y:S01]  /*56540*/  ISETP.LT.AND P4, PT, R25, UR5, !P1 ;  /* 0x0000000519007c0c */ /* 0x000fe2000cf81270 */
[----:B------:R-:W0:Y:S02]  /*56550*/  LDCU UR5, c[0x0][0x398] ;  /* 0x00007300ff0577ac */ /* 0x000e240008000800 */
[----:B------:R1:W-:Y:S01]  /*56560*/  @P3 STG.E.U8 desc[UR42][R12.64], R20 ;  /* 0x000000140c003986 */ /* 0x0003e2000c10112a */
[C---:B--2---:R-:W-:Y:S01]  /*56570*/  IADD3 R10, P0, PT, R14.reuse, R2, RZ ;  /* 0x000000020e0a7210 */ /* 0x044fe20007f1e0ff */
[----:B-1----:R-:W-:Y:S01]  /*56580*/  VIADD R13, R29, 0x1b ;  /* 0x0000001b1d0d7836 */ /* 0x002fe20000000000 */
[----:B------:R-:W-:-:S03]  /*56590*/  IADD3 R12, P3, PT, R14, R19, RZ ;  /* 0x000000130e0c7210 */ /* 0x000fc60007f7e0ff */
[----:B------:R-:W-:Y:S01]  /*565a0*/  IMAD.X R11, R9, 0x1, R3, P0 ;  /* 0x00000001090b7824 */ /* 0x000fe200000e0603 */
[C---:B------:R-:W-:Y:S02]  /*565b0*/  PRMT R15, R4.reuse, 0x7770, RZ ;  /* 0x00007770040f7816 */ /* 0x040fe400000000ff */
[----:B------:R-:W-:Y:S01]  /*565c0*/  ISETP.GE.AND P0, PT, R13, UR15, PT ;  /* 0x0000000f0d007c0c */ /* 0x000fe2000bf06270 */
[C---:B------:R-:W-:Y:S01]  /*565d0*/  IMAD.X R13, R9.reuse, 0x1, R17, P3 ;  /* 0x00000001090d7824 */ /* 0x040fe200018e0611 */
[----:B------:R-:W-:Y:S01]  /*565e0*/  PRMT R20, R4, 0x7771, RZ ;  /* 0x0000777104147816 */ /* 0x000fe200000000ff */
[----:B------:R1:W-:Y:S01]  /*565f0*/  @P5 STG.E.U8 desc[UR42][R10.64], R15 ;  /* 0x0000000f0a005986 */ /* 0x0003e2000c10112a */
[----:B---3--:R-:W-:Y:S01]  /*56600*/  ISETP.LT.AND P3, PT, R26, UR6, !P1 ;  /* 0x000000061a007c0c */ /* 0x008fe2000cf61270 */
[----:B------:R-:W2:Y:S02]  /*56610*/  LDCU UR6, c[0x0][0x398] ;  /* 0x00007300ff0677ac */ /* 0x000ea40008000800 */
[----:B------:R3:W-:Y:S04]  /*56620*/  @P4 STG.E.U8 desc[UR42][R12.64], R20 ;  /* 0x000000140c004986 */ /* 0x0007e8000c10112a */
[----:B-1----:R-:W2:Y:S01]  /*56630*/  LDL R11, [R1+0x1e58] ;  /* 0x001e5800010b7983 */ /* 0x002ea20000100800 */
[C---:B---3--:R-:W-:Y:S01]  /*56640*/  IADD3 R20, P6, PT, R14.reuse, R18, RZ ;  /* 0x000000120e147210 */ /* 0x048fe20007fde0ff */
[C---:B----4-:R-:W-:Y:S01]  /*56650*/  VIADD R10, R14.reuse, UR4 ;  /* 0x000000040e0a7c36 */ /* 0x050fe20008000000 */
[----:B------:R-:W-:Y:S01]  /*56660*/  IADD3 R12, P5, PT, R14, R8, RZ ;  /* 0x000000080e0c7210 */ /* 0x000fe20007fbe0ff */
[----:B------:R-:W1:Y:S01]  /*56670*/  LDCU UR4, c[0x0][0x398] ;  /* 0x00007300ff0477ac */ /* 0x000e620008000800 */
[----:B------:R-:W-:Y:S01]  /*56680*/  PRMT R15, R4, 0x7772, RZ ;  /* 0x00007772040f7816 */ /* 0x000fe200000000ff */
[C---:B------:R-:W-:Y:S01]  /*56690*/  IMAD.X R21, R9.reuse, 0x1, R16, P6 ;  /* 0x0000000109157824 */ /* 0x040fe200030e0610 */
[----:B------:R-:W3:Y:S01]  /*566a0*/  LDL R14, [R1+0x1c] ;  /* 0x00001c00010e7983 */ /* 0x000ee20000100800 */
[----:B------:R-:W-:-:S03]  /*566b0*/  IMAD.X R13, R9, 0x1, R22, P5 ;  /* 0x00000001090d7824 */ /* 0x000fc600028e0616 */
[----:B------:R4:W-:Y:S04]  /*566c0*/  @P3 STG.E.U8 desc[UR42][R20.64], R15 ;  /* 0x0000000f14003986 */ /* 0x0009e8000c10112a */
[----:B------:R-:W3:Y:S04]  /*566d0*/  LDL R9, [R1+0xc4] ;  /* 0x0000c40001097983 */ /* 0x000ee80000100800 */
[----:B----4-:R-:W4:Y:S01]  /*566e0*/  LDL R20, [R1+0x24] ;  /* 0x0000240001147983 */ /* 0x010f220000100800 */
[----:B------:R-:W-:Y:S01]  /*566f0*/  ISETP.LT.AND P1, PT, R27, UR7, !P1 ;  /* 0x000000071b007c0c */ /* 0x000fe2000cf21270 */
[----:B------:R-:W0:Y:S01]  /*56700*/  LDCU UR7, c[0x0][0x398] ;  /* 0x00007300ff0777ac */ /* 0x000e220008000800 */
[----:B------:R-:W-:Y:S01]  /*56710*/  PRMT R4, R4, 0x7773, RZ ;  /* 0x0000777304047816 */ /* 0x000fe200000000ff */
[----:B------:R-:W0:Y:S10]  /*56720*/  LDL R21, [R1+0x1e5c] ;  /* 0x001e5c0001157983 */ /* 0x000e340000100800 */
[----:B------:R1:W-:Y:S04]  /*56730*/  @P1 STG.E.U8 desc[UR42][R12.64], R4 ;  /* 0x000000040c001986 */ /* 0x0003e8000c10112a */
[----:B-1----:R-:W4:Y:S04]  /*56740*/  LDL R12, [R1+0x1e60] ;  /* 0x001e6000010c7983 */ /* 0x002f280000100800 */
[----:B------:R-:W4:Y:S04]  /*56750*/  LDL R4, [R1+0x20] ;  /* 0x0000200001047983 */ /* 0x000f280000100800 */
[----:B------:R-:W4:Y:S01]  /*56760*/  LDL R13, [R1+0x10] ;  /* 0x00001000010d7983 */ /* 0x000f220000100800 */
[----:B--2---:R-:W-:Y:S01]  /*56770*/  ISETP.LT.AND P4, PT, R11, UR8, !P2 ;  /* 0x000000080b007c0c */ /* 0x004fe2000d781270 */
[----:B------:R-:W1:Y:S01]  /*56780*/  LDCU UR8, c[0x0][0x398] ;  /* 0x00007300ff0877ac */ /* 0x000e620008000800 */
[----:B------:R-:W-:-:S02]  /*56790*/  SHF.R.S32.HI R11, RZ, 0x1f, R10 ;  /* 0x0000001fff0b7819 */ /* 0x000fc4000001140a */
[----:B---3--:R-:W-:Y:S02]  /*567a0*/  IADD3 R14, P6, PT, R10, R14, RZ ;  /* 0x0000000e0a0e7210 */ /* 0x008fe40007fde0ff */
[----:B------:R-:W-:-:S03]  /*567b0*/  PRMT R9, R9, 0x7770, RZ ;  /* 0x0000777009097816 */ /* 0x000fc600000000ff */
[----:B----4-:R-:W-:-:S05]  /*567c0*/  IMAD.X R15, R11, 0x1, R20, P6 ;  /* 0x000000010b0f7824 */ /* 0x010fca00030e0614 */
[----:B------:R2:W-:Y:S04]  /*567d0*/  @P4 STG.E.U8 desc[UR42][R14.64], R9 ;  /* 0x000000090e004986 */ /* 0x0005e8000c10112a */
[----:B--2---:R-:W2:Y:S04]  /*567e0*/  LDL R14, [R1+0x1e64] ;  /* 0x001e6400010e7983 */ /* 0x004ea80000100800 */
[----:B------:R-:W3:Y:S04]  /*567f0*/  LDL R15, [R1+0x18] ;  /* 0x00001800010f7983 */ /* 0x000ee80000100800 */
[----:B------:R-:W4:Y:S01]  /*56800*/  LDL.LU R9, [R1+0xc4] ;  /* 0x0000c40001097983 */ /* 0x000f220000300800 */
[----:B0-----:R-:W-:Y:S01]  /*56810*/  ISETP.LT.AND P1, PT, R21, UR5, !P2 ;  /* 0x0000000515007c0c */ /* 0x001fe2000d721270 */
[----:B------:R-:W0:Y:S01]  /*56820*/  LDCU UR5, c[0x0][0x398] ;  /* 0x00007300ff0577ac */ /* 0x000e220008000800 */
[----:B------:R-:W-:-:S02]  /*56830*/  IADD3 R20, P3, PT, R10, R0, RZ ;  /* 0x000000000a147210 */ /* 0x000fc40007f7e0ff */
[----:B------:R-:W-:Y:S01]  /*56840*/  ISETP.LT.AND P4, PT, R12, UR9, !P2 ;  /* 0x000000090c007c0c */ /* 0x000fe2000d781270 */
[----:B------:R-:W0:Y:S02]  /*56850*/  LDCU UR9, c[0x0][0x398] ;  /* 0x00007300ff0977ac */ /* 0x000e240008000800 */
[----:B------:R-:W-:Y:S01]  /*56860*/  IMAD.X R21, R11, 0x1, R4, P3 ;  /* 0x000000010b157824 */ /* 0x000fe200018e0604 */
[----:B------:R-:W-:-:S05]  /*56870*/  IADD3 R12, P5, PT, R10, R13, RZ ;  /* 0x0000000d0a0c7210 */ /* 0x000fca0007fbe0ff */
[----:B------:R-:W-:Y:S01]  /*56880*/  IMAD.X R13, R11, 0x1, R28, P5 ;  /* 0x000000010b0d7824 */ /* 0x000fe200028e061c */
[----:B--2---:R-:W-:Y:S01]  /*56890*/  ISETP.LT.AND P3, PT, R14, UR6, !P2 ;  /* 0x000000060e007c0c */ /* 0x004fe2000d761270 */
[----:B------:R-:W2:Y:S01]  /*568a0*/  LDCU UR6, c[0x0][0x398] ;  /* 0x00007300ff0677ac */ /* 0x000ea20008000800 */
[----:B---3--:R-:W-:Y:S02]  /*568b0*/  IADD3 R14, P6, PT, R10, R15, RZ ;  /* 0x0000000f0a0e7210 */ /* 0x008fe40007fde0ff */
[----:B----4-:R-:W-:-:S03]  /*568c0*/  PRMT R4, R9, 0x7771, RZ ;  /* 0x0000777109047816 */ /* 0x010fc600000000ff */
[----:B------:R-:W-:Y:S02]  /*568d0*/  IMAD.X R15, R11, 0x1, R24, P6 ;  /* 0x000000010b0f7824 */ /* 0x000fe400030e0618 */
[----:B------:R3:W-:Y:S02]  /*568e0*/  @P1 STG.E.U8 desc[UR42][R20.64], R4 ;  /* 0x0000000414001986 */ /* 0x0007e4000c10112a */
[C---:B---3--:R-:W-:Y:S02]  /*568f0*/  PRMT R4, R9.reuse, 0x7772, RZ ;  /* 0x0000777209047816 */ /* 0x048fe400000000ff */
[----:B------:R-:W3:Y:S01]  /*56900*/  LDL.LU R21, [R1+0x20] ;  /* 0x0000200001157983 */ /* 0x000ee20000300800 */
[----:B------:R-:W-:-:S03]  /*56910*/  PRMT R9, R9, 0x7773, RZ ;  /* 0x0000777309097816 */ /* 0x000fc600000000ff */
[----:B------:R-:W-:Y:S04]  /*56920*/  @P4 STG.E.U8 desc[UR42][R12.64], R4 ;  /* 0x000000040c004986 */ /* 0x000fe8000c10112a */
[----:B------:R-:W4:Y:S04]  /*56930*/  LDL.LU R20, [R1+0xd4] ;  /* 0x0000d40001147983 */ /* 0x000f280000300800 */
[----:B------:R0:W-:Y:S04]  /*56940*/  @P3 STG.E.U8 desc[UR42][R14.64], R9 ;  /* 0x000000090e003986 */ /* 0x0001e8000c10112a */
[----:B0-----:R-:W2:Y:S01]  /*56950*/  LDL R9, [R1+0xb4] ;  /* 0x0000b40001097983 */ /* 0x001ea20000100800 */
[----:B------:R-:W-:Y:S01]  /*56960*/  ISETP.LT.AND P1, PT, R23, UR4, !P2 ;  /* 0x0000000417007c0c */ /* 0x000fe2000d721270 */
[----:B------:R-:W-:Y:S01]  /*56970*/  VIADD R4, R29, 0x1c ;  /* 0x0000001c1d047836 */ /* 0x000fe20000000000 */
[----:B------:R-:W-:Y:S01]  /*56980*/  IADD3 R12, P3, PT, R10, R2, RZ ;  /* 0x000000020a0c7210 */ /* 0x000fe20007f7e0ff */
[----:B------:R-:W0:Y:S04]  /*56990*/  LDCU UR4, c[0x0][0x3b8] ;  /* 0x00007700ff0477ac */ /* 0x000e280008000800 */
[----:B------:R-:W-:Y:S01]  /*569a0*/  IMAD.X R13, R11, 0x1, R3, P3 ;  /* 0x000000010b0d7824 */ /* 0x000fe200018e0603 */
[----:B------:R-:W-:-:S02]  /*569b0*/  ISETP.GE.AND P3, PT, R4, UR17, PT ;  /* 0x0000001104007c0c */ /* 0x000fc4000bf66270 */
[----:B------:R-:W-:Y:S01]  /*569c0*/  ISETP.LT.AND P4, PT, R25, UR5, !P2 ;  /* 0x0000000519007c0c */ /* 0x000fe2000d781270 */
[----:B------:R-:W0:Y:S01]  /*569d0*/  LDCU UR5, c[0x0][0x398] ;  /* 0x00007300ff0577ac */ /* 0x000e220008000800 */
[----:B--2---:R-:W-:-:S05]  /*569e0*/  PRMT R4, R9, 0x7770, RZ ;  /* 0x0000777009047816 */ /* 0x004fca00000000ff */
[----:B------:R2:W-:Y:S04]  /*569f0*/  @P1 STG.E.U8 desc[UR42][R12.64], R4 ;  /* 0x000000040c001986 */ /* 0x0005e8000c10112a */
[----:B--2---:R-:W2:Y:S01]  /*56a00*/  LDL R13, [R1+0xb4] ;  /* 0x0000b400010d7983 */ /* 0x004ea20000100800 */
[----:B------:R-:W-:Y:S02]  /*56a10*/  IADD3 R14, P5, PT, R10, R19, RZ ;  /* 0x000000130a0e7210 */ /* 0x000fe40007fbe0ff */
[----:B------:R-:W-:Y:S01]  /*56a20*/  PRMT R9, R9, 0x7771, RZ ;  /* 0x0000777109097816 */ /* 0x000fe200000000ff */
[----:B------:R-:W1:Y:S02]  /*56a30*/  LDL R4, [R1+0x1e58] ;  /* 0x001e580001047983 */ /* 0x000e640000100800 */
[----:B------:R-:W-:Y:S01]  /*56a40*/  IMAD.X R15, R11, 0x1, R17, P5 ;  /* 0x000000010b0f7824 */ /* 0x000fe200028e0611 */
[----:B------:R-:W-:Y:S01]  /*56a50*/  ISETP.LT.AND P1, PT, R26, UR7, !P2 ;  /* 0x000000071a007c0c */ /* 0x000fe2000d721270 */
[----:B------:R-:W3:Y:S04]  /*56a60*/  LDL R12, [R1+0x1c] ;  /* 0x00001c00010c7983 */ /* 0x000ee80000100800 */
[----:B------:R0:W-:Y:S01]  /*56a70*/  @P4 STG.E.U8 desc[UR42][R14.64], R9 ;  /* 0x000000090e004986 */ /* 0x0001e2000c10112a */
[----:B------:R-:W1:Y:S01]  /*56a80*/  LDCU UR7, c[0x0][0x398] ;  /* 0x00007300ff0777ac */ /* 0x000e620008000800 */
[----:B0-----:R-:W-:-:S05]  /*56a90*/  IADD3 R14, P6, PT, R10, R18, RZ ;  /* 0x000000120a0e7210 */ /* 0x001fca0007fde0ff */
[----:B------:R-:W-:Y:S01]  /*56aa0*/  IMAD.X R15, R11, 0x1, R16, P6 ;  /* 0x000000010b0f7824 */ /* 0x000fe200030e0610 */
[----:B--2---:R-:W-:-:S05]  /*56ab0*/  PRMT R13, R13, 0x7772, RZ ;  /* 0x000077720d0d7816 */ /* 0x004fca00000000ff */
[----:B------:R0:W-:Y:S04]  /*56ac0*/  @P1 STG.E.U8 desc[UR42][R14.64], R13 ;  /* 0x0000000d0e001986 */ /* 0x0001e8000c10112a */
[----:B0-----:R-:W2:Y:S01]  /*56ad0*/  LDL.LU R14, [R1+0xb4] ;  /* 0x0000b400010e7983 */ /* 0x001ea20000300800 */
[----:B------:R-:W-:Y:S01]  /*56ae0*/  ISETP.LT.AND P2, PT, R27, UR6, !P2 ;  /* 0x000000061b007c0c */ /* 0x000fe2000d741270 */
[C---:B------:R-:W-:Y:S01]  /*56af0*/  VIADD R9, R10.reuse, UR4 ;  /* 0x000000040a097c36 */ /* 0x040fe20008000000 */
[----:B------:R-:W-:Y:S01]  /*56b00*/  IADD3 R10, P5, PT, R10, R8, RZ ;  /* 0x000000080a0a7210 */ /* 0x000fe20007fbe0ff */
[----:B------:R-:W3:Y:S01]  /*56b10*/  LDL R15, [R1+0x24] ;  /* 0x00002400010f7983 */ /* 0x000ee20000100800 */
[----:B-1----:R-:W-:Y:S01]  /*56b20*/  ISETP.LT.AND P4, PT, R4, UR8, !P0 ;  /* 0x0000000804007c0c */ /* 0x002fe2000c781270 */
[----:B------:R-:W0:Y:S02]  /*56b30*/  LDCU UR6, c[0x0][0x398] ;  /* 0x00007300ff0677ac */ /* 0x000e240008000800 */
[----:B------:R-:W-:Y:S01]  /*56b40*/  IMAD.X R11, R11, 0x1, R22, P5 ;  /* 0x000000010b0b7824 */ /* 0x000fe200028e0616 */
[----:B--2---:R-:W-:Y:S01]  /*56b50*/  PRMT R14, R14, 0x7773, RZ ;  /* 0x000077730e0e7816 */ /* 0x004fe200000000ff */
[----:B------:R-:W1:Y:S04]  /*56b60*/  LDCU UR8, c[0x0][0x398] ;  /* 0x00007300ff0877ac */ /* 0x000e680008000800 */
[----:B------:R2:W-:Y:S01]  /*56b70*/  @P2 STG.E.U8 desc[UR42][R10.64], R14 ;  /* 0x0000000e0a002986 */ /* 0x0005e2000c10112a */
[----:B------:R-:W0:Y:S03]  /*56b80*/  LDCU UR4, c[0x0][0x3b8] ;  /* 0x00007700ff0477ac */ /* 0x000e260008000800 */
[----:B--2---:R-:W2:Y:S04]  /*56b90*/  LDL R10, [R1+0x1e60] ;  /* 0x001e6000010a7983 */ /* 0x004ea80000100800 */
[----:B------:R-:W2:Y:S01]  /*56ba0*/  LDL R11, [R1+0x10] ;  /* 0x00001000010b7983 */ /* 0x000ea20000100800 */
[----:B------:R-:W-:-:S03]  /*56bb0*/  SHF.R.S32.HI R4, RZ, 0x1f, R9 ;  /* 0x0000001fff047819 */ /* 0x000fc60000011409 */
[----:B------:R-:W2:Y:S01]  /*56bc0*/  LDL R14, [R1+0x1e5c] ;  /* 0x001e5c00010e7983 */ /* 0x000ea20000100800 */
[----:B---3--:R-:W-:-:S05]  /*56bd0*/  IADD3 R12, P6, PT, R9, R12, RZ ;  /* 0x0000000c090c7210 */ /* 0x008fca0007fde0ff */
[----:B------:R-:W-:Y:S01]  /*56be0*/  IMAD.X R13, R4, 0x1, R15, P6 ;  /* 0x00000001040d7824 */ /* 0x000fe200030e060f */
[----:B----4-:R-:W-:-:S05]  /*56bf0*/  PRMT R15, R20, 0x7770, RZ ;  /* 0x00007770140f7816 */ /* 0x010fca00000000ff */
[----:B------:R3:W-:Y:S04]  /*56c00*/  @P4 STG.E.U8 desc[UR42][R12.64], R15 ;  /* 0x0000000f0c004986 */ /* 0x0007e8000c10112a */
[----:B---3--:R-:W3:Y:S01]  /*56c10*/  LDL R12, [R1+0x18] ;  /* 0x00001800010c7983 */ /* 0x008ee20000100800 */
[----:B--2---:R-:W-:Y:S01]  /*56c20*/  ISETP.LT.AND P2, PT, R10, UR5, !P0 ;  /* 0x000000050a007c0c */ /* 0x004fe2000c741270 */
[----:B------:R-:W2:Y:S01]  /*56c30*/  LDCU UR5, c[0x0][0x398] ;  /* 0x00007300ff0577ac */ /* 0x000ea20008000800 */
[C---:B------:R-:W-:Y:S02]  /*56c40*/  IADD3 R10, P5, PT, R9.reuse, R11, RZ ;  /* 0x0000000b090a7210 */ /* 0x040fe40007fbe0ff */
[----:B------:R-:W4:Y:S01]  /*56c50*/  LDL R11, [R1+0x1e64] ;  /* 0x001e6400010b7983 */ /* 0x000f220000100800 */
[----:B------:R-:W-:Y:S01]  /*56c60*/  ISETP.LT.AND P1, PT, R14, UR9, !P0 ;  /* 0x000000090e007c0c */ /* 0x000fe2000c721270 */
[----:B------:R-:W0:Y:S01]  /*56c70*/  LDCU UR9, c[0x0][0x398] ;  /* 0x00007300ff0977ac */ /* 0x000e220008000800 */
[----:B------:R-:W-:-:S02]  /*56c80*/  IADD3 R14, P4, PT, R9, R0, RZ ;  /* 0x00000000090e7210 */ /* 0x000fc40007f9e0ff */
[----:B------:R-:W-:-:S03]  /*56c90*/  PRMT R13, R20, 0x7771, RZ ;  /* 0x00007771140d7816 */ /* 0x000fc600000000ff */
[----:B------:R-:W-:-:S06]  /*56ca0*/  IMAD.X R15, R4, 0x1, R21, P4 ;  /* 0x00000001040f7824 */ /* 0x000fcc00020e0615 */
[----:B------:R0:W-:Y:S01]  /*56cb0*/  @P1 STG.E.U8 desc[UR42][R14.64], R13 ;  /* 0x0000000d0e001986 */ /* 0x0001e2000c10112a */
[----:B---3--:R-:W-:Y:S02]  /*56cc0*/  IADD3 R12, P6, PT, R9, R12, RZ ;  /* 0x0000000c090c7210 */ /* 0x008fe40007fde0ff */
[C---:B0-----:R-:W-:Y:S02]  /*56cd0*/  PRMT R14, R20.reuse, 0x7772, RZ ;  /* 0x00007772140e7816 */ /* 0x041fe400000000ff */
[----:B------:R-:W-:Y:S01]  /*56ce0*/  PRMT R15, R20, 0x7773, RZ ;  /* 0x00007773140f7816 */ /* 0x000fe200000000ff */
[C---:B------:R-:W-:Y:S01]  /*56cf0*/  IMAD.X R13, R4.reuse, 0x1, R24, P6 ;  /* 0x00000001040d7824 */ /* 0x040fe200030e0618 */
[----:B------:R-:W-:Y:S02]  /*56d00*/  PRMT R20, R5, 0x7770, RZ ;  /* 0x0000777005147816 */ /* 0x000fe400000000ff */
[----:B----4-:R-:W-:Y:S01]  /*56d10*/  ISETP.LT.AND P4, PT, R11, UR10, !P0 ;  /* 0x0000000a0b007c0c */ /* 0x010fe2000c781270 */
[----:B------:R-:W-:Y:S01]  /*56d20*/  IMAD.X R11, R4, 0x1, R28, P5 ;  /* 0x00000001040b7824 */ /* 0x000fe200028e061c */
[----:B------:R-:W0:Y:S04]  /*56d30*/  LDCU UR10, c[0x0][0x398] ;  /* 0x00007300ff0a77ac */ /* 0x000e280008000800 */
[----:B------:R3:W-:Y:S01]  /*56d40*/  @P2 STG.E.U8 desc[UR42][R10.64], R14 ;  /* 0x0000000e0a002986 */ /* 0x0007e2000c10112a */
[----:B------:R-:W-:Y:S01]  /*56d50*/  ISETP.LT.AND P2, PT, R23, UR7, !P0 ;  /* 0x0000000717007c0c */ /* 0x000fe2000c741270 */
[----:B------:R-:W4:Y:S05]  /*56d60*/  LDCU UR7, c[0x0][0x398] ;  /* 0x00007300ff0777ac */ /* 0x000f2a0008000800 */
[----:B------:R0:W-:Y:S01]  /*56d70*/  @P4 STG.E.U8 desc[UR42][R12.64], R15 ;  /* 0x0000000f0c004986 */ /* 0x0001e2000c10112a */
[----:B------:R-:W-:Y:S01]  /*56d80*/  ISETP.LT.AND P4, PT, R25, UR6, !P0 ;  /* 0x0000000619007c0c */ /* 0x000fe2000c781270 */
[----:B------:R-:W1:Y:S01]  /*56d90*/  LDCU UR6, c[0x0][0x398] ;  /* 0x00007300ff0677ac */ /* 0x000e620008000800 */
[----:B---3--:R-:W-:-:S05]  /*56da0*/  IADD3 R10, P1, PT, R9, R2, RZ ;  /* 0x00000002090a7210 */ /* 0x008fca0007f3e0ff */
[----:B------:R-:W-:Y:S01]  /*56db0*/  IMAD.X R11, R4, 0x1, R3, P1 ;  /* 0x00000001040b7824 */ /* 0x000fe200008e0603 */
[----:B0-----:R-:W-:-:S04]  /*56dc0*/  IADD3 R12, P6, PT, R9, R19, RZ ;  /* 0x00000013090c7210 */ /* 0x001fc80007fde0ff */
[----:B------:R0:W-:Y:S01]  /*56dd0*/  @P2 STG.E.U8 desc[UR42][R10.64], R20 ;  /* 0x000000140a002986 */ /* 0x0001e2000c10112a */
[----:B------:R-:W-:Y:S01]  /*56de0*/  IMAD.X R13, R4, 0x1, R17, P6 ;  /* 0x00000001040d7824 */ /* 0x000fe200030e0611 */
[----:B0-----:R-:W-:Y:S02]  /*56df0*/  PRMT R10, R5, 0x7771, RZ ;  /* 0x00007771050a7816 */ /* 0x001fe400000000ff */
[----:B------:R-:W3:Y:S04]  /*56e00*/  LDL.LU R20, [R1+0x18] ;  /* 0x0000180001147983 */ /* 0x000ee80000300800 */
[----:B------:R0:W-:Y:S04]  /*56e10*/  @P4 STG.E.U8 desc[UR42][R12.64], R10 ;  /* 0x0000000a0c004986 */ /* 0x0001e8000c10112a */
[----:B0-----:R-:W2:Y:S01]  /*56e20*/  LDL R12, [R1+0x1e58] ;  /* 0x001e5800010c7983 */ /* 0x001ea20000100800 */
[----:B-1----:R-:W-:Y:S01]  /*56e30*/  ISETP.LT.AND P1, PT, R26, UR8, !P0 ;  /* 0x000000081a007c0c */ /* 0x002fe2000c721270 */
[----:B------:R-:W-:Y:S01]  /*56e40*/  VIADD R15, R29, 0x1d ;  /* 0x0000001d1d0f7836 */ /* 0x000fe20000000000 */
[----:B------:R-:W-:Y:S01]  /*56e50*/  IADD3 R14, P5, PT, R9, R18, RZ ;  /* 0x00000012090e7210 */ /* 0x000fe20007fbe0ff */
[----:B------:R-:W3:Y:S01]  /*56e60*/  LDL R13, [R1+0x24] ;  /* 0x00002400010d7983 */ /* 0x000ee20000100800 */
[----:B------:R-:W-:Y:S01]  /*56e70*/  PRMT R11, R5, 0x7772, RZ ;  /* 0x00007772050b7816 */ /* 0x000fe200000000ff */
[----:B------:R-:W0:Y:S01]  /*56e80*/  LDCU UR8, c[0x0][0x398] ;  /* 0x00007300ff0877ac */ /* 0x000e220008000800 */
[----:B------:R-:W-:Y:S01]  /*56e90*/  ISETP.GE.AND P2, PT, R15, UR21, PT ;  /* 0x000000150f007c0c */ /* 0x000fe2000bf46270 */
[----:B------:R-:W-:-:S06]  /*56ea0*/  IMAD.X R15, R4, 0x1, R16, P5 ;  /* 0x00000001040f7824 */ /* 0x000fcc00028e0610 */
[----:B------:R1:W-:Y:S01]  /*56eb0*/  @P1 STG.E.U8 desc[UR42][R14.64], R11 ;  /* 0x0000000b0e001986 */ /* 0x0003e2000c10112a */
[----:B------:R-:W-:-:S05]  /*56ec0*/  IADD3 R10, P1, PT, R9, R8, RZ ;  /* 0x00000008090a7210 */ /* 0x000fca0007f3e0ff */
[----:B-1----:R-:W-:Y:S01]  /*56ed0*/  IMAD.X R11, R4, 0x1, R22, P1 ;  /* 0x00000001040b7824 */ /* 0x002fe200008e0616 */
[----:B------:R-:W3:Y:S04]  /*56ee0*/  LDL R14, [R1+0xc8] ;  /* 0x0000c800010e7983 */ /* 0x000ee80000100800 */
[----:B------:R-:W3:Y:S01]  /*56ef0*/  LDL R4, [R1+0x1c] ;  /* 0x00001c0001047983 */ /* 0x000ee20000100800 */
[----:B--2---:R-:W-:Y:S01]  /*56f00*/  ISETP.LT.AND P4, PT, R12, UR9, !P3 ;  /* 0x000000090c007c0c */ /* 0x004fe2000df81270 */
[----:B------:R-:W-:Y:S01]  /*56f10*/  VIADD R12, R9, UR4 ;  /* 0x00000004090c7c36 */ /* 0x000fe20008000000 */
[----:B------:R-:W-:Y:S01]  /*56f20*/  ISETP.LT.AND P0, PT, R27, UR5, !P0 ;  /* 0x000000051b007c0c */ /* 0x000fe2000c701270 */
[----:B------:R-:W2:Y:S01]  /*56f30*/  LDL R9, [R1+0x1e5c] ;  /* 0x001e5c0001097983 */ /* 0x000ea20000100800 */
[----:B------:R-:W-:Y:S01]  /*56f40*/  PRMT R5, R5, 0x7773, RZ ;  /* 0x0000777305057816 */ /* 0x000fe200000000ff */
[----:B------:R-:W1:Y:S02]  /*56f50*/  LDCU UR5, c[0x0][0x398] ;  /* 0x00007300ff0577ac */ /* 0x000e640008000800 */
[----:B------:R-:W4:Y:S01]  /*56f60*/  LDL R15, [R1+0x10] ;  /* 0x00001000010f7983 */ /* 0x000f220000100800 */
[----:B------:R-:W0:Y:S01]  /*56f70*/  LDCU UR4, c[0x0][0x398] ;  /* 0x00007300ff0477ac */ /* 0x000e220008000800 */
[----:B------:R-:W0:Y:S06]  /*56f80*/  LDCU UR9, c[0x0][0x398] ;  /* 0x00007300ff0977ac */ /* 0x000e2c0008000800 */
[----:B------:R0:W-:Y:S01]  /*56f90*/  @P0 STG.E.U8 desc[UR42][R10.64], R5 ;  /* 0x000000050a000986 */ /* 0x0001e2000c10112a */
[----:B---3--:R-:W-:-:S02]  /*56fa0*/  IADD3 R4, P5, PT, R12, R4, RZ ;  /* 0x000000040c047210 */ /* 0x008fc40007fbe0ff */
[----:B0-----:R-:W-:Y:S02]  /*56fb0*/  IADD3 R10, P0, PT, R12, R0, RZ ;  /* 0x000000000c0a7210 */ /* 0x001fe40007f1e0ff */
[----:B--2---:R-:W-:Y:S01]  /*56fc0*/  ISETP.LT.AND P1, PT, R9, UR10, !P3 ;  /* 0x0000000a09007c0c */ /* 0x004fe2000df21270 */
[----:B------:R-:W0:Y:S01]  /*56fd0*/  LDCU UR10, c[0x0][0x398] ;  /* 0x00007300ff0a77ac */ /* 0x000e220008000800 */
[----:B------:R-:W-:-:S05]  /*56fe0*/  SHF.R.S32.HI R9, RZ, 0x1f, R12 ;  /* 0x0000001fff097819 */ /* 0x000fca000001140c */
[C---:B------:R-:W-:Y:S01]  /*56ff0*/  IMAD.X R5, R9.reuse, 0x1, R13, P5 ;  /* 0x0000000109057824 */ /* 0x040fe200028e060d */
[C---:B------:R-:W-:Y:S01]  /*57000*/  PRMT R13, R14.reuse, 0x7770, RZ ;  /* 0x000077700e0d7816 */ /* 0x040fe200000000ff */
[----:B------:R-:W-:Y:S01]  /*57010*/  IMAD.X R11, R9, 0x1, R21, P0 ;  /* 0x00000001090b7824 */ /* 0x000fe200000e0615 */
[----:B------:R-:W-:-:S03]  /*57020*/  PRMT R14, R14, 0x7771, RZ ;  /* 0x000077710e0e7816 */ /* 0x000fc600000000ff */
[----:B------:R2:W-:Y:S04]  /*57030*/  @P4 STG.E.U8 desc[UR42][R4.64], R13 ;  /* 0x0000000d04004986 */ /* 0x0005e8000c10112a */
[----:B------:R3:W-:Y:S04]  /*57040*/  @P1 STG.E.U8 desc[UR42][R10.64], R14 ;  /* 0x0000000e0a001986 */ /* 0x0007e8000c10112a */
[----:B--2---:R-:W1:Y:S04]  /*57050*/  LDL R5, [R1+0x1e60] ;  /* 0x001e600001057983 */ /* 0x004e680000100800 */
[----:B------:R-:W2:Y:S04]  /*57060*/  LDL R13, [R1+0x1e64] ;  /* 0x001e6400010d7983 */ /* 0x000ea80000100800 */
[----:B---3--:R-:W3:Y:S01]  /*57070*/  LDL.LU R14, [R1+0xc8] ;  /* 0x0000c800010e7983 */ /* 0x008ee20000300800 */
[C---:B----4-:R-:W-:Y:S01]  /*57080*/  IADD3 R4, P1, PT, R12.reuse, R15, RZ ;  /* 0x0000000f0c047210 */ /* 0x050fe20007f3e0ff */
[----:B------:R-:W-:Y:S01]  /*57090*/  VIADD R11, R29, 0x1e ;  /* 0x0000001e1d0b7836 */ /* 0x000fe20000000000 */
[----:B------:R-:W-:-:S02]  /*570a0*/  IADD3 R10, P5, PT, R12, R20, RZ ;  /* 0x000000140c0a7210 */ /* 0x000fc40007fbe0ff */
[----:B-1----:R-:W-:Y:S02]  /*570b0*/  ISETP.LT.AND P4, PT, R5, UR5, !P3 ;  /* 0x0000000505007c0c */ /* 0x002fe4000df81270 */
[----:B--2---:R-:W-:Y:S01]  /*570c0*/  ISETP.LT.AND P0, PT, R13, UR6, !P3 ;  /* 0x000000060d007c0c */ /* 0x004fe2000df01270 */
[----:B------:R-:W-:Y:S01]  /*570d0*/  IMAD.X R5, R9, 0x1, R28, P1 ;  /* 0x0000000109057824 */ /* 0x000fe200008e061c */
[----:B------:R-:W-:Y:S01]  /*570e0*/  ISETP.GE.AND P1, PT, R11, UR19, PT ;  /* 0x000000130b007c0c */ /* 0x000fe2000bf26270 */
[----:B------:R-:W-:Y:S01]  /*570f0*/  IMAD.X R11, R9, 0x1, R24, P5 ;  /* 0x00000001090b7824 */ /* 0x000fe200028e0618 */
[C---:B---3--:R-:W-:Y:S01]  /*57100*/  PRMT R13, R14.reuse, 0x7772, RZ ;  /* 0x000077720e0d7816 */ /* 0x048fe200000000ff */
[----:B------:R-:W1:Y:S01]  /*57110*/  LDCU UR5, c[0x0][0x398] ;  /* 0x00007300ff0577ac */ /* 0x000e620008000800 */
[----:B------:R-:W-:-:S05]  /*57120*/  PRMT R14, R14, 0x7773, RZ ;  /* 0x000077730e0e7816 */ /* 0x000fca00000000ff */
[----:B------:R-:W-:Y:S01]  /*57130*/  @P4 STG.E.U8 desc[UR42][R4.64], R13 ;  /* 0x0000000d04004986 */ /* 0x000fe2000c10112a */
[----:B------:R-:W2:Y:S03]  /*57140*/  LDCU UR6, c[0x0][0x398] ;  /* 0x00007300ff0677ac */ /* 0x000ea60008000800 */
[----:B------:R3:W-:Y:S04]  /*57150*/  @P0 STG.E.U8 desc[UR42][R10.64], R14 ;  /* 0x0000000e0a000986 */ /* 0x0007e8000c10112a */
[----:B---3--:R-:W3:Y:S01]  /*57160*/  LDL R14, [R1+0xb8] ;  /* 0x0000b800010e7983 */ /* 0x008ee20000100800 */
[----:B------:R-:W-:Y:S02]  /*57170*/  ISETP.LT.AND P6, PT, R23, UR4, !P3 ;  /* 0x0000000417007c0c */ /* 0x000fe4000dfc1270 */
[----:B-1----:R-:W-:Y:S01]  /*57180*/  ISETP.LT.AND P5, PT, R25, UR5, !P3 ;  /* 0x0000000519007c0c */ /* 0x002fe2000dfa1270 */
[----:B------:R-:W-:Y:S01]  /*57190*/  VIADD R13, R29, 0x1f ;  /* 0x0000001f1d0d7836 */ /* 0x000fe20000000000 */
[----:B------:R-:W-:Y:S01]  /*571a0*/  IADD3 R10, P0, PT, R12, R2, RZ ;  /* 0x000000020c0a7210 */ /* 0x000fe20007f1e0ff */
[----:B------:R-:W4:Y:S01]  /*571b0*/  LDL.LU R29, [R1+0xd8] ;  /* 0x0000d800011d7983 */ /* 0x000f220000300800 */
[----:B--2---:R-:W-:Y:S01]  /*571c0*/  ISETP.LT.AND P4, PT, R26, UR6, !P3 ;  /* 0x000000061a007c0c */ /* 0x004fe2000df81270 */
[----:B------:R-:W1:Y:S02]  /*571d0*/  LDCU UR4, c[0x0][0x3b8] ;  /* 0x00007700ff0477ac */ /* 0x000e640008000800 */
[C---:B------:R-:W-:Y:S01]  /*571e0*/  IMAD.X R11, R9.reuse, 0x1, R3, P0 ;  /* 0x00000001090b7824 */ /* 0x040fe200000e0603 */
[----:B------:R-:W-:Y:S01]  /*571f0*/  IADD3 R4, P0, PT, R12, R19, RZ ;  /* 0x000000130c047210 */ /* 0x000fe20007f1e0ff */
[----:B------:R-:W2:Y:S01]  /*57200*/  LDCU UR5, c[0x0][0x398] ;  /* 0x00007300ff0577ac */ /* 0x000ea20008000800 */
[----:B---3--:R-:W-:Y:S01]  /*57210*/  PRMT R5, R14, 0x7770, RZ ;  /* 0x000077700e057816 */ /* 0x008fe200000000ff */
[----:B------:R-:W3:Y:S04]  /*57220*/  LDCU UR6, c[0x0][0x398] ;  /* 0x00007300ff0677ac */ /* 0x000ee80008000800 */
[----:B------:R0:W-:Y:S02]  /*57230*/  @P6 STG.E.U8 desc[UR42][R10.64], R5 ;  /* 0x000000050a006986 */ /* 0x0001e4000c10112a */
[----:B0-----:R-:W-:Y:S01]  /*57240*/  IADD3 R10, P6, PT, R12, R18, RZ ;  /* 0x000000120c0a7210 */ /* 0x001fe20007fde0ff */
[----:B------:R-:W-:Y:S01]  /*57250*/  IMAD.X R5, R9, 0x1, R17, P0 ;  /* 0x0000000109057824 */ /* 0x000fe200000e0611 */
[----:B------:R-:W-:-:S02]  /*57260*/  ISETP.GE.AND P0, PT, R13, UR23, PT ;  /* 0x000000170d007c0c */ /* 0x000fc4000bf06270 */
[C---:B------:R-:W-:Y:S01]  /*57270*/  PRMT R13, R14.reuse, 0x7771, RZ ;  /* 0x000077710e0d7816 */ /* 0x040fe200000000ff */
[----:B------:R-:W-:Y:S01]  /*57280*/  IMAD.X R11, R9, 0x1, R16, P6 ;  /* 0x00000001090b7824 */ /* 0x000fe200030e0610 */
[----:B------:R-:W-:-:S03]  /*57290*/  PRMT R14, R14, 0x7772, RZ ;  /* 0x000077720e0e7816 */ /* 0x000fc600000000ff */
[----:B------:R0:W-:Y:S04]  /*572a0*/  @P5 STG.E.U8 desc[UR42][R4.64], R13 ;  /* 0x0000000d04005986 */ /* 0x0001e8000c10112a */
[----:B------:R1:W-:Y:S04]  /*572b0*/  @P4 STG.E.U8 desc[UR42][R10.64], R14 ;  /* 0x0000000e0a004986 */ /* 0x0003e8000c10112a */
[----:B0-----:R-:W2:Y:S04]  /*572c0*/  LDL R4, [R1+0x1e58] ;  /* 0x001e580001047983 */ /* 0x001ea80000100800 */
[----:B------:R-:W2:Y:S04]  /*572d0*/  LDL R13, [R1+0x1c] ;  /* 0x00001c00010d7983 */ /* 0x000ea80000100800 */
[----:B-1----:R-:W3:Y:S01]  /*572e0*/  LDL.LU R14, [R1+0xb8] ;  /* 0x0000b800010e7983 */ /* 0x002ee20000300800 */
[----:B------:R-:W-:Y:S01]  /*572f0*/  ISETP.LT.AND P3, PT, R27, UR7, !P3 ;  /* 0x000000071b007c0c */ /* 0x000fe2000df61270 */
[C---:B------:R-:W-:Y:S01]  /*57300*/  VIADD R5, R12.reuse, UR4 ;  /* 0x000000040c057c36 */ /* 0x040fe20008000000 */
[----:B------:R-:W-:Y:S01]  /*57310*/  IADD3 R10, P4, PT, R12, R8, RZ ;  /* 0x000000080c0a7210 */ /* 0x000fe20007f9e0ff */
[----:B------:R-:W0:Y:S04]  /*57320*/  LDCU UR4, c[0x0][0x398] ;  /* 0x00007300ff0477ac */ /* 0x000e280008000800 */
[----:B------:R-:W-:Y:S01]  /*57330*/  IMAD.X R11, R9, 0x1, R22, P4 ;  /* 0x00000001090b7824 */ /* 0x000fe200020e0616 */
[----:B------:R-:W1:Y:S01]  /*57340*/  LDCU UR7, c[0x0][0x398] ;  /* 0x00007300ff0777ac */ /* 0x000e620008000800 */
[----:B------:R-:W4:Y:S01]  /*57350*/  LDL R9, [R1+0x1e5c] ;  /* 0x001e5c0001097983 */ /* 0x000f220000100800 */
[----:B--2---:R-:W-:-:S03]  /*57360*/  IADD3 R12, P6, PT, R5, R13, RZ ;  /* 0x0000000d050c7210 */ /* 0x004fc60007fde0ff */
[----:B------:R-:W2:Y:S01]  /*57370*/  LDL R13, [R1+0x24] ;  /* 0x00002400010d7983 */ /* 0x000ea20000100800 */
[----:B---3--:R-:W-:-:S05]  /*57380*/  PRMT R14, R14, 0x7773, RZ ;  /* 0x000077730e0e7816 */ /* 0x008fca00000000ff */
[----:B------:R3:W-:Y:S04]  /*57390*/  @P3 STG.E.U8 desc[UR42][R10.64], R14 ;  /* 0x0000000e0a003986 */ /* 0x0007e8000c10112a */
[----:B---3--:R-:W3:Y:S04]  /*573a0*/  LDL R11, [R1+0x1e60] ;  /* 0x001e6000010b7983 */ /* 0x008ee80000100800 */
[----:B------:R-:W0:Y:S01]  /*573b0*/  LDL R14, [R1+0x1e64] ;  /* 0x001e6400010e7983 */ /* 0x000e220000100800 */
[----:B------:R-:W-:Y:S01]  /*573c0*/  ISETP.LT.AND P5, PT, R4, UR8, !P2 ;  /* 0x0000000804007c0c */ /* 0x000fe2000d7a1270 */
[----:B------:R-:W0:Y:S01]  /*573d0*/  LDCU UR8, c[0x0][0x398] ;  /* 0x00007300ff0877ac */ /* 0x000e220008000800 */
[----:B------:R-:W-:-:S02]  /*573e0*/  SHF.R.S32.HI R4, RZ, 0x1f, R5 ;  /* 0x0000001fff047819 */ /* 0x000fc40000011405 */
[----:B----4-:R-:W-:Y:S01]  /*573f0*/  ISETP.LT.AND P4, PT, R9, UR5, !P2 ;  /* 0x0000000509007c0c */ /* 0x010fe2000d781270 */
[----:B------:R-:W4:Y:S01]  /*57400*/  LDCU UR5, c[0x0][0x398] ;  /* 0x00007300ff0577ac */ /* 0x000f220008000800 */
[----:B------:R-:W-:Y:S02]  /*57410*/  PRMT R9, R29, 0x7770, RZ ;  /* 0x000077701d097816 */ /* 0x000fe400000000ff */
[----:B------:R-:W-:Y:S01]  /*57420*/  IADD3 R10, P3, PT, R5, R0, RZ ;  /* 0x00000000050a7210 */ /* 0x000fe20007f7e0ff */
[----:B--2---:R-:W-:-:S05]  /*57430*/  IMAD.X R13, R4, 0x1, R13, P6 ;  /* 0x00000001040d7824 */ /* 0x004fca00030e060d */
[----:B------:R2:W-:Y:S02]  /*57440*/  @P5 STG.E.U8 desc[UR42][R12.64], R9 ;  /* 0x000000090c005986 */ /* 0x0005e4000c10112a */
[----:B--2---:R-:W-:Y:S02]  /*57450*/  PRMT R9, R29, 0x7771, RZ ;  /* 0x000077711d097816 */ /* 0x004fe400000000ff */
[----:B---3--:R-:W-:Y:S01]  /*57460*/  ISETP.LT.AND P5, PT, R11, UR6, !P2 ;  /* 0x000000060b007c0c */ /* 0x008fe2000d7a1270 */
[----:B------:R-:W-:Y:S01]  /*57470*/  IMAD.X R11, R4, 0x1, R21, P3 ;  /* 0x00000001040b7824 */ /* 0x000fe200018e0615 */
[----:B------:R-:W-:Y:S01]  /*57480*/  IADD3 R12, P6, PT, R5, R15, RZ ;  /* 0x0000000f050c7210 */ /* 0x000fe20007fde0ff */
[----:B------:R-:W2:Y:S01]  /*57490*/  LDCU UR6, c[0x0][0x398] ;  /* 0x00007300ff0677ac */ /* 0x000ea20008000800 */
[----:B0-----:R-:W-:Y:S02]  /*574a0*/  ISETP.LT.AND P3, PT, R14, UR4, !P2 ;  /* 0x000000040e007c0c */ /* 0x001fe4000d761270 */
[----:B------:R0:W-:Y:S01]  /*574b0*/  @P4 STG.E.U8 desc[UR42][R10.64], R9 ;  /* 0x000000090a004986 */ /* 0x0001e2000c10112a */
[----:B------:R-:W-:Y:S01]  /*574c0*/  IMAD.X R13, R4, 0x1, R28, P6 ;  /* 0x00000001040d7824 */ /* 0x000fe200030e061c */
[----:B------:R-:W-:Y:S01]  /*574d0*/  PRMT R14, R29, 0x7772, RZ ;  /* 0x000077721d0e7816 */ /* 0x000fe200000000ff */
[----:B------:R-:W3:Y:S01]  /*574e0*/  LDCU UR4, c[0x0][0x3b8] ;  /* 0x00007700ff0477ac */ /* 0x000ee20008000800 */
[----:B-1----:R-:W-:-:S03]  /*574f0*/  ISETP.LT.AND P6, PT, R23, UR7, !P2 ;  /* 0x0000000717007c0c */ /* 0x002fc6000d7c1270 */
[----:B------:R1:W-:Y:S01]  /*57500*/  @P5 STG.E.U8 desc[UR42][R12.64], R14 ;  /* 0x0000000e0c005986 */ /* 0x0003e2000c10112a */
[----:B------:R-:W-:Y:S01]  /*57510*/  PRMT R15, R6, 0x7772, RZ ;  /* 0x00007772060f7816 */ /* 0x000fe200000000ff */
[----:B------:R-:W2:Y:S01]  /*57520*/  LDCU UR7, c[0x0][0x398] ;  /* 0x00007300ff0777ac */ /* 0x000ea20008000800 */
[----:B0-----:R-:W-:Y:S02]  /*57530*/  IADD3 R10, P4, PT, R5, R20, RZ ;  /* 0x00000014050a7210 */ /* 0x001fe40007f9e0ff */
[----:B------:R-:W-:Y:S02]  /*57540*/  PRMT R9, R29, 0x7773, RZ ;  /* 0x000077731d097816 */ /* 0x000fe400000000ff */
[----:B------:R-:W3:Y:S01]  /*57550*/  LDL.LU R29, [R1+0xcc] ;  /* 0x0000cc00011d7983 */ /* 0x000ee20000300800 */
[----:B------:R-:W-:Y:S01]  /*57560*/  IMAD.X R11, R4, 0x1, R24, P4 ;  /* 0x00000001040b7824 */ /* 0x000fe200020e0618 */
[----:B-1----:R-:W-:-:S04]  /*57570*/  IADD3 R12, P4, PT, R5, R2, RZ ;  /* 0x00000002050c7210 */ /* 0x002fc80007f9e0ff */
[----:B------:R0:W-:Y:S01]  /*57580*/  @P3 STG.E.U8 desc[UR42][R10.64], R9 ;  /* 0x000000090a003986 */ /* 0x0001e2000c10112a */
[----:B------:R-:W-:Y:S01]  /*57590*/  IMAD.X R13, R4, 0x1, R3, P4 ;  /* 0x00000001040d7824 */ /* 0x000fe200020e0603 */
[----:B----4-:R-:W-:Y:S01]  /*575a0*/  ISETP.LT.AND P3, PT, R25, UR5, !P2 ;  /* 0x0000000519007c0c */ /* 0x010fe2000d761270 */
[----:B------:R-:W1:Y:S01]  /*575b0*/  LDCU UR5, c[0x0][0x398] ;  /* 0x00007300ff0577ac */ /* 0x000e620008000800 */
[----:B0-----:R-:W-:-:S05]  /*575c0*/  PRMT R9, R6, 0x7770, RZ ;  /* 0x0000777006097816 */ /* 0x001fca00000000ff */
[----:B------:R0:W-:Y:S01]  /*575d0*/  @P6 STG.E.U8 desc[UR42][R12.64], R9 ;  /* 0x000000090c006986 */ /* 0x0001e2000c10112a */
[C---:B------:R-:W-:Y:S02]  /*575e0*/  IADD3 R10, P6, PT, R5.reuse, R19, RZ ;  /* 0x00000013050a7210 */ /* 0x040fe40007fde0ff */
[----:B------:R-:W-:Y:S01]  /*575f0*/  ISETP.LT.AND P4, PT, R26, UR8, !P2 ;  /* 0x000000081a007c0c */ /* 0x000fe2000d781270 */
[----:B------:R-:W4:Y:S02]  /*57600*/  LDCU UR8, c[0x0][0x398] ;  /* 0x00007300ff0877ac */ /* 0x000f240008000800 */
[----:B------:R-:W-:Y:S01]  /*57610*/  IMAD.X R11, R4, 0x1, R17, P6 ;  /* 0x00000001040b7824 */ /* 0x000fe200030e0611 */
[----:B0-----:R-:W-:Y:S02]  /*57620*/  PRMT R9, R6, 0x7771, RZ ;  /* 0x0000777106097816 */ /* 0x001fe400000000ff */
[----:B------:R-:W-:-:S03]  /*57630*/  IADD3 R12, P5, PT, R5, R18, RZ ;  /* 0x00000012050c7210 */ /* 0x000fc60007fbe0ff */
[----:B------:R0:W-:Y:S02]  /*57640*/  @P3 STG.E.U8 desc[UR42][R10.64], R9 ;  /* 0x000000090a003986 */ /* 0x0001e4000c10112a */
[C---:B------:R-:W-:Y:S01]  /*57650*/  IMAD.X R13, R4.reuse, 0x1, R16, P5 ;  /* 0x00000001040d7824 */ /* 0x040fe200028e0610 */
[----:B------:R-:W-:Y:S01]  /*57660*/  IADD3 R14, P5, PT, R5, R8, RZ ;  /* 0x00000008050e7210 */ /* 0x000fe20007fbe0ff */
[----:B0-----:R-:W4:Y:S04]  /*57670*/  LDL R11, [R1+0x1c] ;  /* 0x00001c00010b7983 */ /* 0x001f280000100800 */
[----:B------:R-:W4:Y:S04]  /*57680*/  LDL.LU R9, [R1+0x1e58] ;  /* 0x001e580001097983 */ /* 0x000f280000300800 */
[----:B------:R0:W-:Y:S02]  /*57690*/  @P4 STG.E.U8 desc[UR42][R12.64], R15 ;  /* 0x0000000f0c004986 */ /* 0x0001e4000c10112a */
[----:B0-----:R-:W-:Y:S01]  /*576a0*/  IMAD.X R15, R4, 0x1, R22, P5 ;  /* 0x00000001040f7824 */ /* 0x001fe200028e0616 */
[----:B--2---:R-:W-:Y:S01]  /*576b0*/  ISETP.LT.AND P2, PT, R27, UR6, !P2 ;  /* 0x000000061b007c0c */ /* 0x004fe2000d741270 */
[----:B------:R-:W2:Y:S01]  /*576c0*/  LDL R4, [R1+0x24] ;  /* 0x0000240001047983 */ /* 0x000ea20000100800 */
[----:B------:R-:W-:Y:S01]  /*576d0*/  PRMT R6, R6, 0x7773, RZ ;  /* 0x0000777306067816 */ /* 0x000fe200000000ff */
[----:B---3--:R-:W-:Y:S01]  /*576e0*/  VIADD R5, R5, UR4 ;  /* 0x0000000405057c36 */ /* 0x008fe20008000000 */
[----:B------:R-:W0:Y:S01]  /*576f0*/  LDCU UR4, c[0x0][0x398] ;  /* 0x00007300ff0477ac */ /* 0x000e220008000800 */
[----:B------:R-:W3:Y:S01]  /*57700*/  LDL R13, [R1+0x1e5c] ;  /* 0x001e5c00010d7983 */ /* 0x000ee20000100800 */
[----:B------:R-:W0:Y:S07]  /*57710*/  LDCU UR6, c[0x0][0x398] ;  /* 0x00007300ff0677ac */ /* 0x000e2e0008000800 */
[----:B------:R0:W-:Y:S02]  /*57720*/  @P2 STG.E.U8 desc[UR42][R14.64], R6 ;  /* 0x000000060e002986 */ /* 0x0001e4000c10112a */
[----:B0-----:R-:W-:-:S02]  /*57730*/  SHF.R.S32.HI R6, RZ, 0x1f, R5 ;  /* 0x0000001fff067819 */ /* 0x001fc40000011405 */
[----:B------:R-:W3:Y:S04]  /*57740*/  LDL.LU R14, [R1+0x10] ;  /* 0x00001000010e7983 */ /* 0x000ee80000300800 */
[----:B------:R-:W3:Y:S01]  /*57750*/  LDL.LU R15, [R1+0xbc] ;  /* 0x0000bc00010f7983 */ /* 0x000ee20000300800 */
[----:B----4-:R-:W-:Y:S02]  /*57760*/  IADD3 R10, P3, PT, R5, R11, RZ ;  /* 0x0000000b050a7210 */ /* 0x010fe40007f7e0ff */
[----:B------:R-:W-:Y:S01]  /*57770*/  ISETP.LT.AND P4, PT, R9, UR9, !P1 ;  /* 0x0000000909007c0c */ /* 0x000fe2000cf81270 */
[----:B------:R-:W0:Y:S02]  /*57780*/  LDCU UR9, c[0x0][0x398] ;  /* 0x00007300ff0977ac */ /* 0x000e240008000800 */
[----:B--2---:R-:W-:Y:S01]  /*57790*/  IMAD.X R11, R6, 0x1, R4, P3 ;  /* 0x00000001060b7824 */ /* 0x004fe200018e0604 */
[----:B------:R-:W-:-:S09]  /*577a0*/  PRMT R4, R29, 0x7770, RZ ;  /* 0x000077701d047816 */ /* 0x000fd200000000ff */
[----:B------:R2:W-:Y:S04]  /*577b0*/  @P4 STG.E.U8 desc[UR42][R10.64], R4 ;  /* 0x000000040a004986 */ /* 0x0005e8000c10112a */
[----:B--2---:R-:W1:Y:S04]  /*577c0*/  LDL R11, [R1+0x1e60] ;  /* 0x001e6000010b7983 */ /* 0x004e680000100800 */
[----:B------:R-:W2:Y:S01]  /*577d0*/  LDL R4, [R1+0x1e64] ;  /* 0x001e640001047983 */ /* 0x000ea20000100800 */
[----:B---3--:R-:W-:Y:S01]  /*577e0*/  ISETP.LT.AND P2, PT, R13, UR7, !P1 ;  /* 0x000000070d007c0c */ /* 0x008fe2000cf41270 */
[----:B------:R-:W3:Y:S01]  /*577f0*/  LDCU UR7, c[0x0][0x398] ;  /* 0x00007300ff0777ac */ /* 0x000ee20008000800 */
[----:B------:R-:W-:-:S02]  /*57800*/  IADD3 R12, P5, PT, R5, R0, RZ ;  /* 0x00000000050c7210 */ /* 0x000fc40007fbe0ff */
[----:B------:R-:W-:Y:S01]  /*57810*/  ISETP.LT.AND P3, PT, R9, UR8, !P0 ;  /* 0x0000000809007c0c */ /* 0x000fe2000c761270 */
[----:B------:R-:W4:Y:S01]  /*57820*/  LDCU UR8, c[0x0][0x398] ;  /* 0x00007300ff0877ac */ /* 0x000f220008000800 */
[----:B------:R-:W-:Y:S01]  /*57830*/  PRMT R9, R29, 0x7771, RZ ;  /* 0x000077711d097816 */ /* 0x000fe200000000ff */
[----:B------:R-:W-:-:S06]  /*57840*/  IMAD.X R13, R6, 0x1, R21, P5 ;  /* 0x00000001060d7824 */ /* 0x000fcc00028e0615 */
[----:B------:R0:W-:Y:S01]  /*57850*/  @P2 STG.E.U8 desc[UR42][R12.64], R9 ;  /* 0x000000090c002986 */ /* 0x0001e2000c10112a */
[----:B------:R-:W-:Y:S02]  /*57860*/  IADD3 R10, P2, PT, R5, R14, RZ ;  /* 0x0000000e050a7210 */ /* 0x000fe40007f5e0ff */
[----:B0-----:R-:W-:Y:S02]  /*57870*/  PRMT R9, R29, 0x7772, RZ ;  /* 0x000077721d097816 */ /* 0x001fe400000000ff */
[----:B-1----:R-:W-:Y:S01]  /*57880*/  ISETP.LT.AND P4, PT, R11, UR5, !P1 ;  /* 0x000000050b007c0c */ /* 0x002fe2000cf81270 */
[----:B------:R-:W-:Y:S01]  /*57890*/  IMAD.X R11, R6, 0x1, R28, P2 ;  /* 0x00000001060b7824 */ /* 0x000fe200010e061c */
[----:B--2---:R-:W-:Y:S01]  /*578a0*/  ISETP.LT.AND P5, PT, R4, UR4, !P1 ;  /* 0x0000000404007c0c */ /* 0x004fe2000cfa1270 */
[----:B------:R-:W0:Y:S01]  /*578b0*/  LDCU UR5, c[0x0][0x398] ;  /* 0x00007300ff0577ac */ /* 0x000e220008000800 */
[----:B------:R-:W-:Y:S02]  /*578c0*/  PRMT R4, R29, 0x7773, RZ ;  /* 0x000077731d047816 */ /* 0x000fe400000000ff */
[----:B------:R-:W2:Y:S01]  /*578d0*/  LDL.LU R29, [R1+0xdc] ;  /* 0x0000dc00011d7983 */ /* 0x000ea20000300800 */
[----:B------:R-:W-:Y:S01]  /*578e0*/  IADD3 R12, P6, PT, R5, R20, RZ ;  /* 0x00000014050c7210 */ /* 0x000fe20007fde0ff */
[----:B------:R-:W1:Y:S05]  /*578f0*/  LDCU UR4, c[0x0][0x3b8] ;  /* 0x00007700ff0477ac */ /* 0x000e6a0008000800 */
[----:B------:R0:W-:Y:S04]  /*57900*/  @P4 STG.E.U8 desc[UR42][R10.64], R9 ;  /* 0x000000090a004986 */ /* 0x0001e8000c10112a */
[----:B0-----:R-:W2:Y:S01]  /*57910*/  LDL.LU R9, [R1+0x1e5c] ;  /* 0x001e5c0001097983 */ /* 0x001ea20000300800 */
[----:B------:R-:W-:Y:S01]  /*57920*/  ISETP.LT.AND P2, PT, R23, UR6, !P1 ;  /* 0x0000000617007c0c */ /* 0x000fe2000cf41270 */
[C---:B------:R-:W-:Y:S01]  /*57930*/  IMAD.X R13, R6.reuse, 0x1, R24, P6 ;  /* 0x00000001060d7824 */ /* 0x040fe200030e0618 */
[----:B------:R-:W-:Y:S01]  /*57940*/  IADD3 R10, P4, PT, R5, R2, RZ ;  /* 0x00000002050a7210 */ /* 0x000fe20007f9e0ff */
[----:B------:R-:W0:Y:S03]  /*57950*/  LDCU UR6, c[0x0][0x398] ;  /* 0x00007300ff0677ac */ /* 0x000e260008000800 */
[----:B------:R1:W-:Y:S01]  /*57960*/  @P5 STG.E.U8 desc[UR42][R12.64], R4 ;  /* 0x000000040c005986 */ /* 0x0003e2000c10112a */
[----:B---3--:R-:W-:Y:S01]  /*57970*/  ISETP.LT.AND P5, PT, R25, UR7, !P1 ;  /* 0x0000000719007c0c */ /* 0x008fe2000cfa1270 */
[----:B------:R-:W-:Y:S01]  /*57980*/  IMAD.X R11, R6, 0x1, R3, P4 ;  /* 0x00000001060b7824 */ /* 0x000fe200020e0603 */
[----:B----4-:R-:W-:Y:S01]  /*57990*/  ISETP.LT.AND P4, PT, R26, UR8, !P1 ;  /* 0x000000081a007c0c */ /* 0x010fe2000cf81270 */
[----:B------:R-:W3:Y:S01]  /*579a0*/  LDCU UR7, c[0x0][0x398] ;  /* 0x00007300ff0777ac */ /* 0x000ee20008000800 */
[----:B-1----:R-:W-:-:S02]  /*579b0*/  PRMT R4, R15, 0x7770, RZ ;  /* 0x000077700f047816 */ /* 0x002fc400000000ff */
[----:B------:R-:W-:-:S03]  /*579c0*/  IADD3 R12, P6, PT, R5, R19, RZ ;  /* 0x00000013050c7210 */ /* 0x000fc60007fde0ff */
[----:B------:R1:W-:Y:S02]  /*579d0*/  @P2 STG.E.U8 desc[UR42][R10.64], R4 ;  /* 0x000000040a002986 */ /* 0x0003e4000c10112a */
[----:B------:R-:W-:Y:S01]  /*579e0*/  IMAD.X R13, R6, 0x1, R17, P6 ;  /* 0x00000001060d7824 */ /* 0x000fe200030e0611 */
[----:B-1----:R-:W-:Y:S02]  /*579f0*/  PRMT R4, R15, 0x7771, RZ ;  /* 0x000077710f047816 */ /* 0x002fe400000000ff */
[----:B------:R-:W-:-:S03]  /*57a00*/  IADD3 R10, P6, PT, R5, R18, RZ ;  /* 0x00000012050a7210 */ /* 0x000fc60007fde0ff */
[----:B------:R1:W-:Y:S02]  /*57a10*/  @P5 STG.E.U8 desc[UR42][R12.64], R4 ;  /* 0x000000040c005986 */ /* 0x0003e4000c10112a */
[----:B------:R-:W-:Y:S02]  /*57a20*/  IMAD.X R11, R6, 0x1, R16, P6 ;  /* 0x00000001060b7824 */ /* 0x000fe400030e0610 */
[----:B-1----:R-:W0:Y:S04]  /*57a30*/  LDL.LU R4, [R1+0x1e60] ;  /* 0x001e600001047983 */ /* 0x002e280000300800 */
[----:B------:R-:W4:Y:S04]  /*57a40*/  LDL.LU R12, [R1+0x1c] ;  /* 0x00001c00010c7983 */ /* 0x000f280000300800 */
[----:B------:R-:W3:Y:S01]  /*57a50*/  LDL.LU R13, [R1+0x24] ;  /* 0x00002400010d7983 */ /* 0x000ee20000300800 */
[----:B--2---:R-:W-:-:S02]  /*57a60*/  ISETP.LT.AND P2, PT, R9, UR9, !P0 ;  /* 0x0000000909007c0c */ /* 0x004fc4000c741270 */
[----:B------:R-:W-:-:S05]  /*57a70*/  PRMT R9, R15, 0x7772, RZ ;  /* 0x000077720f097816 */ /* 0x000fca00000000ff */
[----:B------:R1:W-:Y:S04]  /*57a80*/  @P4 STG.E.U8 desc[UR42][R10.64], R9 ;  /* 0x000000090a004986 */ /* 0x0003e8000c10112a */
[----:B-1----:R-:W2:Y:S01]  /*57a90*/  LDL.LU R11, [R1+0x1e64] ;  /* 0x001e6400010b7983 */ /* 0x002ea20000300800 */
[----:B------:R-:W-:Y:S01]  /*57aa0*/  ISETP.LT.AND P1, PT, R27, UR5, !P1 ;  /* 0x000000051b007c0c */ /* 0x000fe2000cf21270 */
[----:B------:R-:W-:Y:S01]  /*57ab0*/  VIADD R9, R5, UR4 ;  /* 0x0000000405097c36 */ /* 0x000fe20008000000 */
[----:B------:R-:W-:Y:S01]  /*57ac0*/  PRMT R15, R15, 0x7773, RZ ;  /* 0x000077730f0f7816 */ /* 0x000fe200000000ff */
[----:B------:R-:W1:Y:S01]  /*57ad0*/  LDCU UR4, c[0x0][0x398] ;  /* 0x00007300ff0477ac */ /* 0x000e620008000800 */
[----:B------:R-:W0:Y:S02]  /*57ae0*/  LDCU UR5, c[0x0][0x398] ;  /* 0x00007300ff0577ac */ /* 0x000e240008000800 */
[----:B0-----:R-:W-:Y:S01]  /*57af0*/  ISETP.LT.AND P5, PT, R4, UR6, !P0 ;  /* 0x0000000604007c0c */ /* 0x001fe2000c7a1270 */
[----:B------:R-:W0:Y:S01]  /*57b00*/  LDCU UR6, c[0x0][0x398] ;  /* 0x00007300ff0677ac */ /* 0x000e220008000800 */
[----:B------:R-:W-:-:S05]  /*57b10*/  IADD3 R4, P6, PT, R5, R8, RZ ;  /* 0x0000000805047210 */ /* 0x000fca0007fde0ff */
[----:B------:R-:W-:Y:S01]  /*57b20*/  IMAD.X R5, R6, 0x1, R22, P6 ;  /* 0x0000000106057824 */ /* 0x000fe200030e0616 */
[C---:B----4-:R-:W-:Y:S02]  /*57b30*/  IADD3 R10, P6, PT, R9.reuse, R12, RZ ;  /* 0x0000000c090a7210 */ /* 0x050fe40007fde0ff */
[----:B------:R-:W-:Y:S02]  /*57b40*/  SHF.R.S32.HI R6, RZ, 0x1f, R9 ;  /* 0x0000001fff067819 */ /* 0x000fe40000011409 */
[----:B------:R4:W-:Y:S02]  /*57b50*/  @P1 STG.E.U8 desc[UR42][R4.64], R15 ;  /* 0x0000000f04001986 */ /* 0x0009e4000c10112a */
[----:B----4-:R-:W-:-:S05]  /*57b60*/  IADD3 R4, P1, PT, R9, R0, RZ ;  /* 0x0000000009047210 */ /* 0x010fca0007f3e0ff */
[C---:B------:R-:W-:Y:S01]  /*57b70*/  IMAD.X R5, R6.reuse, 0x1, R21, P1 ;  /* 0x0000000106057824 */ /* 0x040fe200008e0615 */
[C---:B------:R-:W-:Y:S02]  /*57b80*/  PRMT R21, R29.reuse, 0x7771, RZ ;  /* 0x000077711d157816 */ /* 0x040fe400000000ff */
[----:B------:R-:W-:Y:S02]  /*57b90*/  PRMT R15, R29, 0x7773, RZ ;  /* 0x000077731d0f7816 */ /* 0x000fe400000000ff */
[----:B--2---:R-:W-:Y:S01]  /*57ba0*/  ISETP.LT.AND P4, PT, R11, UR10, !P0 ;  /* 0x0000000a0b007c0c */ /* 0x004fe2000c781270 */
[----:B---3--:R-:W-:Y:S01]  /*57bb0*/  IMAD.X R11, R6, 0x1, R13, P6 ;  /* 0x00000001060b7824 */ /* 0x008fe200030e060d */
[----:B------:R-:W-:Y:S02]  /*57bc0*/  ISETP.LT.AND P6, PT, R23, UR7, !P0 ;  /* 0x0000000717007c0c */ /* 0x000fe4000c7c1270 */
[----:B------:R-:W-:-:S05]  /*57bd0*/  PRMT R23, R29, 0x7770, RZ ;  /* 0x000077701d177816 */ /* 0x000fca00000000ff */
[----:B------:R2:W-:Y:S04]  /*57be0*/  @P3 STG.E.U8 desc[UR42][R10.64], R23 ;  /* 0x000000170a003986 */ /* 0x0005e8000c10112a */
[----:B------:R3:W-:Y:S01]  /*57bf0*/  @P2 STG.E.U8 desc[UR42][R4.64], R21 ;  /* 0x0000001504002986 */ /* 0x0007e2000c10112a */
[C---:B------:R-:W-:Y:S02]  /*57c00*/  IADD3 R2, P2, PT, R9.reuse, R2, RZ ;  /* 0x0000000209027210 */ /* 0x040fe40007f5e0ff */
[----:B--2---:R-:W-:-:S05]  /*57c10*/  IADD3 R10, P1, PT, R9, R14, RZ ;  /* 0x0000000e090a7210 */ /* 0x004fca0007f3e0ff */
[C---:B------:R-:W-:Y:S01]  /*57c20*/  IMAD.X R11, R6.reuse, 0x1, R28, P1 ;  /* 0x00000001060b7824 */ /* 0x040fe200008e061c */
[C---:B------:R-:W-:Y:S01]  /*57c30*/  IADD3 R12, P1, PT, R9.reuse, R19, RZ ;  /* 0x00000013090c7210 */ /* 0x040fe20007f3e0ff */
[C---:B------:R-:W-:Y:S01]  /*57c40*/  IMAD.X R3, R6.reuse, 0x1, R3, P2 ;  /* 0x0000000106037824 */ /* 0x040fe200010e0603 */
[----:B---3--:R-:W-:Y:S02]  /*57c50*/  IADD3 R4, P3, PT, R9, R20, RZ ;  /* 0x0000001409047210 */ /* 0x008fe40007f7e0ff */
[----:B-1----:R-:W-:Y:S01]  /*57c60*/  ISETP.LT.AND P2, PT, R25, UR4, !P0 ;  /* 0x0000000419007c0c */ /* 0x002fe2000c741270 */
[----:B------:R-:W-:Y:S01]  /*57c70*/  IMAD.X R13, R6, 0x1, R17, P1 ;  /* 0x00000001060d7824 */ /* 0x000fe200008e0611 */
[----:B------:R-:W-:Y:S01]  /*57c80*/  ISETP.LT.AND P1, PT, R26, UR5, !P0 ;  /* 0x000000051a007c0c */ /* 0x000fe2000c721270 */
[----:B------:R-:W-:Y:S01]  /*57c90*/  IMAD.X R5, R6, 0x1, R24, P3 ;  /* 0x0000000106057824 */ /* 0x000fe200018e0618 */
[----:B0-----:R-:W-:Y:S02]  /*57ca0*/  ISETP.LT.AND P0, PT, R27, UR6, !P0 ;  /* 0x000000061b007c0c */ /* 0x001fe4000c701270 */
[----:B------:R-:W-:-:S02]  /*57cb0*/  IADD3 R18, P3, PT, R9, R18, RZ ;  /* 0x0000001209127210 */ /* 0x000fc40007f7e0ff */
[----:B------:R-:W-:Y:S02]  /*57cc0*/  PRMT R17, R29, 0x7772, RZ ;  /* 0x000077721d117816 */ /* 0x000fe400000000ff */
[C---:B------:R-:W-:Y:S02]  /*57cd0*/  PRMT R21, R7.reuse, 0x7773, RZ ;  /* 0x0000777307157816 */ /* 0x040fe400000000ff */
[C---:B------:R-:W-:Y:S02]  /*57ce0*/  PRMT R23, R7.reuse, 0x7772, RZ ;  /* 0x0000777207177816 */ /* 0x040fe400000000ff */
[C---:B------:R-:W-:Y:S02]  /*57cf0*/  PRMT R25, R7.reuse, 0x7771, RZ ;  /* 0x0000777107197816 */ /* 0x040fe400000000ff */
[----:B------:R-:W-:Y:S01]  /*57d00*/  PRMT R7, R7, 0x7770, RZ ;  /* 0x0000777007077816 */ /* 0x000fe200000000ff */
[----:B------:R-:W-:Y:S01]  /*57d10*/  IMAD.X R19, R6, 0x1, R16, P3 ;  /* 0x0000000106137824 */ /* 0x000fe200018e0610 */
[----:B------:R0:W-:Y:S01]  /*57d20*/  @P5 STG.E.U8 desc[UR42][R10.64], R17 ;  /* 0x000000110a005986 */ /* 0x0001e2000c10112a */
[----:B------:R-:W-:-:S03]  /*57d30*/  IADD3 R8, P3, PT, R9, R8, RZ ;  /* 0x0000000809087210 */ /* 0x000fc60007f7e0ff */
[----:B------:R0:W-:Y:S04]  /*57d40*/  @P4 STG.E.U8 desc[UR42][R4.64], R15 ;  /* 0x0000000f04004986 */ /* 0x0001e8000c10112a */
[----:B------:R0:W-:Y:S04]  /*57d50*/  @P6 STG.E.U8 desc[UR42][R2.64], R7 ;  /* 0x0000000702006986 */ /* 0x0001e8000c10112a */
[----:B------:R0:W-:Y:S01]  /*57d60*/  @P2 STG.E.U8 desc[UR42][R12.64], R25 ;  /* 0x000000190c002986 */ /* 0x0001e2000c10112a */
[----:B------:R-:W-:-:S03]  /*57d70*/  IMAD.X R9, R6, 0x1, R22, P3 ;  /* 0x0000000106097824 */ /* 0x000fc600018e0616 */
[----:B------:R0:W-:Y:S01]  /*57d80*/  @P1 STG.E.U8 desc[UR42][R18.64], R23 ;  /* 0x0000001712001986 */ /* 0x0001e2000c10112a */
[----:B------:R-:W-:Y:S05]  /*57d90*/  @!P0 EXIT ;  /* 0x000000000000894d */ /* 0x000fea0003800000 */
[----:B------:R-:W-:Y:S01]  /*57da0*/  STG.E.U8 desc[UR42][R8.64], R21 ;  /* 0x0000001508007986 */ /* 0x000fe2000c10112a */
[----:B------:R-:W-:Y:S05]  /*57db0*/  EXIT ;  /* 0x000000000000794d */ /* 0x000fea0003800000 */
.L_x_3:
[----:B------:R-:W-:-:S00]  /*57dc0*/  BRA `(.L_x_3) ;  /* 0xfffffffc00fc7947 */ /* 0x000fc0000383ffff */
[----:B------:R-:W-:-:S00]  /*57dd0*/  NOP ;  /* 0x0000000000007918 */ /* 0x000fc00000000000 */
        /* <DEDUP_REMOVED lines=10> */
.L_x_4:


//--------------------- .nv.shared.matmul_kernel  --------------------------
	.section	.nv.shared.matmul_kernel,"aw",@nobits
	.sectionflags	@""
	.align	16
	.zero		1024


//--------------------- .nv.shared.reserved.0     --------------------------
	.section	.nv.shared.reserved.0,"aw",@nobits
	.weak		__nv_reservedSMEM_offset_0_alias
	.size		__nv_reservedSMEM_offset_0_alias, 0, 64
	.other		__nv_reservedSMEM_offset_0_alias,@"STO_CUDA_RESERVED_SHARED STV_DEFAULT"
__nv_reservedSMEM_offset_0_alias:
	.zero		0
	.zero		64


//--------------------- .nv.constant0.matmul_kernel --------------------------
	.section	.nv.constant0.matmul_kernel,"a",@progbits
	.sectionflags	@""
	.align	4
.nv.constant0.matmul_kernel:
	.zero		976


//--------------------- SYMBOLS --------------------------

	.type		.nv.reservedSmem.offset0,@object
	.size		.nv.reservedSmem.offset0,0x4
	.type		.nv.reservedSmem.cap,@object
	.size		.nv.reservedSmem.cap,0x4
